def matmul_kernel(
    a_ptr,
    b_ptr,
    c_ptr,
    M,
    N,
    K,
    stride_am,
    stride_ak,
    stride_bk,
    stride_bn,
    stride_cm,
    stride_cn,
    BLOCK_M: tl.constexpr,
    BLOCK_N: tl.constexpr,
    BLOCK_K: tl.constexpr,
    GROUP_M: tl.constexpr,
):
    pid = tl.program_id(axis=0)
    num_pid_m = tl.cdiv(M, BLOCK_M)
    num_pid_n = tl.cdiv(N, BLOCK_N)
    num_pid_in_group = GROUP_M * num_pid_n
    group_id = pid // num_pid_in_group
    first_pid_m = group_id * GROUP_M
    group_size_m = min(num_pid_m - first_pid_m, GROUP_M)
    pid_m = first_pid_m + ((pid % num_pid_in_group) % group_size_m)
    pid_n = (pid % num_pid_in_group) // group_size_m

    offs_am = (pid_m * BLOCK_M + tl.arange(0, BLOCK_M)) % M
    offs_bn = (pid_n * BLOCK_N + tl.arange(0, BLOCK_N)) % N
    offs_k = tl.arange(0, BLOCK_K)
    a_ptrs = a_ptr + offs_am[:, None] * stride_am + offs_k[None, :] * stride_ak
    b_ptrs = b_ptr + offs_k[:, None] * stride_bk + offs_bn[None, :] * stride_bn

    acc = tl.zeros((BLOCK_M, BLOCK_N), dtype=tl.float32)
    for kk in range(0, tl.cdiv(K, BLOCK_K)):
        a = tl.load(a_ptrs, mask=offs_k[None, :] < K - kk * BLOCK_K, other=0.0)
        b = tl.load(b_ptrs, mask=offs_k[:, None] < K - kk * BLOCK_K, other=0.0)
        acc = tl.dot(a, b, acc)
        a_ptrs += BLOCK_K * stride_ak
        b_ptrs += BLOCK_K * stride_bk

    c = acc.to(c_ptr.dtype.element_ty)
    offs_cm = pid_m * BLOCK_M + tl.arange(0, BLOCK_M)
    offs_cn = pid_n * BLOCK_N + tl.arange(0, BLOCK_N)
    c_ptrs = c_ptr + offs_cm[:, None] * stride_cm + offs_cn[None, :] * stride_cn
    mask = (offs_cm[:, None] < M) & (offs_cn[None, :] < N)
    tl.store(c_ptrs, c, mask=mask)

# config = {"BLOCK_K": 128, "BLOCK_M": 64, "BLOCK_N": 128, "GROUP_M": 8, "arch": "sm_80", "dtype": "fp32", "num_ctas": 1, "num_stages": 3, "num_warps": 4}
# arch = sm_80


// ===== COMPILED SASS (sm_80) =====

	.target	sm_80

	.elftype	@"ET_EXEC"


//--------------------- .note.nv.tkinfo           --------------------------
	.section	.note.nv.tkinfo,"",@"SHT_NOTE"
	.sectionflags	@"SHF_NOTE_NV_TKINFO"
	.tkinfo
        /*0018*/ 	.word	0x00000002
        /*0030*/ 	.string	""
        /*0030*/ 	.string	"ptxas"
        /*0030*/ 	.string	"Cuda compilation tools, release 13.0, V13.0.88"
        /*0030*/ 	.string	"Build cuda_13.0.r13.0/compiler.36424714_0"
        /*0030*/ 	.string	"-v  -suppress-debug-info  -lineinfo  -arch sm_80 "



//--------------------- .note.nv.cuinfo           --------------------------
	.section	.note.nv.cuinfo,"",@"SHT_NOTE"
	.sectionflags	@"SHF_NOTE_NV_CUINFO"
        /*0018*/ 	.short	0x0002
        /*001a*/ 	.short	0x0050
        /*001c*/ 	.short	0x0082
	.zero		2


//--------------------- .nv.info                  --------------------------
	.section	.nv.info,"",@"SHT_CUDA_INFO"
	.align	4


	//----- nvinfo : EIATTR_REGCOUNT
	.align		4
        /*0000*/ 	.byte	0x04, 0x2f
        /*0002*/ 	.short	(.L_1 - .L_0)
	.align		4
.L_0:
        /*0004*/ 	.word	index@(matmul_kernel)
        /*0008*/ 	.word	0x000000ff


	//----- nvinfo : EIATTR_FRAME_SIZE
	.align		4
.L_1:
        /*000c*/ 	.byte	0x04, 0x11
        /*000e*/ 	.short	(.L_3 - .L_2)
	.align		4
.L_2:
        /*0010*/ 	.word	index@(matmul_kernel)
        /*0014*/ 	.word	0x00000b28


	//----- nvinfo : EIATTR_MIN_STACK_SIZE
	.align		4
.L_3:
        /*0018*/ 	.byte	0x04, 0x12
        /*001a*/ 	.short	(.L_5 - .L_4)
	.align		4
.L_4:
        /*001c*/ 	.word	index@(matmul_kernel)
        /*0020*/ 	.word	0x00000b28
.L_5:


//--------------------- .nv.info.matmul_kernel    --------------------------
	.section	.nv.info.matmul_kernel,"",@"SHT_CUDA_INFO"
	.sectionflags	@""
	.align	4


	//----- nvinfo : EIATTR_CUDA_API_VERSION
	.align		4
        /*0000*/ 	.byte	0x04, 0x37
        /*0002*/ 	.short	(.L_7 - .L_6)
.L_6:
        /*0004*/ 	.word	0x00000082


	//----- nvinfo : EIATTR_SW2861232_WAR
	.align		4
.L_7:
        /*0008*/ 	.byte	0x01, 0x35
	.zero		2


	//----- nvinfo : EIATTR_PARAM_CBANK
	.align		4
        /*000c*/ 	.byte	0x04, 0x0a
        /*000e*/ 	.short	(.L_9 - .L_8)
	.align		4
.L_8:
        /*0010*/ 	.word	index@(.nv.constant0.matmul_kernel)
        /*0014*/ 	.short	0x0160
        /*0016*/ 	.short	0x0050


	//----- nvinfo : EIATTR_CBANK_PARAM_SIZE
	.align		4
.L_9:
        /*0018*/ 	.byte	0x03, 0x19
        /*001a*/ 	.short	0x0050


	//----- nvinfo : EIATTR_KPARAM_INFO
	.align		4
        /*001c*/ 	.byte	0x04, 0x17
        /*001e*/ 	.short	(.L_11 - .L_10)
.L_10:
        /*0020*/ 	.word	0x00000000
        /*0024*/ 	.short	0x000d
        /*0026*/ 	.short	0x0048
        /*0028*/ 	.byte	0x00, 0xf4, 0x21, 0x00


	//----- nvinfo : EIATTR_KPARAM_INFO
	.align		4
.L_11:
        /*002c*/ 	.byte	0x04, 0x17
        /*002e*/ 	.short	(.L_13 - .L_12)
.L_12:
        /*0030*/ 	.word	0x00000000
        /*0034*/ 	.short	0x000c
        /*0036*/ 	.short	0x0040
        /*0038*/ 	.byte	0x00, 0xf4, 0x21, 0x00


	//----- nvinfo : EIATTR_KPARAM_INFO
	.align		4
.L_13:
        /*003c*/ 	.byte	0x04, 0x17
        /*003e*/ 	.short	(.L_15 - .L_14)
.L_14:
        /*0040*/ 	.word	0x00000000
        /*0044*/ 	.short	0x000b
        /*0046*/ 	.short	0x0038
        /*0048*/ 	.byte	0x00, 0xf0, 0x11, 0x00


	//----- nvinfo : EIATTR_KPARAM_INFO
	.align		4
.L_15:
        /*004c*/ 	.byte	0x04, 0x17
        /*004e*/ 	.short	(.L_17 - .L_16)
.L_16:
        /*0050*/ 	.word	0x00000000
        /*0054*/ 	.short	0x000a
        /*0056*/ 	.short	0x0034
        /*0058*/ 	.byte	0x00, 0xf0, 0x11, 0x00


	//----- nvinfo : EIATTR_KPARAM_INFO
	.align		4
.L_17:
        /*005c*/ 	.byte	0x04, 0x17
        /*005e*/ 	.short	(.L_19 - .L_18)
.L_18:
        /*0060*/ 	.word	0x00000000
        /*0064*/ 	.short	0x0009
        /*0066*/ 	.short	0x0030
        /*0068*/ 	.byte	0x00, 0xf0, 0x11, 0x00


	//----- nvinfo : EIATTR_KPARAM_INFO
	.align		4
.L_19:
        /*006c*/ 	.byte	0x04, 0x17
        /*006e*/ 	.short	(.L_21 - .L_20)
.L_20:
        /*0070*/ 	.word	0x00000000
        /*0074*/ 	.short	0x0008
        /*0076*/ 	.short	0x002c
        /*0078*/ 	.byte	0x00, 0xf0, 0x11, 0x00


	//----- nvinfo : EIATTR_KPARAM_INFO
	.align		4
.L_21:
        /*007c*/ 	.byte	0x04, 0x17
        /*007e*/ 	.short	(.L_23 - .L_22)
.L_22:
        /*0080*/ 	.word	0x00000000
        /*0084*/ 	.short	0x0007
        /*0086*/ 	.short	0x0028
        /*0088*/ 	.byte	0x00, 0xf0, 0x11, 0x00


	//----- nvinfo : EIATTR_KPARAM_INFO
	.align		4
.L_23:
        /*008c*/ 	.byte	0x04, 0x17
        /*008e*/ 	.short	(.L_25 - .L_24)
.L_24:
        /*0090*/ 	.word	0x00000000
        /*0094*/ 	.short	0x0006
        /*0096*/ 	.short	0x0024
        /*0098*/ 	.byte	0x00, 0xf0, 0x11, 0x00


	//----- nvinfo : EIATTR_KPARAM_INFO
	.align		4
.L_25:
        /*009c*/ 	.byte	0x04, 0x17
        /*009e*/ 	.short	(.L_27 - .L_26)
.L_26:
        /*00a0*/ 	.word	0x00000000
        /*00a4*/ 	.short	0x0005
        /*00a6*/ 	.short	0x0020
        /*00a8*/ 	.byte	0x00, 0xf0, 0x11, 0x00


	//----- nvinfo : EIATTR_KPARAM_INFO
	.align		4
.L_27:
        /*00ac*/ 	.byte	0x04, 0x17
        /*00ae*/ 	.short	(.L_29 - .L_28)
.L_28:
        /*00b0*/ 	.word	0x00000000
        /*00b4*/ 	.short	0x0004
        /*00b6*/ 	.short	0x001c
        /*00b8*/ 	.byte	0x00, 0xf0, 0x11, 0x00


	//----- nvinfo : EIATTR_KPARAM_INFO
	.align		4
.L_29:
        /*00bc*/ 	.byte	0x04, 0x17
        /*00be*/ 	.short	(.L_31 - .L_30)
.L_30:
        /*00c0*/ 	.word	0x00000000
        /*00c4*/ 	.short	0x0003
        /*00c6*/ 	.short	0x0018
        /*00c8*/ 	.byte	0x00, 0xf0, 0x11, 0x00


	//----- nvinfo : EIATTR_KPARAM_INFO
	.align		4
.L_31:
        /*00cc*/ 	.byte	0x04, 0x17
        /*00ce*/ 	.short	(.L_33 - .L_32)
.L_32:
        /*00d0*/ 	.word	0x00000000
        /*00d4*/ 	.short	0x0002
        /*00d6*/ 	.short	0x0010
        /*00d8*/ 	.byte	0x00, 0xf4, 0x21, 0x00


	//----- nvinfo : EIATTR_KPARAM_INFO
	.align		4
.L_33:
        /*00dc*/ 	.byte	0x04, 0x17
        /*00de*/ 	.short	(.L_35 - .L_34)
.L_34:
        /*00e0*/ 	.word	0x00000000
        /*00e4*/ 	.short	0x0001
        /*00e6*/ 	.short	0x0008
        /*00e8*/ 	.byte	0x00, 0xf4, 0x21, 0x00


	//----- nvinfo : EIATTR_KPARAM_INFO
	.align		4
.L_35:
        /*00ec*/ 	.byte	0x04, 0x17
        /*00ee*/ 	.short	(.L_37 - .L_36)
.L_36:
        /*00f0*/ 	.word	0x00000000
        /*00f4*/ 	.short	0x0000
        /*00f6*/ 	.short	0x0000
        /*00f8*/ 	.byte	0x00, 0xf4, 0x21, 0x00


	//----- nvinfo : EIATTR_MAXREG_COUNT
	.align		4
.L_37:
        /*00fc*/ 	.byte	0x03, 0x1b
        /*00fe*/ 	.short	0x00ff


	//----- nvinfo : EIATTR_NUM_BARRIERS
	.align		4
        /*0100*/ 	.byte	0x02, 0x4c
        /*0102*/ 	.byte	0x01
	.zero		1


	//----- nvinfo : EIATTR_ANNOTATIONS
	.align		4
        /*0104*/ 	.byte	0x04, 0x55
        /*0106*/ 	.short	(.L_39 - .L_38)


	//   ....[0]....
.L_38:
        /*0108*/ 	.word	0x00000001
        /*010c*/ 	.byte	0xd0, 0x06, 0x00, 0x00, 0x01, 0x00, 0x00, 0x00, 0xe0, 0x09, 0x00, 0x00, 0x01, 0x00, 0x00, 0x00
        /* <DEDUP_REMOVED lines=760> */
        /*309c*/ 	.byte	0xd0, 0xd8, 0x01, 0x00


	//----- nvinfo : EIATTR_MERCURY_ISA_VERSION
	.align		4
.L_39:
        /*30a0*/ 	.byte	0x03, 0x5f
        /*30a2*/ 	.short	0x0000


	//----- nvinfo : EIATTR_EXIT_INSTR_OFFSETS
	.align		4
        /*30a4*/ 	.byte	0x04, 0x1c
        /*30a6*/ 	.short	(.L_41 - .L_40)


	//   ....[0]....
.L_40:
        /*30a8*/ 	.word	0x0001f810


	//   ....[1]....
        /*30ac*/ 	.word	0x0001f830


	//----- nvinfo : EIATTR_REQNTID
	.align		4
.L_41:
        /*30b0*/ 	.byte	0x04, 0x10
        /*30b2*/ 	.short	(.L_43 - .L_42)
.L_42:
        /*30b4*/ 	.word	0x00000080
        /*30b8*/ 	.word	0x00000001
        /*30bc*/ 	.word	0x00000001
.L_43:


//--------------------- .nv.callgraph             --------------------------
	.section	.nv.callgraph,"",@"SHT_CUDA_CALLGRAPH"
	.align	4
	.sectionentsize	8
	.align		4
        /*0000*/ 	.word	0x00000000
	.align		4
        /*0004*/ 	.word	0xffffffff
	.align		4
        /*0008*/ 	.word	0x00000000
	.align		4
        /*000c*/ 	.word	0xfffffffe
	.align		4
        /*0010*/ 	.word	0x00000000
	.align		4
        /*0014*/ 	.word	0xfffffffd
	.align		4
        /*0018*/ 	.word	0x00000000
	.align		4
        /*001c*/ 	.word	0xfffffffc


//--------------------- .nv.rel.action            --------------------------
	.section	.nv.rel.action,"",@"SHT_CUDA_RELOCINFO"
	.align	8
	.sectionentsize	8
        /*0000*/ 	.byte	0x73, 0x00, 0x00, 0x00, 0x00, 0x00, 0x00, 0x00, 0x00, 0x00, 0x00, 0x11, 0x25, 0x00, 0x05, 0x36


//--------------------- .nv.constant0.matmul_kernel --------------------------
	.section	.nv.constant0.matmul_kernel,"a",@progbits
	.sectionflags	@""
	.align	4
.nv.constant0.matmul_kernel:
	.zero		432


//--------------------- .text.matmul_kernel       --------------------------
	.section	.text.matmul_kernel,"ax",@progbits
	.sectioninfo	@"SHI_REGISTERS=255"
	.align	128
        .global         matmul_kernel
        .type           matmul_kernel,@function
        .size           matmul_kernel,(.L_x_3 - matmul_kernel)
        .other          matmul_kernel,@"STO_CUDA_ENTRY STV_DEFAULT"
matmul_kernel:
.text.matmul_kernel:
[----:B------:R-:W-:-:S03]  /*0000*/  IMAD.MOV.U32 R1, RZ, RZ, c[0x0][0x28] ;  /* 0x00000a00ff017624 */ /* 0x000fc600078e00ff */
[----:B------:R-:W-:Y:S01]  /*0010*/  IMAD.MOV.U32 R0, RZ, RZ, c[0x0][0x17c] ;  /* 0x00005f00ff007624 */ /* 0x000fe200078e00ff */
[----:B------:R-:W1:Y:S01]  /*0020*/  S2R R5, SR_CTAID.X ;  /* 0x0000000000057919 */ /* 0x000e620000002500 */
[----:B------:R-:W-:Y:S01]  /*0030*/  IADD3 R1, R1, -0xb28, RZ ;  /* 0xfffff4d801017810 */ /* 0x000fe20007ffe0ff */
[----:B------:R-:W-:Y:S02]  /*0040*/  IMAD.MOV.U32 R213, RZ, RZ, c[0x0][0x188] ;  /* 0x00006200ffd57624 */ /* 0x000fe400078e00ff */
[----:B------:R-:W2:Y:S01]  /*0050*/  S2R R31, SR_TID.X ;  /* 0x00000000001f7919 */ /* 0x000ea20000002100 */
[----:B------:R-:W-:Y:S01]  /*0060*/  IADD3 R0, R0, 0x7f, RZ ;  /* 0x0000007f00007810 */ /* 0x000fe20007ffe0ff */
[----:B------:R-:W-:Y:S02]  /*0070*/  ULDC.64 UR12, c[0x0][0x118] ;  /* 0x00004600000c7ab9 */ /* 0x000fe40000000a00 */
[----:B------:R-:W-:Y:S01]  /*0080*/  ULDC UR4, c[0x0][0x180] ;  /* 0x0000600000047ab9 */ /* 0x000fe20000000800 */
[----:B------:R-:W-:Y:S01]  /*0090*/  SHF.R.S32.HI R3, RZ, 0x1f, R0 ;  /* 0x0000001fff037819 */ /* 0x000fe20000011400 */
[----:B------:R-:W-:-:S03]  /*00a0*/  ULDC.64 UR6, c[0x0][0x188] ;  /* 0x0000620000067ab9 */ /* 0x000fc60000000a00 */
[----:B------:R-:W-:-:S04]  /*00b0*/  LEA.HI R3, R3, R0, RZ, 0x7 ;  /* 0x0000000003037211 */ /* 0x000fc800078f38ff */
[----:B------:R-:W-:-:S05]  /*00c0*/  SHF.R.S32.HI R3, RZ, 0x7, R3 ;  /* 0x00000007ff037819 */ /* 0x000fca0000011403 */
[----:B------:R-:W-:Y:S01]  /*00d0*/  IMAD.SHL.U32 R4, R3, 0x8, RZ ;  /* 0x0000000803047824 */ /* 0x000fe200078e00ff */
[----:B-1----:R-:W-:-:S04]  /*00e0*/  IABS R8, R5 ;  /* 0x0000000500087213 */ /* 0x002fc80000000000 */
[-C--:B------:R-:W-:Y:S02]  /*00f0*/  IABS R7, R4.reuse ;  /* 0x0000000400077213 */ /* 0x080fe40000000000 */
[----:B------:R-:W-:Y:S02]  /*0100*/  IABS R10, R4 ;  /* 0x00000004000a7213 */ /* 0x000fe40000000000 */
[----:B------:R-:W1:Y:S08]  /*0110*/  I2F.RP R0, R7 ;  /* 0x0000000700007306 */ /* 0x000e700000209400 */
[----:B-1----:R-:W1:Y:S02]  /*0120*/  MUFU.RCP R0, R0 ;  /* 0x0000000000007308 */ /* 0x002e640000001000 */
[----:B-1----:R-:W-:Y:S01]  /*0130*/  IADD3 R2, R0, 0xffffffe, RZ ;  /* 0x0ffffffe00027810 */ /* 0x002fe20007ffe0ff */
[----:B------:R-:W-:Y:S01]  /*0140*/  IMAD.MOV R0, RZ, RZ, -R10 ;  /* 0x000000ffff007224 */ /* 0x000fe200078e0a0a */
[----:B------:R-:W-:-:S04]  /*0150*/  IABS R10, c[0x0][0x178] ;  /* 0x00005e00000a7a13 */ /* 0x000fc80000000000 */
[----:B------:R1:W3:Y:S02]  /*0160*/  F2I.FTZ.U32.TRUNC.NTZ R3, R2 ;  /* 0x0000000200037305 */ /* 0x0002e4000021f000 */
[----:B-1----:R-:W-:Y:S02]  /*0170*/  IMAD.MOV.U32 R2, RZ, RZ, RZ ;  /* 0x000000ffff027224 */ /* 0x002fe400078e00ff */
[----:B---3--:R-:W-:-:S04]  /*0180*/  IMAD.MOV R6, RZ, RZ, -R3 ;  /* 0x000000ffff067224 */ /* 0x008fc800078e0a03 */
[----:B------:R-:W-:Y:S02]  /*0190*/  IMAD R9, R6, R7, RZ ;  /* 0x0000000706097224 */ /* 0x000fe400078e02ff */
[----:B------:R-:W-:Y:S02]  /*01a0*/  IMAD.MOV.U32 R6, RZ, RZ, R8 ;  /* 0x000000ffff067224 */ /* 0x000fe400078e0008 */
[----:B------:R-:W-:-:S06]  /*01b0*/  IMAD.HI.U32 R3, R3, R9, R2 ;  /* 0x0000000903037227 */ /* 0x000fcc00078e0002 */
[----:B------:R-:W-:-:S04]  /*01c0*/  IMAD.HI.U32 R3, R3, R6, RZ ;  /* 0x0000000603037227 */ /* 0x000fc800078e00ff */
[----:B------:R-:W-:-:S05]  /*01d0*/  IMAD R0, R3, R0, R6 ;  /* 0x0000000003007224 */ /* 0x000fca00078e0206 */
[----:B------:R-:W-:-:S13]  /*01e0*/  ISETP.GT.U32.AND P1, PT, R7, R0, PT ;  /* 0x000000000700720c */ /* 0x000fda0003f24070 */
[----:B------:R-:W-:Y:S01]  /*01f0*/  @!P1 IMAD.IADD R0, R0, 0x1, -R7 ;  /* 0x0000000100009824 */ /* 0x000fe200078e0a07 */
[----:B------:R-:W-:Y:S02]  /*0200*/  @!P1 IADD3 R3, R3, 0x1, RZ ;  /* 0x0000000103039810 */ /* 0x000fe40007ffe0ff */
[----:B------:R-:W-:Y:S02]  /*0210*/  ISETP.NE.AND P1, PT, R4, RZ, PT ;  /* 0x000000ff0400720c */ /* 0x000fe40003f25270 */
[----:B------:R-:W-:Y:S02]  /*0220*/  ISETP.GE.U32.AND P0, PT, R0, R7, PT ;  /* 0x000000070000720c */ /* 0x000fe40003f06070 */
[----:B------:R-:W-:-:S04]  /*0230*/  LOP3.LUT R0, R5, R4, RZ, 0x3c, !PT ;  /* 0x0000000405007212 */ /* 0x000fc800078e3cff */
[----:B------:R-:W-:Y:S01]  /*0240*/  ISETP.GE.AND P2, PT, R0, RZ, PT ;  /* 0x000000ff0000720c */ /* 0x000fe20003f46270 */
[----:B------:R-:W-:-:S05]  /*0250*/  IMAD.MOV.U32 R0, RZ, RZ, c[0x0][0x178] ;  /* 0x00005e00ff007624 */ /* 0x000fca00078e00ff */
[----:B------:R-:W-:Y:S02]  /*0260*/  IADD3 R0, R0, 0x3f, RZ ;  /* 0x0000003f00007810 */ /* 0x000fe40007ffe0ff */
[----:B------:R-:W-:-:S05]  /*0270*/  @P0 IADD3 R3, R3, 0x1, RZ ;  /* 0x0000000103030810 */ /* 0x000fca0007ffe0ff */
[----:B------:R-:W-:Y:S01]  /*0280*/  IMAD.MOV.U32 R2, RZ, RZ, R3 ;  /* 0x000000ffff027224 */ /* 0x000fe200078e0003 */
[----:B------:R-:W-:-:S03]  /*0290*/  SHF.R.S32.HI R3, RZ, 0x1f, R0 ;  /* 0x0000001fff037819 */ /* 0x000fc60000011400 */
[----:B------:R-:W-:Y:S01]  /*02a0*/  @!P2 IMAD.MOV R2, RZ, RZ, -R2 ;  /* 0x000000ffff02a224 */ /* 0x000fe200078e0a02 */
[----:B------:R-:W-:Y:S02]  /*02b0*/  @!P1 LOP3.LUT R2, RZ, R4, RZ, 0x33, !PT ;  /* 0x00000004ff029212 */ /* 0x000fe400078e33ff */
[----:B------:R-:W-:-:S03]  /*02c0*/  LEA.HI R3, R3, R0, RZ, 0x6 ;  /* 0x0000000003037211 */ /* 0x000fc600078f30ff */
[----:B------:R-:W-:Y:S02]  /*02d0*/  IMAD.SHL.U32 R8, R2, 0x8, RZ ;  /* 0x0000000802087824 */ /* 0x000fe400078e00ff */
[----:B------:R-:W-:-:S03]  /*02e0*/  IMAD.MOV R2, RZ, RZ, -R2 ;  /* 0x000000ffff027224 */ /* 0x000fc600078e0a02 */
[----:B------:R-:W-:Y:S01]  /*02f0*/  LEA.HI.SX32 R3, R3, -R8, 0x1a ;  /* 0x8000000803037211 */ /* 0x000fe200078fd2ff */
[----:B------:R-:W-:Y:S02]  /*0300*/  IMAD R12, R4, R2, R5 ;  /* 0x00000002040c7224 */ /* 0x000fe400078e0205 */
[----:B------:R-:W-:Y:S01]  /*0310*/  IMAD.MOV.U32 R2, RZ, RZ, RZ ;  /* 0x000000ffff027224 */ /* 0x000fe200078e00ff */
[----:B------:R-:W-:Y:S02]  /*0320*/  IMNMX R9, R3, 0x8, PT ;  /* 0x0000000803097817 */ /* 0x000fe40003800200 */
[----:B------:R-:W-:Y:S02]  /*0330*/  IABS R4, R12 ;  /* 0x0000000c00047213 */ /* 0x000fe40000000000 */
[----:B------:R-:W-:-:S04]  /*0340*/  IABS R7, R9 ;  /* 0x0000000900077213 */ /* 0x000fc80000000000 */
[----:B------:R-:W1:Y:S08]  /*0350*/  I2F.RP R0, R7 ;  /* 0x0000000700007306 */ /* 0x000e700000209400 */
[----:B-1----:R-:W1:Y:S02]  /*0360*/  MUFU.RCP R0, R0 ;  /* 0x0000000000007308 */ /* 0x002e640000001000 */
[----:B-1----:R-:W-:-:S06]  /*0370*/  IADD3 R3, R0, 0xffffffe, RZ ;  /* 0x0ffffffe00037810 */ /* 0x002fcc0007ffe0ff */
[----:B------:R-:W1:Y:S02]  /*0380*/  F2I.FTZ.U32.TRUNC.NTZ R3, R3 ;  /* 0x0000000300037305 */ /* 0x000e64000021f000 */
[----:B-1----:R-:W-:-:S04]  /*0390*/  IMAD.MOV R6, RZ, RZ, -R3 ;  /* 0x000000ffff067224 */ /* 0x002fc800078e0a03 */
[----:B------:R-:W-:Y:S01]  /*03a0*/  IMAD R5, R6, R7, RZ ;  /* 0x0000000706057224 */ /* 0x000fe200078e02ff */
[----:B------:R-:W-:-:S03]  /*03b0*/  IABS R6, R9 ;  /* 0x0000000900067213 */ /* 0x000fc60000000000 */
[----:B------:R-:W-:Y:S01]  /*03c0*/  IMAD.HI.U32 R2, R3, R5, R2 ;  /* 0x0000000503027227 */ /* 0x000fe200078e0002 */
[----:B------:R-:W-:-:S03]  /*03d0*/  IABS R5, c[0x0][0x17c] ;  /* 0x00005f0000057a13 */ /* 0x000fc60000000000 */
[----:B------:R-:W-:Y:S02]  /*03e0*/  IMAD.MOV.U32 R3, RZ, RZ, R4 ;  /* 0x000000ffff037224 */ /* 0x000fe400078e0004 */
[----:B------:R-:W-:Y:S02]  /*03f0*/  IMAD.MOV R0, RZ, RZ, -R6 ;  /* 0x000000ffff007224 */ /* 0x000fe400078e0a06 */
[----:B------:R-:W-:-:S04]  /*0400*/  IMAD.HI.U32 R2, R2, R3, RZ ;  /* 0x0000000302027227 */ /* 0x000fc800078e00ff */
[----:B------:R-:W-:Y:S02]  /*0410*/  IMAD.MOV.U32 R4, RZ, RZ, R5 ;  /* 0x000000ffff047224 */ /* 0x000fe400078e0005 */
[----:B------:R-:W-:Y:S02]  /*0420*/  IMAD R0, R2, R0, R3 ;  /* 0x0000000002007224 */ /* 0x000fe400078e0203 */
[----:B------:R-:W1:Y:S03]  /*0430*/  I2F.RP R5, R4 ;  /* 0x0000000400057306 */ /* 0x000e660000209400 */
[----:B------:R-:W-:-:S05]  /*0440*/  ISETP.GT.U32.AND P1, PT, R7, R0, PT ;  /* 0x000000000700720c */ /* 0x000fca0003f24070 */
[----:B------:R-:W3:Y:S08]  /*0450*/  I2F.RP R3, R10 ;  /* 0x0000000a00037306 */ /* 0x000ef00000209400 */
[----:B------:R-:W-:Y:S01]  /*0460*/  @!P1 IMAD.IADD R0, R0, 0x1, -R7 ;  /* 0x0000000100009824 */ /* 0x000fe200078e0a07 */
[----:B-1----:R-:W1:Y:S01]  /*0470*/  MUFU.RCP R5, R5 ;  /* 0x0000000500057308 */ /* 0x002e620000001000 */
[----:B------:R-:W-:-:S02]  /*0480*/  @!P1 IADD3 R2, R2, 0x1, RZ ;  /* 0x0000000102029810 */ /* 0x000fc40007ffe0ff */
[----:B------:R-:W-:Y:S02]  /*0490*/  ISETP.NE.AND P1, PT, R9, RZ, PT ;  /* 0x000000ff0900720c */ /* 0x000fe40003f25270 */
[----:B------:R-:W-:Y:S02]  /*04a0*/  ISETP.GE.U32.AND P0, PT, R0, R7, PT ;  /* 0x000000070000720c */ /* 0x000fe40003f06070 */
[----:B------:R-:W-:Y:S01]  /*04b0*/  LOP3.LUT R0, R12, R9, RZ, 0x3c, !PT ;  /* 0x000000090c007212 */ /* 0x000fe200078e3cff */
[----:B---3--:R-:W3:Y:S03]  /*04c0*/  MUFU.RCP R3, R3 ;  /* 0x0000000300037308 */ /* 0x008ee60000001000 */
[----:B------:R-:W-:Y:S02]  /*04d0*/  ISETP.GE.AND P2, PT, R0, RZ, PT ;  /* 0x000000ff0000720c */ /* 0x000fe40003f46270 */
[----:B-1----:R-:W-:-:S05]  /*04e0*/  IADD3 R6, R5, 0xffffffe, RZ ;  /* 0x0ffffffe05067810 */ /* 0x002fca0007ffe0ff */
[----:B------:R-:W-:Y:S01]  /*04f0*/  @P0 IADD3 R2, R2, 0x1, RZ ;  /* 0x0000000102020810 */ /* 0x000fe20007ffe0ff */
[----:B------:R1:W4:Y:S04]  /*0500*/  F2I.FTZ.U32.TRUNC.NTZ R7, R6 ;  /* 0x0000000600077305 */ /* 0x000328000021f000 */
[----:B------:R-:W-:Y:S01]  /*0510*/  IMAD.MOV.U32 R11, RZ, RZ, R2 ;  /* 0x000000ffff0b7224 */ /* 0x000fe200078e0002 */
[----:B---3--:R-:W-:-:S03]  /*0520*/  IADD3 R5, R3, 0xffffffe, RZ ;  /* 0x0ffffffe03057810 */ /* 0x008fc60007ffe0ff */
[----:B------:R-:W-:Y:S01]  /*0530*/  @!P2 IMAD.MOV R11, RZ, RZ, -R11 ;  /* 0x000000ffff0ba224 */ /* 0x000fe200078e0a0b */
[----:B------:R3:W3:Y:S01]  /*0540*/  F2I.FTZ.U32.TRUNC.NTZ R3, R5 ;  /* 0x0000000500037305 */ /* 0x0006e2000021f000 */
[----:B------:R-:W-:Y:S01]  /*0550*/  @!P1 LOP3.LUT R11, RZ, R9, RZ, 0x33, !PT ;  /* 0x00000009ff0b9212 */ /* 0x000fe200078e33ff */
[----:B-1----:R-:W-:-:S04]  /*0560*/  IMAD.MOV.U32 R6, RZ, RZ, RZ ;  /* 0x000000ffff067224 */ /* 0x002fc800078e00ff */
[----:B------:R-:W-:Y:S02]  /*0570*/  IMAD.MOV R0, RZ, RZ, -R11 ;  /* 0x000000ffff007224 */ /* 0x000fe400078e0a0b */
[----:B----4-:R-:W-:Y:S02]  /*0580*/  IMAD.MOV R13, RZ, RZ, -R7 ;  /* 0x000000ffff0d7224 */ /* 0x010fe400078e0a07 */
[----:B------:R-:W-:Y:S01]  /*0590*/  IMAD R0, R9, R0, R12 ;  /* 0x0000000009007224 */ /* 0x000fe200078e020c */
[----:B--2---:R-:W-:Y:S01]  /*05a0*/  LOP3.LUT R9, R31, 0x3f, RZ, 0xc0, !PT ;  /* 0x0000003f1f097812 */ /* 0x004fe200078ec0ff */
[----:B---3--:R-:W-:Y:S02]  /*05b0*/  IMAD R5, R13, R4, RZ ;  /* 0x000000040d057224 */ /* 0x008fe400078e02ff */
[----:B------:R-:W-:Y:S02]  /*05c0*/  IMAD.IADD R2, R8, 0x1, R0 ;  /* 0x0000000108027824 */ /* 0x000fe400078e0200 */
[----:B------:R-:W-:-:S02]  /*05d0*/  IMAD.MOV R12, RZ, RZ, -R3 ;  /* 0x000000ffff0c7224 */ /* 0x000fc400078e0a03 */
[----:B------:R-:W-:Y:S02]  /*05e0*/  IMAD.SHL.U32 R0, R11, 0x80, RZ ;  /* 0x000000800b007824 */ /* 0x000fe400078e00ff */
[----:B------:R-:W-:Y:S02]  /*05f0*/  IMAD.MOV.U32 R11, RZ, RZ, R12 ;  /* 0x000000ffff0b7224 */ /* 0x000fe400078e000c */
[----:B------:R-:W-:Y:S01]  /*0600*/  IMAD R209, R2, 0x40, R9 ;  /* 0x0000004002d17824 */ /* 0x000fe200078e0209 */
[C---:B------:R-:W-:Y:S01]  /*0610*/  IADD3 R14, R0.reuse, 0x1, RZ ;  /* 0x00000001000e7810 */ /* 0x040fe20007ffe0ff */
[----:B------:R-:W-:Y:S01]  /*0620*/  IMAD.HI.U32 R5, R7, R5, R6 ;  /* 0x0000000507057227 */ /* 0x000fe200078e0006 */
[C---:B------:R-:W-:Y:S02]  /*0630*/  IADD3 R16, R0.reuse, 0x7f, RZ ;  /* 0x0000007f00107810 */ /* 0x040fe40007ffe0ff */
[----:B------:R-:W-:Y:S01]  /*0640*/  IABS R239, R209 ;  /* 0x000000d100ef7213 */ /* 0x000fe20000000000 */
[----:B------:R-:W-:Y:S01]  /*0650*/  IMAD R7, R11, R10, RZ ;  /* 0x0000000a0b077224 */ /* 0x000fe200078e02ff */
[----:B------:R-:W-:Y:S01]  /*0660*/  IABS R8, R14 ;  /* 0x0000000e00087213 */ /* 0x000fe20000000000 */
[----:B------:R-:W-:Y:S01]  /*0670*/  IMAD.MOV.U32 R2, RZ, RZ, RZ ;  /* 0x000000ffff027224 */ /* 0x000fe200078e00ff */
[----:B------:R-:W-:Y:S01]  /*0680*/  IABS R11, R16 ;  /* 0x00000010000b7213 */ /* 0x000fe20000000000 */
[----:B------:R-:W-:Y:S01]  /*0690*/  IMAD.MOV.U32 R6, RZ, RZ, 0x7f ;  /* 0x0000007fff067424 */ /* 0x000fe200078e00ff */
[C---:B------:R-:W-:Y:S01]  /*06a0*/  IADD3 R15, R0.reuse, 0x2, RZ ;  /* 0x00000002000f7810 */ /* 0x040fe20007ffe0ff */
[----:B------:R-:W-:Y:S01]  /*06b0*/  IMAD.HI.U32 R2, R3, R7, R2 ;  /* 0x0000000703027227 */ /* 0x000fe200078e0002 */
[----:B------:R-:W-:Y:S01]  /*06c0*/  IADD3 R18, R0, 0x1e, RZ ;  /* 0x0000001e00127810 */ /* 0x000fe20007ffe0ff */
[----:B------:R-:W-:Y:S01]  /*06d0*/  STL [R1+0x494], R209 ;  /* 0x000494d101007387 */ /* 0x000fe20000100800 */
[----:B------:R-:W-:Y:S01]  /*06e0*/  IADD3 R17, R6, c[0x0][0x180], RZ ;  /* 0x0000600006117a10 */ /* 0x000fe20007ffe0ff */
[----:B------:R-:W-:Y:S01]  /*06f0*/  IMAD.HI.U32 R6, R5, R8, RZ ;  /* 0x0000000805067227 */ /* 0x000fe200078e00ff */
[----:B------:R-:W-:-:S02]  /*0700*/  IABS R12, R15 ;  /* 0x0000000f000c7213 */ /* 0x000fc40000000000 */
[----:B------:R-:W-:Y:S01]  /*0710*/  ISETP.GT.AND P0, PT, R17, 0x7f, PT ;  /* 0x0000007f1100780c */ /* 0x000fe20003f04270 */
[----:B------:R-:W-:Y:S01]  /*0720*/  IMAD.HI.U32 R2, R2, R239, RZ ;  /* 0x000000ef02027227 */ /* 0x000fe200078e00ff */
[----:B------:R-:W-:Y:S02]  /*0730*/  IADD3 R17, R0, 0x9, RZ ;  /* 0x0000000900117810 */ /* 0x000fe40007ffe0ff */
[----:B------:R-:W-:Y:S01]  /*0740*/  SEL R248, RZ, 0x4, !P0 ;  /* 0x00000004fff87807 */ /* 0x000fe20004000000 */
[----:B------:R-:W-:Y:S01]  /*0750*/  IMAD.MOV R2, RZ, RZ, -R2 ;  /* 0x000000ffff027224 */ /* 0x000fe200078e0a02 */
[----:B------:R-:W-:Y:S01]  /*0760*/  IABS R106, R17 ;  /* 0x00000011006a7213 */ /* 0x000fe20000000000 */
[----:B------:R-:W-:Y:S01]  /*0770*/  IMAD.MOV R13, RZ, RZ, -R6 ;  /* 0x000000ffff0d7224 */ /* 0x000fe200078e0a06 */
[----:B------:R-:W-:Y:S01]  /*0780*/  IABS R148, R18 ;  /* 0x0000001200947213 */ /* 0x000fe20000000000 */
[----:B------:R-:W-:Y:S01]  /*0790*/  IMAD R239, R10, R2, R239 ;  /* 0x000000020aef7224 */ /* 0x000fe200078e02ef */
[----:B------:R-:W-:Y:S01]  /*07a0*/  SHF.R.S32.HI R2, RZ, 0x6, R31 ;  /* 0x00000006ff027819 */ /* 0x000fe2000001141f */
[----:B------:R-:W-:Y:S01]  /*07b0*/  IMAD.HI.U32 R3, R5, R11, RZ ;  /* 0x0000000b05037227 */ /* 0x000fe200078e00ff */
[----:B------:R-:W-:-:S02]  /*07c0*/  IADD3 R19, R0, 0x2a, RZ ;  /* 0x0000002a00137810 */ /* 0x000fc40007ffe0ff */
[----:B------:R-:W-:Y:S01]  /*07d0*/  ISETP.GT.U32.AND P1, PT, R10, R239, PT ;  /* 0x000000ef0a00720c */ /* 0x000fe20003f24070 */
[----:B------:R-:W-:Y:S01]  /*07e0*/  IMAD R8, R4, R13, R8 ;  /* 0x0000000d04087224 */ /* 0x000fe200078e0208 */
[----:B------:R-:W-:Y:S01]  /*07f0*/  IADD3 R13, R0, 0x3, RZ ;  /* 0x00000003000d7810 */ /* 0x000fe20007ffe0ff */
[----:B------:R-:W-:Y:S01]  /*0800*/  IMAD.MOV R3, RZ, RZ, -R3 ;  /* 0x000000ffff037224 */ /* 0x000fe200078e0a03 */
[----:B------:R-:W-:Y:S01]  /*0810*/  SGXT R2, R2, 0x1 ;  /* 0x000000010202781a */ /* 0x000fe20000000200 */
[----:B------:R-:W-:Y:S01]  /*0820*/  IMAD.HI.U32 R7, R5, R12, RZ ;  /* 0x0000000c05077227 */ /* 0x000fe200078e00ff */
[C---:B------:R-:W-:Y:S02]  /*0830*/  ISETP.GT.U32.AND P5, PT, R4.reuse, R8, PT ;  /* 0x000000080400720c */ /* 0x040fe40003fa4070 */
[----:B------:R-:W-:Y:S01]  /*0840*/  IABS R24, R13 ;  /* 0x0000000d00187213 */ /* 0x000fe20000000000 */
[C---:B------:R-:W-:Y:S01]  /*0850*/  IMAD R11, R4.reuse, R3, R11 ;  /* 0x00000003040b7224 */ /* 0x040fe200078e020b */
[----:B------:R-:W-:Y:S01]  /*0860*/  SHF.R.U32.HI R3, RZ, 0x6, R31 ;  /* 0x00000006ff037819 */ /* 0x000fe2000001161f */
[----:B------:R-:W-:Y:S01]  /*0870*/  IMAD.MOV R7, RZ, RZ, -R7 ;  /* 0x000000ffff077224 */ /* 0x000fe200078e0a07 */
[----:B------:R-:W-:Y:S01]  /*0880*/  IABS R184, R19 ;  /* 0x0000001300b87213 */ /* 0x000fe20000000000 */
[----:B------:R-:W-:Y:S01]  /*0890*/  @!P1 IMAD.IADD R239, R239, 0x1, -R10 ;  /* 0x00000001efef9824 */ /* 0x000fe200078e0a0a */
[----:B------:R-:W-:Y:S01]  /*08a0*/  SGXT.U32 R3, R3, 0x1 ;  /* 0x000000010303781a */ /* 0x000fe20000000000 */
[----:B------:R-:W-:Y:S01]  /*08b0*/  IMAD.SHL.U32 R9, R9, 0x4, RZ ;  /* 0x0000000409097824 */ /* 0x000fe200078e00ff */
[C---:B------:R-:W-:Y:S01]  /*08c0*/  ISETP.GT.U32.AND P0, PT, R4.reuse, R11, PT ;  /* 0x0000000b0400720c */ /* 0x040fe20003f04070 */
[----:B------:R-:W-:Y:S01]  /*08d0*/  IMAD R12, R4, R7, R12 ;  /* 0x00000007040c7224 */ /* 0x000fe200078e020c */
[C---:B------:R-:W-:Y:S01]  /*08e0*/  ISETP.GE.AND P2, PT, R3.reuse, c[0x0][0x180], PT ;  /* 0x0000600003007a0c */ /* 0x040fe20003f46270 */
[----:B------:R-:W-:Y:S01]  /*08f0*/  @!P5 IMAD.IADD R8, R8, 0x1, -R4 ;  /* 0x000000010808d824 */ /* 0x000fe200078e0a04 */
[----:B------:R-:W-:Y:S01]  /*0900*/  ISETP.GT.U32.AND P4, PT, R10, R239, PT ;  /* 0x000000ef0a00720c */ /* 0x000fe20003f84070 */
[----:B------:R-:W-:Y:S01]  /*0910*/  IMAD R21, R3, c[0x0][0x188], RZ ;  /* 0x0000620003157a24 */ /* 0x000fe200078e02ff */
[----:B------:R-:W-:-:S02]  /*0920*/  SEL R6, R248, RZ, !P2 ;  /* 0x000000fff8067207 */ /* 0x000fc40005000000 */
[----:B------:R-:W-:Y:S02]  /*0930*/  ISETP.GE.AND P1, PT, R14, RZ, PT ;  /* 0x000000ff0e00720c */ /* 0x000fe40003f26270 */
[----:B------:R-:W-:Y:S01]  /*0940*/  ISETP.NE.U32.AND P3, PT, R6, RZ, PT ;  /* 0x000000ff0600720c */ /* 0x000fe20003f65070 */
[----:B------:R-:W-:Y:S01]  /*0950*/  IMAD.HI.U32 R6, R5, R24, RZ ;  /* 0x0000001805067227 */ /* 0x000fe200078e00ff */
[----:B------:R-:W-:Y:S02]  /*0960*/  ISETP.GT.U32.AND P5, PT, R4, R8, PT ;  /* 0x000000080400720c */ /* 0x000fe40003fa4070 */
[----:B------:R-:W-:Y:S01]  /*0970*/  IADD3 R14, R0, 0x4, RZ ;  /* 0x00000004000e7810 */ /* 0x000fe20007ffe0ff */
[----:B------:R-:W-:Y:S01]  /*0980*/  @!P0 IMAD.IADD R11, R11, 0x1, -R4 ;  /* 0x000000010b0b8824 */ /* 0x000fe200078e0a04 */
[----:B------:R-:W-:Y:S01]  /*0990*/  LOP3.LUT R2, R9, 0x120, R2, 0x78, !PT ;  /* 0x0000012009027812 */ /* 0x000fe200078e7802 */
[----:B------:R-:W-:Y:S01]  /*09a0*/  @!P4 IMAD.IADD R239, R239, 0x1, -R10 ;  /* 0x00000001efefc824 */ /* 0x000fe200078e0a0a */
[----:B------:R-:W-:Y:S01]  /*09b0*/  IABS R22, R14 ;  /* 0x0000000e00167213 */ /* 0x000fe20000000000 */
[----:B------:R-:W-:Y:S01]  /*09c0*/  IMAD.MOV R9, RZ, RZ, -R6 ;  /* 0x000000ffff097224 */ /* 0x000fe200078e0a06 */
[----:B------:R-:W-:Y:S01]  /*09d0*/  ISETP.GT.U32.AND P0, PT, R4, R12, PT ;  /* 0x0000000c0400720c */ /* 0x000fe20003f04070 */
[----:B------:R1:W-:Y:S01]  /*09e0*/  STL [R1+0xb20], R2 ;  /* 0x000b200201007387 */ /* 0x0003e20000100800 */
[----:B------:R-:W-:Y:S01]  /*09f0*/  IADD3 R10, R0, 0x5, RZ ;  /* 0x00000005000a7810 */ /* 0x000fe20007ffe0ff */
[C---:B------:R-:W-:Y:S01]  /*0a00*/  IMAD R24, R4.reuse, R9, R24 ;  /* 0x0000000904187224 */ /* 0x040fe200078e0218 */
[----:B------:R-:W-:Y:S01]  /*0a10*/  ISETP.GT.U32.AND P6, PT, R4, R11, PT ;  /* 0x0000000b0400720c */ /* 0x000fe20003fc4070 */
[----:B------:R-:W-:Y:S01]  /*0a20*/  IMAD.HI.U32 R7, R5, R22, RZ ;  /* 0x0000001605077227 */ /* 0x000fe200078e00ff */
[----:B------:R-:W-:-:S02]  /*0a30*/  IABS R26, R10 ;  /* 0x0000000a001a7213 */ /* 0x000fc40000000000 */
[----:B------:R-:W-:Y:S01]  /*0a40*/  ISETP.GE.AND P4, PT, R15, RZ, PT ;  /* 0x000000ff0f00720c */ /* 0x000fe20003f86270 */
[----:B------:R-:W-:Y:S01]  /*0a50*/  @!P5 IMAD.IADD R8, R8, 0x1, -R4 ;  /* 0x000000010808d824 */ /* 0x000fe200078e0a04 */
[----:B------:R-:W-:Y:S01]  /*0a60*/  ISETP.GT.U32.AND P5, PT, R4, R24, PT ;  /* 0x000000180400720c */ /* 0x000fe20003fa4070 */
[----:B------:R-:W-:Y:S01]  /*0a70*/  IMAD.MOV R7, RZ, RZ, -R7 ;  /* 0x000000ffff077224 */ /* 0x000fe200078e0a07 */
[----:B------:R-:W-:Y:S01]  /*0a80*/  IADD3 R15, R0, 0x7, RZ ;  /* 0x00000007000f7810 */ /* 0x000fe20007ffe0ff */
[----:B------:R-:W-:Y:S01]  /*0a90*/  IMAD.HI.U32 R6, R5, R26, RZ ;  /* 0x0000001a05067227 */ /* 0x000fe200078e00ff */
[----:B------:R-:W-:Y:S02]  /*0aa0*/  ISETP.GE.AND P2, PT, R16, RZ, PT ;  /* 0x000000ff1000720c */ /* 0x000fe40003f46270 */
[----:B------:R-:W-:Y:S01]  /*0ab0*/  IABS R102, R15 ;  /* 0x0000000f00667213 */ /* 0x000fe20000000000 */
[----:B------:R-:W-:Y:S01]  /*0ac0*/  IMAD R22, R4, R7, R22 ;  /* 0x0000000704167224 */ /* 0x000fe200078e0216 */
[----:B------:R-:W-:Y:S01]  /*0ad0*/  IADD3 R16, R0, 0x8, RZ ;  /* 0x0000000800107810 */ /* 0x000fe20007ffe0ff */
[----:B------:R-:W-:Y:S01]  /*0ae0*/  @!P0 IMAD.IADD R12, R12, 0x1, -R4 ;  /* 0x000000010c0c8824 */ /* 0x000fe200078e0a04 */
[----:B------:R-:W-:Y:S01]  /*0af0*/  ISETP.GE.AND P0, PT, R13, RZ, PT ;  /* 0x000000ff0d00720c */ /* 0x000fe20003f06270 */
[----:B------:R-:W-:Y:S01]  /*0b00*/  IMAD.MOV R7, RZ, RZ, -R6 ;  /* 0x000000ffff077224 */ /* 0x000fe200078e0a06 */
[----:B------:R-:W-:Y:S01]  /*0b10*/  IADD3 R13, R0, 0x6, RZ ;  /* 0x00000006000d7810 */ /* 0x000fe20007ffe0ff */
[----:B------:R-:W-:Y:S01]  /*0b20*/  @!P6 IMAD.IADD R11, R11, 0x1, -R4 ;  /* 0x000000010b0be824 */ /* 0x000fe200078e0a04 */
[C---:B------:R-:W-:Y:S01]  /*0b30*/  ISETP.GT.U32.AND P6, PT, R4.reuse, R12, PT ;  /* 0x0000000c0400720c */ /* 0x040fe20003fc4070 */
[----:B------:R-:W-:Y:S01]  /*0b40*/  IMAD R26, R4, R7, R26 ;  /* 0x00000007041a7224 */ /* 0x000fe200078e021a */
[----:B------:R-:W-:Y:S01]  /*0b50*/  IABS R104, R13 ;  /* 0x0000000d00687213 */ /* 0x000fe20000000000 */
[----:B------:R-:W-:Y:S01]  /*0b60*/  @!P5 IMAD.IADD R24, R24, 0x1, -R4 ;  /* 0x000000011818d824 */ /* 0x000fe200078e0a04 */
[----:B------:R-:W-:Y:S01]  /*0b70*/  IABS R100, R16 ;  /* 0x0000001000647213 */ /* 0x000fe20000000000 */
[----:B------:R-:W-:Y:S01]  /*0b80*/  IMAD.HI.U32 R7, R5, R102, RZ ;  /* 0x0000006605077227 */ /* 0x000fe200078e00ff */
[----:B------:R-:W-:-:S02]  /*0b90*/  ISETP.GT.U32.AND P5, PT, R4, R26, PT ;  /* 0x0000001a0400720c */ /* 0x000fc40003fa4070 */
[C---:B------:R-:W-:Y:S01]  /*0ba0*/  IADD3 R20, R0.reuse, 0x6f, RZ ;  /* 0x0000006f00147810 */ /* 0x040fe20007ffe0ff */
[C---:B------:R-:W-:Y:S01]  /*0bb0*/  IMAD.HI.U32 R6, R5.reuse, R104, RZ ;  /* 0x0000006805067227 */ /* 0x040fe200078e00ff */
[----:B------:R-:W-:Y:S02]  /*0bc0*/  IADD3 R27, R0, 0x7d, RZ ;  /* 0x0000007d001b7810 */ /* 0x000fe40007ffe0ff */
[----:B------:R-:W-:Y:S01]  /*0bd0*/  IABS R46, R20 ;  /* 0x00000014002e7213 */ /* 0x000fe20000000000 */
[----:B------:R-:W-:Y:S01]  /*0be0*/  @!P6 IMAD.IADD R12, R12, 0x1, -R4 ;  /* 0x000000010c0ce824 */ /* 0x000fe200078e0a04 */
[----:B------:R-:W-:Y:S01]  /*0bf0*/  ISETP.GT.U32.AND P6, PT, R4, R22, PT ;  /* 0x000000160400720c */ /* 0x000fe20003fc4070 */
[----:B------:R-:W-:Y:S01]  /*0c00*/  IMAD.MOV R9, RZ, RZ, -R6 ;  /* 0x000000ffff097224 */ /* 0x000fe200078e0a06 */
[----:B------:R-:W-:Y:S01]  /*0c10*/  IADD3 R23, R0, 0x7b, RZ ;  /* 0x0000007b00177810 */ /* 0x000fe20007ffe0ff */
[----:B------:R-:W-:Y:S01]  /*0c20*/  IMAD.MOV R7, RZ, RZ, -R7 ;  /* 0x000000ffff077224 */ /* 0x000fe200078e0a07 */
[----:B------:R-:W-:Y:S01]  /*0c30*/  IABS R241, R27 ;  /* 0x0000001b00f17213 */ /* 0x000fe20000000000 */
[----:B------:R-:W-:Y:S01]  /*0c40*/  @!P5 IMAD.IADD R26, R26, 0x1, -R4 ;  /* 0x000000011a1ad824 */ /* 0x000fe200078e0a04 */
[C---:B------:R-:W-:Y:S01]  /*0c50*/  ISETP.GT.U32.AND P5, PT, R4.reuse, R24, PT ;  /* 0x000000180400720c */ /* 0x040fe20003fa4070 */
[----:B------:R-:W-:Y:S01]  /*0c60*/  IMAD R104, R4, R9, R104 ;  /* 0x0000000904687224 */ /* 0x000fe200078e0268 */
[----:B------:R-:W-:Y:S01]  /*0c70*/  IADD3 R29, R0, 0x7e, RZ ;  /* 0x0000007e001d7810 */ /* 0x000fe20007ffe0ff */
[----:B------:R-:W-:Y:S01]  /*0c80*/  IMAD R102, R4, R7, R102 ;  /* 0x0000000704667224 */ /* 0x000fe200078e0266 */
[----:B------:R-:W-:Y:S01]  /*0c90*/  IADD3 R25, R0, 0x7c, RZ ;  /* 0x0000007c00197810 */ /* 0x000fe20007ffe0ff */
[----:B------:R-:W-:Y:S01]  /*0ca0*/  @!P4 IMAD.MOV R12, RZ, RZ, -R12 ;  /* 0x000000ffff0cc224 */ /* 0x000fe200078e0a0c */
[----:B------:R-:W-:Y:S01]  /*0cb0*/  ISETP.GT.U32.AND P4, PT, R4, R104, PT ;  /* 0x000000680400720c */ /* 0x000fe20003f84070 */
[----:B------:R-:W-:Y:S01]  /*0cc0*/  @!P6 IMAD.IADD R22, R22, 0x1, -R4 ;  /* 0x000000011616e824 */ /* 0x000fe200078e0a04 */
[----:B------:R-:W-:Y:S01]  /*0cd0*/  ISETP.GE.AND P6, PT, R14, RZ, PT ;  /* 0x000000ff0e00720c */ /* 0x000fe20003fc6270 */
[----:B------:R-:W-:Y:S01]  /*0ce0*/  @!P1 IMAD.MOV R8, RZ, RZ, -R8 ;  /* 0x000000ffff089224 */ /* 0x000fe200078e0a08 */
[----:B------:R-:W-:Y:S01]  /*0cf0*/  IADD3 R14, R0, 0x11, RZ ;  /* 0x00000011000e7810 */ /* 0x000fe20007ffe0ff */
[----:B------:R-:W-:Y:S01]  /*0d00*/  IMAD.HI.U32 R9, R5, R100, RZ ;  /* 0x0000006405097227 */ /* 0x000fe200078e00ff */
[----:B------:R-:W-:-:S02]  /*0d10*/  ISETP.GT.U32.AND P1, PT, R4, R22, PT ;  /* 0x000000160400720c */ /* 0x000fc40003f24070 */
[----:B------:R-:W-:Y:S01]  /*0d20*/  IABS R122, R14 ;  /* 0x0000000e007a7213 */ /* 0x000fe20000000000 */
[----:B------:R-:W-:Y:S01]  /*0d30*/  @!P5 IMAD.IADD R24, R24, 0x1, -R4 ;  /* 0x000000011818d824 */ /* 0x000fe200078e0a04 */
[----:B------:R-:W-:Y:S01]  /*0d40*/  ISETP.GT.U32.AND P5, PT, R4, R102, PT ;  /* 0x000000660400720c */ /* 0x000fe20003fa4070 */
[----:B------:R-:W-:-:S04]  /*0d50*/  IMAD.HI.U32 R7, R5, R106, RZ ;  /* 0x0000006a05077227 */ /* 0x000fc800078e00ff */
[----:B------:R-:W-:Y:S01]  /*0d60*/  IMAD.MOV.U32 R6, RZ, RZ, R11 ;  /* 0x000000ffff067224 */ /* 0x000fe200078e000b */
[----:B------:R-:W-:Y:S01]  /*0d70*/  IADD3 R11, R0, 0xa, RZ ;  /* 0x0000000a000b7810 */ /* 0x000fe20007ffe0ff */
[----:B------:R-:W-:Y:S02]  /*0d80*/  IMAD.MOV R9, RZ, RZ, -R9 ;  /* 0x000000ffff097224 */ /* 0x000fe400078e0a09 */
[----:B------:R-:W-:Y:S01]  /*0d90*/  IMAD.MOV R7, RZ, RZ, -R7 ;  /* 0x000000ffff077224 */ /* 0x000fe200078e0a07 */
[----:B------:R-:W-:Y:S01]  /*0da0*/  IABS R108, R11 ;  /* 0x0000000b006c7213 */ /* 0x000fe20000000000 */
[----:B------:R-:W-:Y:S01]  /*0db0*/  @!P4 IMAD.IADD R104, R104, 0x1, -R4 ;  /* 0x000000016868c824 */ /* 0x000fe200078e0a04 */
[----:B------:R-:W-:Y:S01]  /*0dc0*/  ISETP.GE.AND P4, PT, R13, RZ, PT ;  /* 0x000000ff0d00720c */ /* 0x000fe20003f86270 */
[----:B------:R-:W-:Y:S01]  /*0dd0*/  @!P2 IMAD.MOV R6, RZ, RZ, -R6 ;  /* 0x000000ffff06a224 */ /* 0x000fe200078e0a06 */
[C---:B------:R-:W-:Y:S01]  /*0de0*/  ISETP.GT.U32.AND P2, PT, R4.reuse, R26, PT ;  /* 0x0000001a0400720c */ /* 0x040fe20003f44070 */
[----:B------:R-:W-:Y:S01]  /*0df0*/  IMAD R100, R4, R9, R100 ;  /* 0x0000000904647224 */ /* 0x000fe200078e0264 */
[----:B------:R-:W-:Y:S01]  /*0e00*/  IADD3 R13, R0, 0x10, RZ ;  /* 0x00000010000d7810 */ /* 0x000fe20007ffe0ff */
[----:B------:R-:W-:-:S02]  /*0e10*/  @!P1 IMAD.IADD R22, R22, 0x1, -R4 ;  /* 0x0000000116169824 */ /* 0x000fc400078e0a04 */
[C---:B------:R-:W-:Y:S01]  /*0e20*/  IMAD R106, R4.reuse, R7, R106 ;  /* 0x00000007046a7224 */ /* 0x040fe200078e026a */
[----:B------:R-:W-:Y:S01]  /*0e30*/  ISETP.GT.U32.AND P1, PT, R4, R100, PT ;  /* 0x000000640400720c */ /* 0x000fe20003f24070 */
[----:B------:R-:W-:Y:S01]  /*0e40*/  @!P5 IMAD.IADD R102, R102, 0x1, -R4 ;  /* 0x000000016666d824 */ /* 0x000fe200078e0a04 */
[C---:B------:R-:W-:Y:S01]  /*0e50*/  ISETP.GT.U32.AND P5, PT, R4.reuse, R104, PT ;  /* 0x000000680400720c */ /* 0x040fe20003fa4070 */
[----:B------:R-:W-:Y:S01]  /*0e60*/  @!P6 IMAD.MOV R22, RZ, RZ, -R22 ;  /* 0x000000ffff16e224 */ /* 0x000fe200078e0a16 */
[----:B------:R-:W-:Y:S01]  /*0e70*/  ISETP.GT.U32.AND P6, PT, R4, R106, PT ;  /* 0x0000006a0400720c */ /* 0x000fe20003fc4070 */
[----:B------:R-:W-:Y:S01]  /*0e80*/  IMAD.HI.U32 R7, R5, R108, RZ ;  /* 0x0000006c05077227 */ /* 0x000fe200078e00ff */
[----:B------:R-:W-:-:S03]  /*0e90*/  IABS R120, R13 ;  /* 0x0000000d00787213 */ /* 0x000fc60000000000 */
[----:B------:R-:W-:Y:S02]  /*0ea0*/  IMAD.MOV R9, RZ, RZ, -R7 ;  /* 0x000000ffff097224 */ /* 0x000fe400078e0a07 */
[----:B------:R-:W-:Y:S01]  /*0eb0*/  @!P2 IMAD.IADD R26, R26, 0x1, -R4 ;  /* 0x000000011a1aa824 */ /* 0x000fe200078e0a04 */
[----:B------:R-:W-:Y:S01]  /*0ec0*/  ISETP.GE.AND P2, PT, R10, RZ, PT ;  /* 0x000000ff0a00720c */ /* 0x000fe20003f46270 */
[----:B------:R-:W-:Y:S01]  /*0ed0*/  IMAD R108, R4, R9, R108 ;  /* 0x00000009046c7224 */ /* 0x000fe200078e026c */
[----:B------:R-:W-:Y:S01]  /*0ee0*/  IADD3 R10, R0, 0xb, RZ ;  /* 0x0000000b000a7810 */ /* 0x000fe20007ffe0ff */
[--C-:B------:R-:W-:Y:S01]  /*0ef0*/  @!P5 IMAD.IADD R104, R104, 0x1, -R4.reuse ;  /* 0x000000016868d824 */ /* 0x100fe200078e0a04 */
[----:B------:R-:W-:Y:S01]  /*0f00*/  ISETP.GE.AND P5, PT, R16, RZ, PT ;  /* 0x000000ff1000720c */ /* 0x000fe20003fa6270 */
[--C-:B------:R-:W-:Y:S01]  /*0f10*/  @!P1 IMAD.IADD R100, R100, 0x1, -R4.reuse ;  /* 0x0000000164649824 */ /* 0x100fe200078e0a04 */
[----:B------:R-:W-:Y:S01]  /*0f20*/  IABS R110, R10 ;  /* 0x0000000a006e7213 */ /* 0x000fe20000000000 */
[----:B------:R-:W-:Y:S01]  /*0f30*/  @!P6 IMAD.IADD R106, R106, 0x1, -R4 ;  /* 0x000000016a6ae824 */ /* 0x000fe200078e0a04 */
[----:B------:R-:W-:Y:S01]  /*0f40*/  IADD3 R9, R0, 0xc, RZ ;  /* 0x0000000c00097810 */ /* 0x000fe20007ffe0ff */
[----:B------:R-:W-:Y:S01]  /*0f50*/  @!P4 IMAD.MOV R104, RZ, RZ, -R104 ;  /* 0x000000ffff68c224 */ /* 0x000fe200078e0a68 */
[C---:B------:R-:W-:Y:S01]  /*0f60*/  ISETP.GT.U32.AND P4, PT, R4.reuse, R108, PT ;  /* 0x0000006c0400720c */ /* 0x040fe20003f84070 */
[----:B------:R-:W-:Y:S01]  /*0f70*/  IMAD.HI.U32 R7, R5, R110, RZ ;  /* 0x0000006e05077227 */ /* 0x000fe200078e00ff */
[----:B------:R-:W-:-:S02]  /*0f80*/  ISETP.GT.U32.AND P1, PT, R4, R100, PT ;  /* 0x000000640400720c */ /* 0x000fc40003f24070 */
[C---:B------:R-:W-:Y:S01]  /*0f90*/  ISETP.GT.U32.AND P6, PT, R4.reuse, R106, PT ;  /* 0x0000006a0400720c */ /* 0x040fe20003fc4070 */
[----:B------:R-:W-:Y:S01]  /*0fa0*/  @!P0 IMAD.MOV R24, RZ, RZ, -R24 ;  /* 0x000000ffff188224 */ /* 0x000fe200078e0a18 */
[C---:B------:R-:W-:Y:S01]  /*0fb0*/  ISETP.GT.U32.AND P0, PT, R4.reuse, R102, PT ;  /* 0x000000660400720c */ /* 0x040fe20003f04070 */
[----:B------:R-:W-:Y:S01]  /*0fc0*/  IMAD.MOV R7, RZ, RZ, -R7 ;  /* 0x000000ffff077224 */ /* 0x000fe200078e0a07 */
[----:B------:R-:W-:Y:S01]  /*0fd0*/  IABS R112, R9 ;  /* 0x0000000900707213 */ /* 0x000fe20000000000 */
[----:B------:R-:W-:Y:S01]  /*0fe0*/  @!P2 IMAD.MOV R26, RZ, RZ, -R26 ;  /* 0x000000ffff1aa224 */ /* 0x000fe200078e0a1a */
[----:B------:R-:W-:Y:S01]  /*0ff0*/  ISETP.GE.AND P2, PT, R15, RZ, PT ;  /* 0x000000ff0f00720c */ /* 0x000fe20003f46270 */
[----:B------:R-:W-:Y:S01]  /*1000*/  IMAD R110, R4, R7, R110 ;  /* 0x00000007046e7224 */ /* 0x000fe200078e026e */
[----:B------:R-:W-:Y:S01]  /*1010*/  IADD3 R16, R0, 0x1a, RZ ;  /* 0x0000001a00107810 */ /* 0x000fe20007ffe0ff */
[--C-:B------:R-:W-:Y:S01]  /*1020*/  @!P4 IMAD.IADD R108, R108, 0x1, -R4.reuse ;  /* 0x000000016c6cc824 */ /* 0x100fe200078e0a04 */
[----:B------:R-:W-:Y:S01]  /*1030*/  IADD3 R15, R0, 0x19, RZ ;  /* 0x00000019000f7810 */ /* 0x000fe20007ffe0ff */
[--C-:B------:R-:W-:Y:S01]  /*1040*/  @!P1 IMAD.IADD R100, R100, 0x1, -R4.reuse ;  /* 0x0000000164649824 */ /* 0x100fe200078e0a04 */
[----:B------:R-:W-:Y:S01]  /*1050*/  ISETP.GE.AND P1, PT, R11, RZ, PT ;  /* 0x000000ff0b00720c */ /* 0x000fe20003f26270 */
[----:B------:R-:W-:Y:S01]  /*1060*/  @!P6 IMAD.IADD R106, R106, 0x1, -R4 ;  /* 0x000000016a6ae824 */ /* 0x000fe200078e0a04 */
[C---:B------:R-:W-:Y:S01]  /*1070*/  ISETP.GT.U32.AND P6, PT, R4.reuse, R110, PT ;  /* 0x0000006e0400720c */ /* 0x040fe20003fc4070 */
[----:B------:R-:W-:Y:S01]  /*1080*/  IMAD.HI.U32 R7, R5, R112, RZ ;  /* 0x0000007005077227 */ /* 0x000fe200078e00ff */
[----:B------:R-:W-:-:S02]  /*1090*/  ISETP.GT.U32.AND P4, PT, R4, R108, PT ;  /* 0x0000006c0400720c */ /* 0x000fc40003f84070 */
[----:B------:R-:W-:Y:S01]  /*10a0*/  IADD3 R11, R0, 0xe, RZ ;  /* 0x0000000e000b7810 */ /* 0x000fe20007ffe0ff */
[----:B------:R-:W-:Y:S01]  /*10b0*/  @!P5 IMAD.MOV R100, RZ, RZ, -R100 ;  /* 0x000000ffff64d224 */ /* 0x000fe200078e0a64 */
[----:B------:R-:W-:Y:S01]  /*10c0*/  ISETP.GE.AND P5, PT, R9, RZ, PT ;  /* 0x000000ff0900720c */ /* 0x000fe20003fa6270 */
[----:B------:R-:W-:Y:S01]  /*10d0*/  @!P0 IMAD.IADD R102, R102, 0x1, -R4 ;  /* 0x0000000166668824 */ /* 0x000fe200078e0a04 */
[----:B------:R-:W-:Y:S01]  /*10e0*/  ISETP.GE.AND P0, PT, R17, RZ, PT ;  /* 0x000000ff1100720c */ /* 0x000fe20003f06270 */
        /* <DEDUP_REMOVED lines=8> */
[----:B------:R-:W-:Y:S01]  /*1170*/  @!P4 IMAD.IADD R108, R108, 0x1, -R4 ;  /* 0x000000016c6cc824 */ /* 0x000fe200078e0a04 */
[----:B------:R-:W-:Y:S01]  /*1180*/  IABS R116, R10 ;  /* 0x0000000a00747213 */ /* 0x000fe20000000000 */
[----:B------:R-:W-:Y:S01]  /*1190*/  IMAD.HI.U32 R9, R5, R114, RZ ;  /* 0x0000007205097227 */ /* 0x000fe200078e00ff */
[----:B------:R-:W-:-:S02]  /*11a0*/  ISETP.GT.U32.AND P4, PT, R4, R112, PT ;  /* 0x000000700400720c */ /* 0x000fc40003f84070 */
[----:B------:R-:W-:Y:S01]  /*11b0*/  ISETP.GT.U32.AND P6, PT, R4, R110, PT ;  /* 0x0000006e0400720c */ /* 0x000fe20003fc4070 */
[----:B------:R-:W-:Y:S01]  /*11c0*/  IMAD.HI.U32 R7, R5, R116, RZ ;  /* 0x0000007405077227 */ /* 0x000fe200078e00ff */
[----:B------:R-:W-:Y:S02]  /*11d0*/  IABS R142, R16 ;  /* 0x00000010008e7213 */ /* 0x000fe40000000000 */
[----:B------:R-:W-:Y:S01]  /*11e0*/  IABS R134, R17 ;  /* 0x0000001100867213 */ /* 0x000fe20000000000 */
[----:B------:R-:W-:Y:S01]  /*11f0*/  @!P0 IMAD.MOV R106, RZ, RZ, -R106 ;  /* 0x000000ffff6a8224 */ /* 0x000fe200078e0a6a */
[----:B------:R-:W-:Y:S01]  /*1200*/  ISETP.GE.AND P0, PT, R10, RZ, PT ;  /* 0x000000ff0a00720c */ /* 0x000fe20003f06270 */
[----:B------:R-:W-:Y:S01]  /*1210*/  IMAD.MOV R7, RZ, RZ, -R7 ;  /* 0x000000ffff077224 */ /* 0x000fe200078e0a07 */
[----:B------:R-:W-:Y:S01]  /*1220*/  IADD3 R10, R0, 0xf, RZ ;  /* 0x0000000f000a7810 */ /* 0x000fe20007ffe0ff */
[----:B------:R-:W-:Y:S01]  /*1230*/  IMAD.MOV R9, RZ, RZ, -R9 ;  /* 0x000000ffff097224 */ /* 0x000fe200078e0a09 */
[----:B------:R-:W-:Y:S01]  /*1240*/  IABS R140, R15 ;  /* 0x0000000f008c7213 */ /* 0x000fe20000000000 */
[----:B------:R-:W-:Y:S01]  /*1250*/  IMAD R116, R4, R7, R116 ;  /* 0x0000000704747224 */ /* 0x000fe200078e0274 */
[----:B------:R-:W-:Y:S01]  /*1260*/  IABS R118, R10 ;  /* 0x0000000a00767213 */ /* 0x000fe20000000000 */
[----:B------:R-:W-:-:S02]  /*1270*/  @!P4 IMAD.IADD R112, R112, 0x1, -R4 ;  /* 0x000000017070c824 */ /* 0x000fc400078e0a04 */
[----:B------:R-:W-:Y:S01]  /*1280*/  @!P6 IMAD.IADD R110, R110, 0x1, -R4 ;  /* 0x000000016e6ee824 */ /* 0x000fe200078e0a04 */
[C---:B------:R-:W-:Y:S01]  /*1290*/  ISETP.GT.U32.AND P6, PT, R4.reuse, R116, PT ;  /* 0x000000740400720c */ /* 0x040fe20003fc4070 */
[----:B------:R-:W-:Y:S01]  /*12a0*/  @!P1 IMAD.MOV R108, RZ, RZ, -R108 ;  /* 0x000000ffff6c9224 */ /* 0x000fe200078e0a6c */
[----:B------:R-:W-:Y:S01]  /*12b0*/  ISETP.GT.U32.AND P1, PT, R4, R112, PT ;  /* 0x000000700400720c */ /* 0x000fe20003f24070 */
[----:B------:R-:W-:-:S04]  /*12c0*/  IMAD.HI.U32 R7, R5, R118, RZ ;  /* 0x0000007605077227 */ /* 0x000fc800078e00ff */
[C---:B------:R-:W-:Y:S02]  /*12d0*/  IMAD R114, R4.reuse, R9, R114 ;  /* 0x0000000904727224 */ /* 0x040fe400078e0272 */
[----:B------:R-:W-:Y:S02]  /*12e0*/  IMAD.MOV R9, RZ, RZ, -R7 ;  /* 0x000000ffff097224 */ /* 0x000fe400078e0a07 */
[----:B------:R-:W-:Y:S01]  /*12f0*/  IMAD.HI.U32 R7, R5, R120, RZ ;  /* 0x0000007805077227 */ /* 0x000fe200078e00ff */
[----:B------:R-:W-:-:S03]  /*1300*/  ISETP.GT.U32.AND P4, PT, R4, R114, PT ;  /* 0x000000720400720c */ /* 0x000fc60003f84070 */
[----:B------:R-:W-:Y:S02]  /*1310*/  IMAD R118, R4, R9, R118 ;  /* 0x0000000904767224 */ /* 0x000fe400078e0276 */
[--C-:B------:R-:W-:Y:S02]  /*1320*/  @!P6 IMAD.IADD R116, R116, 0x1, -R4.reuse ;  /* 0x000000017474e824 */ /* 0x100fe400078e0a04 */
[----:B------:R-:W-:Y:S01]  /*1330*/  @!P1 IMAD.IADD R112, R112, 0x1, -R4 ;  /* 0x0000000170709824 */ /* 0x000fe200078e0a04 */
[C---:B------:R-:W-:Y:S01]  /*1340*/  ISETP.GT.U32.AND P1, PT, R4.reuse, R118, PT ;  /* 0x000000760400720c */ /* 0x040fe20003f24070 */
[----:B------:R-:W-:Y:S01]  /*1350*/  IMAD.MOV R7, RZ, RZ, -R7 ;  /* 0x000000ffff077224 */ /* 0x000fe200078e0a07 */
[----:B------:R-:W-:Y:S01]  /*1360*/  ISETP.GT.U32.AND P6, PT, R4, R116, PT ;  /* 0x000000740400720c */ /* 0x000fe20003fc4070 */
[----:B------:R-:W-:Y:S01]  /*1370*/  @!P2 IMAD.MOV R110, RZ, RZ, -R110 ;  /* 0x000000ffff6ea224 */ /* 0x000fe200078e0a6e */
[----:B------:R-:W-:Y:S01]  /*1380*/  ISETP.GE.AND P2, PT, R11, RZ, PT ;  /* 0x000000ff0b00720c */ /* 0x000fe20003f46270 */
[----:B------:R-:W-:Y:S01]  /*1390*/  @!P4 IMAD.IADD R114, R114, 0x1, -R4 ;  /* 0x000000017272c824 */ /* 0x000fe200078e0a04 */
[----:B------:R-:W-:Y:S01]  /*13a0*/  IADD3 R11, R0, 0x12, RZ ;  /* 0x00000012000b7810 */ /* 0x000fe20007ffe0ff */
[----:B------:R-:W-:-:S03]  /*13b0*/  IMAD.HI.U32 R9, R5, R122, RZ ;  /* 0x0000007a05097227 */ /* 0x000fc600078e00ff */
[C---:B------:R-:W-:Y:S01]  /*13c0*/  ISETP.GT.U32.AND P4, PT, R4.reuse, R114, PT ;  /* 0x000000720400720c */ /* 0x040fe20003f84070 */
[----:B------:R-:W-:Y:S01]  /*13d0*/  IMAD R120, R4, R7, R120 ;  /* 0x0000000704787224 */ /* 0x000fe200078e0278 */
[----:B------:R-:W-:Y:S01]  /*13e0*/  IABS R124, R11 ;  /* 0x0000000b007c7213 */ /* 0x000fe20000000000 */
[--C-:B------:R-:W-:Y:S02]  /*13f0*/  @!P1 IMAD.IADD R118, R118, 0x1, -R4.reuse ;  /* 0x0000000176769824 */ /* 0x100fe400078e0a04 */
[----:B------:R-:W-:Y:S02]  /*1400*/  IMAD.MOV R9, RZ, RZ, -R9 ;  /* 0x000000ffff097224 */ /* 0x000fe400078e0a09 */
[----:B------:R-:W-:Y:S01]  /*1410*/  @!P6 IMAD.IADD R116, R116, 0x1, -R4 ;  /* 0x000000017474e824 */ /* 0x000fe200078e0a04 */
[C---:B------:R-:W-:Y:S01]  /*1420*/  ISETP.GT.U32.AND P6, PT, R4.reuse, R120, PT ;  /* 0x000000780400720c */ /* 0x040fe20003fc4070 */
[----:B------:R-:W-:Y:S01]  /*1430*/  @!P5 IMAD.MOV R112, RZ, RZ, -R112 ;  /* 0x000000ffff70d224 */ /* 0x000fe200078e0a70 */
[C---:B------:R-:W-:Y:S01]  /*1440*/  ISETP.GT.U32.AND P1, PT, R4.reuse, R118, PT ;  /* 0x000000760400720c */ /* 0x040fe20003f24070 */
[----:B------:R-:W-:Y:S01]  /*1450*/  IMAD R122, R4, R9, R122 ;  /* 0x00000009047a7224 */ /* 0x000fe200078e027a */
[----:B------:R-:W-:Y:S01]  /*1460*/  ISETP.GE.AND P5, PT, R10, RZ, PT ;  /* 0x000000ff0a00720c */ /* 0x000fe20003fa6270 */
[----:B------:R-:W-:Y:S01]  /*1470*/  IMAD.HI.U32 R7, R5, R124, RZ ;  /* 0x0000007c05077227 */ /* 0x000fe200078e00ff */
[----:B------:R-:W-:-:S03]  /*1480*/  IADD3 R10, R0, 0x13, RZ ;  /* 0x00000013000a7810 */ /* 0x000fc60007ffe0ff */
[--C-:B------:R-:W-:Y:S01]  /*1490*/  @!P4 IMAD.IADD R114, R114, 0x1, -R4.reuse ;  /* 0x000000017272c824 */ /* 0x100fe200078e0a04 */
[----:B------:R-:W-:Y:S01]  /*14a0*/  ISETP.GT.U32.AND P4, PT, R4, R122, PT ;  /* 0x0000007a0400720c */ /* 0x000fe20003f84070 */
[----:B------:R-:W-:Y:S01]  /*14b0*/  IMAD.MOV R9, RZ, RZ, -R7 ;  /* 0x000000ffff097224 */ /* 0x000fe200078e0a07 */
[----:B------:R-:W-:Y:S01]  /*14c0*/  IABS R126, R10 ;  /* 0x0000000a007e7213 */ /* 0x000fe20000000000 */
[--C-:B------:R-:W-:Y:S02]  /*14d0*/  @!P6 IMAD.IADD R120, R120, 0x1, -R4.reuse ;  /* 0x000000017878e824 */ /* 0x100fe400078e0a04 */
[----:B------:R-:W-:Y:S01]  /*14e0*/  @!P1 IMAD.IADD R118, R118, 0x1, -R4 ;  /* 0x0000000176769824 */ /* 0x000fe200078e0a04 */
[----:B------:R-:W-:Y:S01]  /*14f0*/  ISETP.GE.AND P1, PT, R11, RZ, PT ;  /* 0x000000ff0b00720c */ /* 0x000fe20003f26270 */
[C---:B------:R-:W-:Y:S01]  /*1500*/  IMAD R124, R4.reuse, R9, R124 ;  /* 0x00000009047c7224 */ /* 0x040fe200078e027c */
[----:B------:R-:W-:Y:S01]  /*1510*/  ISETP.GT.U32.AND P6, PT, R4, R120, PT ;  /* 0x000000780400720c */ /* 0x000fe20003fc4070 */
[----:B------:R-:W-:Y:S01]  /*1520*/  @!P5 IMAD.MOV R118, RZ, RZ, -R118 ;  /* 0x000000ffff76d224 */ /* 0x000fe200078e0a76 */
[----:B------:R-:W-:Y:S01]  /*1530*/  IADD3 R9, R0, 0x14, RZ ;  /* 0x0000001400097810 */ /* 0x000fe20007ffe0ff */
[----:B------:R-:W-:Y:S01]  /*1540*/  @!P0 IMAD.MOV R116, RZ, RZ, -R116 ;  /* 0x000000ffff748224 */ /* 0x000fe200078e0a74 */
[----:B------:R-:W-:Y:S01]  /*1550*/  ISETP.GT.U32.AND P5, PT, R4, R124, PT ;  /* 0x0000007c0400720c */ /* 0x000fe20003fa4070 */
[----:B------:R-:W-:Y:S01]  /*1560*/  @!P4 IMAD.IADD R122, R122, 0x1, -R4 ;  /* 0x000000017a7ac824 */ /* 0x000fe200078e0a04 */
[----:B------:R-:W-:Y:S01]  /*1570*/  ISETP.GE.AND P0, PT, R13, RZ, PT ;  /* 0x000000ff0d00720c */ /* 0x000fe20003f06270 */
[----:B------:R-:W-:Y:S01]  /*1580*/  IMAD.HI.U32 R7, R5, R126, RZ ;  /* 0x0000007e05077227 */ /* 0x000fe200078e00ff */
[----:B------:R-:W-:-:S02]  /*1590*/  IABS R128, R9 ;  /* 0x0000000900807213 */ /* 0x000fc40000000000 */
[----:B------:R-:W-:Y:S01]  /*15a0*/  ISETP.GT.U32.AND P4, PT, R4, R122, PT ;  /* 0x0000007a0400720c */ /* 0x000fe20003f84070 */
[----:B------:R-:W-:Y:S01]  /*15b0*/  IMAD.MOV R7, RZ, RZ, -R7 ;  /* 0x000000ffff077224 */ /* 0x000fe200078e0a07 */
[----:B------:R-:W-:Y:S01]  /*15c0*/  IADD3 R11, R0, 0x15, RZ ;  /* 0x00000015000b7810 */ /* 0x000fe20007ffe0ff */
[----:B------:R-:W-:Y:S01]  /*15d0*/  @!P6 IMAD.IADD R120, R120, 0x1, -R4 ;  /* 0x000000017878e824 */ /* 0x000fe200078e0a04 */
[----:B------:R-:W-:Y:S01]  /*15e0*/  ISETP.GE.AND P6, PT, R10, RZ, PT ;  /* 0x000000ff0a00720c */ /* 0x000fe20003fc6270 */
[----:B------:R-:W-:Y:S01]  /*15f0*/  IMAD R126, R4, R7, R126 ;  /* 0x00000007047e7224 */ /* 0x000fe200078e027e */
[----:B------:R-:W-:Y:S01]  /*1600*/  IABS R130, R11 ;  /* 0x0000000b00827213 */ /* 0x000fe20000000000 */
        /* <DEDUP_REMOVED lines=9> */
[----:B------:R-:W-:Y:S02]  /*16a0*/  IMAD.MOV R7, RZ, RZ, -R7 ;  /* 0x000000ffff077224 */ /* 0x000fe400078e0a07 */
[----:B------:R-:W-:Y:S01]  /*16b0*/  @!P2 IMAD.MOV R114, RZ, RZ, -R114 ;  /* 0x000000ffff72a224 */ /* 0x000fe200078e0a72 */
[----:B------:R-:W-:Y:S01]  /*16c0*/  ISETP.GE.AND P2, PT, R14, RZ, PT ;  /* 0x000000ff0e00720c */ /* 0x000fe20003f46270 */
[----:B------:R-:W-:Y:S01]  /*16d0*/  IMAD R128, R4, R7, R128 ;  /* 0x0000000704807224 */ /* 0x000fe200078e0280 */
[C---:B------:R-:W-:Y:S01]  /*16e0*/  IADD3 R7, R0.reuse, 0x17, RZ ;  /* 0x0000001700077810 */ /* 0x040fe20007ffe0ff */
[----:B------:R-:W-:Y:S01]  /*16f0*/  IMAD.HI.U32 R9, R5, R130, RZ ;  /* 0x0000008205097227 */ /* 0x000fe200078e00ff */
[----:B------:R-:W-:-:S02]  /*1700*/  IADD3 R14, R0, 0x18, RZ ;  /* 0x00000018000e7810 */ /* 0x000fc40007ffe0ff */
[----:B------:R-:W-:Y:S01]  /*1710*/  IABS R136, R7 ;  /* 0x0000000700887213 */ /* 0x000fe20000000000 */
[--C-:B------:R-:W-:Y:S01]  /*1720*/  @!P0 IMAD.IADD R124, R124, 0x1, -R4.reuse ;  /* 0x000000017c7c8824 */ /* 0x100fe200078e0a04 */
[----:B------:R-:W-:Y:S01]  /*1730*/  IABS R138, R14 ;  /* 0x0000000e008a7213 */ /* 0x000fe20000000000 */
[----:B------:R-:W-:Y:S01]  /*1740*/  @!P4 IMAD.IADD R126, R126, 0x1, -R4 ;  /* 0x000000017e7ec824 */ /* 0x000fe200078e0a04 */
[----:B------:R-:W-:Y:S01]  /*1750*/  ISETP.GE.AND P0, PT, R13, RZ, PT ;  /* 0x000000ff0d00720c */ /* 0x000fe20003f06270 */
[----:B------:R-:W-:Y:S01]  /*1760*/  @!P1 IMAD.MOV R124, RZ, RZ, -R124 ;  /* 0x000000ffff7c9224 */ /* 0x000fe200078e0a7c */
[C---:B------:R-:W-:Y:S01]  /*1770*/  ISETP.GT.U32.AND P1, PT, R4.reuse, R128, PT ;  /* 0x000000800400720c */ /* 0x040fe20003f24070 */
[----:B------:R-:W-:Y:S01]  /*1780*/  IMAD.MOV R9, RZ, RZ, -R9 ;  /* 0x000000ffff097224 */ /* 0x000fe200078e0a09 */
[----:B------:R-:W-:Y:S01]  /*1790*/  ISETP.GT.U32.AND P4, PT, R4, R126, PT ;  /* 0x0000007e0400720c */ /* 0x000fe20003f84070 */
[----:B------:R-:W-:-:S04]  /*17a0*/  IMAD.HI.U32 R10, R5, R132, RZ ;  /* 0x00000084050a7227 */ /* 0x000fc800078e00ff */
[----:B------:R-:W-:Y:S02]  /*17b0*/  IMAD R130, R4, R9, R130 ;  /* 0x0000000904827224 */ /* 0x000fe400078e0282 */
[----:B------:R-:W-:Y:S01]  /*17c0*/  @!P2 IMAD.MOV R122, RZ, RZ, -R122 ;  /* 0x000000ffff7aa224 */ /* 0x000fe200078e0a7a */
[----:B------:R-:W-:Y:S01]  /*17d0*/  ISETP.GE.AND P2, PT, R11, RZ, PT ;  /* 0x000000ff0b00720c */ /* 0x000fe20003f46270 */
[----:B------:R-:W-:Y:S02]  /*17e0*/  IMAD.MOV R11, RZ, RZ, -R10 ;  /* 0x000000ffff0b7224 */ /* 0x000fe400078e0a0a */
[--C-:B------:R-:W-:Y:S02]  /*17f0*/  @!P1 IMAD.IADD R128, R128, 0x1, -R4.reuse ;  /* 0x0000000180809824 */ /* 0x100fe400078e0a04 */
[----:B------:R-:W-:Y:S01]  /*1800*/  @!P4 IMAD.IADD R126, R126, 0x1, -R4 ;  /* 0x000000017e7ec824 */ /* 0x000fe200078e0a04 */
[----:B------:R-:W-:Y:S01]  /*1810*/  ISETP.GE.AND P4, PT, R7, RZ, PT ;  /* 0x000000ff0700720c */ /* 0x000fe20003f86270 */
[C---:B------:R-:W-:Y:S01]  /*1820*/  IMAD R132, R4.reuse, R11, R132 ;  /* 0x0000000b04847224 */ /* 0x040fe200078e0284 */
[C---:B------:R-:W-:Y:S01]  /*1830*/  ISETP.GT.U32.AND P1, PT, R4.reuse, R128, PT ;  /* 0x000000800400720c */ /* 0x040fe20003f24070 */
[----:B------:R-:W-:Y:S01]  /*1840*/  @!P6 IMAD.MOV R126, RZ, RZ, -R126 ;  /* 0x000000ffff7ee224 */ /* 0x000fe200078e0a7e */
[----:B------:R-:W-:Y:S01]  /*1850*/  ISETP.GT.U32.AND P6, PT, R4, R130, PT ;  /* 0x000000820400720c */ /* 0x000fe20003fc4070 */
[----:B------:R-:W-:-:S04]  /*1860*/  IMAD.HI.U32 R7, R5, R136, RZ ;  /* 0x0000008805077227 */ /* 0x000fc800078e00ff */
[----:B------:R-:W-:Y:S02]  /*1870*/  IMAD.MOV R11, RZ, RZ, -R7 ;  /* 0x000000ffff0b7224 */ /* 0x000fe400078e0a07 */
[----:B------:R-:W-:-:S04]  /*1880*/  IMAD.HI.U32 R7, R5, R138, RZ ;  /* 0x0000008a05077227 */ /* 0x000fc800078e00ff */
[--C-:B------:R-:W-:Y:S01]  /*1890*/  @!P1 IMAD.IADD R128, R128, 0x1, -R4.reuse ;  /* 0x0000000180809824 */ /* 0x100fe200078e0a04 */
[----:B------:R-:W-:Y:S01]  /*18a0*/  ISETP.GT.U32.AND P1, PT, R4, R132, PT ;  /* 0x000000840400720c */ /* 0x000fe20003f24070 */
[----:B------:R-:W-:Y:S02]  /*18b0*/  @!P6 IMAD.IADD R130, R130, 0x1, -R4 ;  /* 0x000000018282e824 */ /* 0x000fe400078e0a04 */
[C---:B------:R-:W-:Y:S02]  /*18c0*/  IMAD R136, R4.reuse, R11, R136 ;  /* 0x0000000b04887224 */ /* 0x040fe400078e0288 */
[----:B------:R-:W-:Y:S01]  /*18d0*/  IMAD.HI.U32 R10, R5, R142, RZ ;  /* 0x0000008e050a7227 */ /* 0x000fe200078e00ff */
[----:B------:R-:W-:-:S03]  /*18e0*/  ISETP.GT.U32.AND P6, PT, R4, R130, PT ;  /* 0x000000820400720c */ /* 0x000fc60003fc4070 */
[----:B------:R-:W-:-:S04]  /*18f0*/  IMAD.HI.U32 R11, R5, R134, RZ ;  /* 0x00000086050b7227 */ /* 0x000fc800078e00ff */
[----:B------:R-:W-:Y:S02]  /*1900*/  @!P1 IMAD.IADD R132, R132, 0x1, -R4 ;  /* 0x0000000184849824 */ /* 0x000fe400078e0a04 */
[----:B------:R-:W-:Y:S02]  /*1910*/  IMAD.MOV R7, RZ, RZ, -R7 ;  /* 0x000000ffff077224 */ /* 0x000fe400078e0a07 */
[----:B------:R-:W-:Y:S01]  /*1920*/  IMAD.MOV R13, RZ, RZ, -R10 ;  /* 0x000000ffff0d7224 */ /* 0x000fe200078e0a0a */
[----:B------:R-:W-:Y:S01]  /*1930*/  ISETP.GT.U32.AND P1, PT, R4, R132, PT ;  /* 0x000000840400720c */ /* 0x000fe20003f24070 */
[----:B------:R-:W-:Y:S01]  /*1940*/  @!P6 IMAD.IADD R130, R130, 0x1, -R4 ;  /* 0x000000018282e824 */ /* 0x000fe200078e0a04 */
[C---:B------:R-:W-:Y:S01]  /*1950*/  ISETP.GT.U32.AND P6, PT, R4.reuse, R136, PT ;  /* 0x000000880400720c */ /* 0x040fe20003fc4070 */
[----:B------:R-:W-:Y:S01]  /*1960*/  IMAD R138, R4, R7, R138 ;  /* 0x00000007048a7224 */ /* 0x000fe200078e028a */
[----:B------:R-:W-:Y:S01]  /*1970*/  IADD3 R10, R0, 0x1c, RZ ;  /* 0x0000001c000a7810 */ /* 0x000fe20007ffe0ff */
[----:B------:R-:W-:-:S02]  /*1980*/  IMAD.MOV R11, RZ, RZ, -R11 ;  /* 0x000000ffff0b7224 */ /* 0x000fc400078e0a0b */
[C---:B------:R-:W-:Y:S01]  /*1990*/  IMAD R142, R4.reuse, R13, R142 ;  /* 0x0000000d048e7224 */ /* 0x040fe200078e028e */
[----:B------:R-:W-:Y:S01]  /*19a0*/  IABS R144, R10 ;  /* 0x0000000a00907213 */ /* 0x000fe20000000000 */
[----:B------:R-:W-:Y:S01]  /*19b0*/  IMAD R134, R4, R11, R134 ;  /* 0x0000000b04867224 */ /* 0x000fe200078e0286 */
[----:B------:R-:W-:Y:S01]  /*19c0*/  IADD3 R13, R0, 0x1d, RZ ;  /* 0x0000001d000d7810 */ /* 0x000fe20007ffe0ff */
[----:B------:R-:W-:Y:S01]  /*19d0*/  @!P5 IMAD.MOV R128, RZ, RZ, -R128 ;  /* 0x000000ffff80d224 */ /* 0x000fe200078e0a80 */
[----:B------:R-:W-:Y:S01]  /*19e0*/  ISETP.GT.U32.AND P5, PT, R4, R138, PT ;  /* 0x0000008a0400720c */ /* 0x000fe20003fa4070 */
[--C-:B------:R-:W-:Y:S01]  /*19f0*/  @!P1 IMAD.IADD R132, R132, 0x1, -R4.reuse ;  /* 0x0000000184849824 */ /* 0x100fe200078e0a04 */
[----:B------:R-:W-:Y:S01]  /*1a00*/  ISETP.GT.U32.AND P1, PT, R4, R142, PT ;  /* 0x0000008e0400720c */ /* 0x000fe20003f24070 */
[----:B------:R-:W-:Y:S01]  /*1a10*/  @!P6 IMAD.IADD R136, R136, 0x1, -R4 ;  /* 0x000000018888e824 */ /* 0x000fe200078e0a04 */
[----:B------:R-:W-:Y:S01]  /*1a20*/  ISETP.GT.U32.AND P6, PT, R4, R134, PT ;  /* 0x000000860400720c */ /* 0x000fe20003fc4070 */
[----:B------:R-:W-:Y:S01]  /*1a30*/  IMAD.HI.U32 R7, R5, R144, RZ ;  /* 0x0000009005077227 */ /* 0x000fe200078e00ff */
[----:B------:R-:W-:-:S03]  /*1a40*/  IABS R146, R13 ;  /* 0x0000000d00927213 */ /* 0x000fc60000000000 */
[----:B------:R-:W-:-:S04]  /*1a50*/  IMAD.HI.U32 R9, R5, R140, RZ ;  /* 0x0000008c05097227 */ /* 0x000fc800078e00ff */
[--C-:B------:R-:W-:Y:S01]  /*1a60*/  @!P5 IMAD.IADD R138, R138, 0x1, -R4.reuse ;  /* 0x000000018a8ad824 */ /* 0x100fe200078e0a04 */
[----:B------:R-:W-:Y:S01]  /*1a70*/  ISETP.GT.U32.AND P5, PT, R4, R136, PT ;  /* 0x000000880400720c */ /* 0x000fe20003fa4070 */
[--C-:B------:R-:W-:Y:S02]  /*1a80*/  @!P1 IMAD.IADD R142, R142, 0x1, -R4.reuse ;  /* 0x000000018e8e9824 */ /* 0x100fe400078e0a04 */
[----:B------:R-:W-:Y:S02]  /*1a90*/  @!P6 IMAD.IADD R134, R134, 0x1, -R4 ;  /* 0x000000018686e824 */ /* 0x000fe400078e0a04 */
[----:B------:R-:W-:Y:S01]  /*1aa0*/  IMAD.MOV R11, RZ, RZ, -R7 ;  /* 0x000000ffff0b7224 */ /* 0x000fe200078e0a07 */
[----:B------:R-:W-:Y:S01]  /*1ab0*/  ISETP.GT.U32.AND P6, PT, R4, R142, PT ;  /* 0x0000008e0400720c */ /* 0x000fe20003fc4070 */
[----:B------:R-:W-:Y:S02]  /*1ac0*/  IMAD.MOV R9, RZ, RZ, -R9 ;  /* 0x000000ffff097224 */ /* 0x000fe400078e0a09 */
[----:B------:R-:W-:-:S04]  /*1ad0*/  IMAD.HI.U32 R7, R5, R148, RZ ;  /* 0x0000009405077227 */ /* 0x000fc800078e00ff */
[C---:B------:R-:W-:Y:S02]  /*1ae0*/  IMAD R140, R4.reuse, R9, R140 ;  /* 0x00000009048c7224 */ /* 0x040fe400078e028c */
[----:B------:R-:W-:Y:S01]  /*1af0*/  IMAD R144, R4, R11, R144 ;  /* 0x0000000b04907224 */ /* 0x000fe200078e0290 */
[----:B------:R-:W-:Y:S01]  /*1b00*/  IADD3 R11, R0, 0x1f, RZ ;  /* 0x0000001f000b7810 */ /* 0x000fe20007ffe0ff */
[----:B------:R-:W-:Y:S02]  /*1b10*/  IMAD.MOV R7, RZ, RZ, -R7 ;  /* 0x000000ffff077224 */ /* 0x000fe400078e0a07 */
[----:B------:R-:W-:Y:S01]  /*1b20*/  @!P2 IMAD.MOV R130, RZ, RZ, -R130 ;  /* 0x000000ffff82a224 */ /* 0x000fe200078e0a82 */
[C---:B------:R-:W-:Y:S01]  /*1b30*/  ISETP.GT.U32.AND P2, PT, R4.reuse, R140, PT ;  /* 0x0000008c0400720c */ /* 0x040fe20003f44070 */
[----:B------:R-:W-:Y:S01]  /*1b40*/  IMAD R148, R4, R7, R148 ;  /* 0x0000000704947224 */ /* 0x000fe200078e0294 */
[----:B------:R-:W-:Y:S01]  /*1b50*/  IABS R150, R11 ;  /* 0x0000000b00967213 */ /* 0x000fe20000000000 */
[--C-:B------:R-:W-:Y:S01]  /*1b60*/  @!P5 IMAD.IADD R136, R136, 0x1, -R4.reuse ;  /* 0x000000018888d824 */ /* 0x100fe200078e0a04 */
[----:B------:R-:W-:Y:S01]  /*1b70*/  ISETP.GT.U32.AND P5, PT, R4, R144, PT ;  /* 0x000000900400720c */ /* 0x000fe20003fa4070 */
[----:B------:R-:W-:Y:S01]  /*1b80*/  @!P6 IMAD.IADD R142, R142, 0x1, -R4 ;  /* 0x000000018e8ee824 */ /* 0x000fe200078e0a04 */
[C---:B------:R-:W-:Y:S01]  /*1b90*/  ISETP.GT.U32.AND P6, PT, R4.reuse, R148, PT ;  /* 0x000000940400720c */ /* 0x040fe20003fc4070 */
[----:B------:R-:W-:Y:S01]  /*1ba0*/  @!P0 IMAD.MOV R132, RZ, RZ, -R132 ;  /* 0x000000ffff848224 */ /* 0x000fe200078e0a84 */
[----:B------:R-:W-:Y:S01]  /*1bb0*/  ISETP.GT.U32.AND P0, PT, R4, R134, PT ;  /* 0x000000860400720c */ /* 0x000fe20003f04070 */
[----:B------:R-:W-:-:S04]  /*1bc0*/  IMAD.HI.U32 R9, R5, R146, RZ ;  /* 0x0000009205097227 */ /* 0x000fc800078e00ff */
[--C-:B------:R-:W-:Y:S01]  /*1bd0*/  @!P2 IMAD.IADD R140, R140, 0x1, -R4.reuse ;  /* 0x000000018c8ca824 */ /* 0x100fe200078e0a04 */
[----:B------:R-:W-:Y:S01]  /*1be0*/  ISETP.GT.U32.AND P2, PT, R4, R138, PT ;  /* 0x0000008a0400720c */ /* 0x000fe20003f44070 */
[----:B------:R-:W-:Y:S02]  /*1bf0*/  IMAD.MOV R9, RZ, RZ, -R9 ;  /* 0x000000ffff097224 */ /* 0x000fe400078e0a09 */
[--C-:B------:R-:W-:Y:S01]  /*1c00*/  @!P5 IMAD.IADD R144, R144, 0x1, -R4.reuse ;  /* 0x000000019090d824 */ /* 0x100fe200078e0a04 */
[----:B------:R-:W-:Y:S01]  /*1c10*/  ISETP.GT.U32.AND P1, PT, R4, R140, PT ;  /* 0x0000008c0400720c */ /* 0x000fe20003f24070 */
[----:B------:R-:W-:Y:S01]  /*1c20*/  @!P6 IMAD.IADD R148, R148, 0x1, -R4 ;  /* 0x000000019494e824 */ /* 0x000fe200078e0a04 */
[----:B------:R-:W-:Y:S01]  /*1c30*/  ISETP.GE.AND P5, PT, R16, RZ, PT ;  /* 0x000000ff1000720c */ /* 0x000fe20003fa6270 */
[C---:B------:R-:W-:Y:S01]  /*1c40*/  IMAD R146, R4.reuse, R9, R146 ;  /* 0x0000000904927224 */ /* 0x040fe200078e0292 */
[----:B------:R-:W-:Y:S01]  /*1c50*/  ISETP.GT.U32.AND P6, PT, R4, R144, PT ;  /* 0x000000900400720c */ /* 0x000fe20003fc4070 */
[----:B------:R-:W-:Y:S01]  /*1c60*/  IMAD.HI.U32 R7, R5, R150, RZ ;  /* 0x0000009605077227 */ /* 0x000fe200078e00ff */
[----:B------:R-:W-:-:S02]  /*1c70*/  IADD3 R9, R0, 0x20, RZ ;  /* 0x0000002000097810 */ /* 0x000fc40007ffe0ff */
[----:B------:R-:W-:Y:S01]  /*1c80*/  IADD3 R16, R0, 0x27, RZ ;  /* 0x0000002700107810 */ /* 0x000fe20007ffe0ff */
[--C-:B------:R-:W-:Y:S01]  /*1c90*/  @!P0 IMAD.IADD R134, R134, 0x1, -R4.reuse ;  /* 0x0000000186868824 */ /* 0x100fe200078e0a04 */
[----:B------:R-:W-:Y:S01]  /*1ca0*/  ISETP.GE.AND P0, PT, R15, RZ, PT ;  /* 0x000000ff0f00720c */ /* 0x000fe20003f06270 */
[----:B------:R-:W-:Y:S01]  /*1cb0*/  @!P2 IMAD.IADD R138, R138, 0x1, -R4 ;  /* 0x000000018a8aa824 */ /* 0x000fe200078e0a04 */
[C---:B------:R-:W-:Y:S01]  /*1cc0*/  ISETP.GT.U32.AND P2, PT, R4.reuse, R146, PT ;  /* 0x000000920400720c */ /* 0x040fe20003f44070 */
[----:B------:R-:W-:Y:S01]  /*1cd0*/  @!P4 IMAD.MOV R136, RZ, RZ, -R136 ;  /* 0x000000ffff88c224 */ /* 0x000fe200078e0a88 */
[----:B------:R-:W-:Y:S01]  /*1ce0*/  IABS R152, R9 ;  /* 0x0000000900987213 */ /* 0x000fe20000000000 */
[----:B------:R-:W-:Y:S01]  /*1cf0*/  IMAD.MOV R7, RZ, RZ, -R7 ;  /* 0x000000ffff077224 */ /* 0x000fe200078e0a07 */
[----:B------:R-:W-:Y:S01]  /*1d00*/  ISETP.GT.U32.AND P4, PT, R4, R148, PT ;  /* 0x000000940400720c */ /* 0x000fe20003f84070 */
[--C-:B------:R-:W-:Y:S01]  /*1d10*/  @!P1 IMAD.IADD R140, R140, 0x1, -R4.reuse ;  /* 0x000000018c8c9824 */ /* 0x100fe200078e0a04 */
[----:B------:R-:W-:Y:S01]  /*1d20*/  ISETP.GE.AND P1, PT, R14, RZ, PT ;  /* 0x000000ff0e00720c */ /* 0x000fe20003f26270 */
[----:B------:R-:W-:Y:S01]  /*1d30*/  @!P6 IMAD.IADD R144, R144, 0x1, -R4 ;  /* 0x000000019090e824 */ /* 0x000fe200078e0a04 */
[----:B------:R-:W-:Y:S01]  /*1d40*/  ISETP.GE.AND P6, PT, R18, RZ, PT ;  /* 0x000000ff1200720c */ /* 0x000fe20003fc6270 */
[----:B------:R-:W-:Y:S01]  /*1d50*/  IMAD R150, R4, R7, R150 ;  /* 0x0000000704967224 */ /* 0x000fe200078e0296 */
[----:B------:R-:W-:Y:S01]  /*1d60*/  IADD3 R14, R0, 0x24, RZ ;  /* 0x00000024000e7810 */ /* 0x000fe20007ffe0ff */
[----:B------:R-:W-:Y:S01]  /*1d70*/  IMAD.HI.U32 R7, R5, R152, RZ ;  /* 0x0000009805077227 */ /* 0x000fe200078e00ff */
[----:B------:R-:W-:-:S02]  /*1d80*/  IABS R172, R16 ;  /* 0x0000001000ac7213 */ /* 0x000fc40000000000 */
[----:B------:R-:W-:Y:S01]  /*1d90*/  IABS R160, R14 ;  /* 0x0000000e00a07213 */ /* 0x000fe20000000000 */
[----:B------:R-:W-:Y:S01]  /*1da0*/  @!P5 IMAD.MOV R142, RZ, RZ, -R142 ;  /* 0x000000ffff8ed224 */ /* 0x000fe200078e0a8e */
[----:B------:R-:W-:Y:S01]  /*1db0*/  ISETP.GT.U32.AND P5, PT, R4, R150, PT ;  /* 0x000000960400720c */ /* 0x000fe20003fa4070 */
[----:B------:R-:W-:Y:S01]  /*1dc0*/  IMAD.MOV R7, RZ, RZ, -R7 ;  /* 0x000000ffff077224 */ /* 0x000fe200078e0a07 */
[----:B------:R-:W-:Y:S01]  /*1dd0*/  IADD3 R15, R0, 0x25, RZ ;  /* 0x00000025000f7810 */ /* 0x000fe20007ffe0ff */
[----:B------:R-:W-:Y:S01]  /*1de0*/  @!P0 IMAD.MOV R140, RZ, RZ, -R140 ;  /* 0x000000ffff8c8224 */ /* 0x000fe200078e0a8c */
[----:B------:R-:W-:Y:S01]  /*1df0*/  ISETP.GE.AND P0, PT, R10, RZ, PT ;  /* 0x000000ff0a00720c */ /* 0x000fe20003f06270 */
[--C-:B------:R-:W-:Y:S01]  /*1e00*/  @!P2 IMAD.IADD R146, R146, 0x1, -R4.reuse ;  /* 0x000000019292a824 */ /* 0x100fe200078e0a04 */
[----:B------:R-:W-:Y:S01]  /*1e10*/  ISETP.GE.AND P2, PT, R17, RZ, PT ;  /* 0x000000ff1100720c */ /* 0x000fe20003f46270 */
[----:B------:R-:W-:Y:S01]  /*1e20*/  @!P4 IMAD.IADD R148, R148, 0x1, -R4 ;  /* 0x000000019494c824 */ /* 0x000fe200078e0a04 */
[----:B------:R-:W-:Y:S01]  /*1e30*/  ISETP.GE.AND P4, PT, R9, RZ, PT ;  /* 0x000000ff0900720c */ /* 0x000fe20003f86270 */
[----:B------:R-:W-:Y:S01]  /*1e40*/  IMAD R152, R4, R7, R152 ;  /* 0x0000000704987224 */ /* 0x000fe200078e0298 */
[----:B------:R-:W-:Y:S01]  /*1e50*/  IADD3 R7, R0, 0x21, RZ ;  /* 0x0000002100077810 */ /* 0x000fe20007ffe0ff */
[----:B------:R-:W-:Y:S01]  /*1e60*/  @!P1 IMAD.MOV R138, RZ, RZ, -R138 ;  /* 0x000000ffff8a9224 */ /* 0x000fe200078e0a8a */
[C---:B------:R-:W-:Y:S01]  /*1e70*/  ISETP.GT.U32.AND P1, PT, R4.reuse, R146, PT ;  /* 0x000000920400720c */ /* 0x040fe20003f24070 */
[----:B------:R-:W-:Y:S01]  /*1e80*/  @!P6 IMAD.MOV R148, RZ, RZ, -R148 ;  /* 0x000000ffff94e224 */ /* 0x000fe200078e0a94 */
[----:B------:R-:W-:Y:S01]  /*1e90*/  ISETP.GT.U32.AND P6, PT, R4, R152, PT ;  /* 0x000000980400720c */ /* 0x000fe20003fc4070 */
[----:B------:R-:W-:Y:S01]  /*1ea0*/  @!P5 IMAD.IADD R150, R150, 0x1, -R4 ;  /* 0x000000019696d824 */ /* 0x000fe200078e0a04 */
[----:B------:R-:W-:Y:S01]  /*1eb0*/  IABS R154, R7 ;  /* 0x00000007009a7213 */ /* 0x000fe20000000000 */
[----:B------:R-:W-:Y:S01]  /*1ec0*/  @!P0 IMAD.MOV R144, RZ, RZ, -R144 ;  /* 0x000000ffff908224 */ /* 0x000fe200078e0a90 */
[----:B------:R-:W-:Y:S01]  /*1ed0*/  ISETP.GE.AND P0, PT, R7, RZ, PT ;  /* 0x000000ff0700720c */ /* 0x000fe20003f06270 */
[----:B------:R-:W-:Y:S01]  /*1ee0*/  @!P2 IMAD.MOV R134, RZ, RZ, -R134 ;  /* 0x000000ffff86a224 */ /* 0x000fe200078e0a86 */
[----:B------:R-:W-:Y:S01]  /*1ef0*/  IADD3 R9, R0, 0x22, RZ ;  /* 0x0000002200097810 */ /* 0x000fe20007ffe0ff */
[----:B------:R-:W-:Y:S01]  /*1f00*/  IMAD.HI.U32 R7, R5, R154, RZ ;  /* 0x0000009a05077227 */ /* 0x000fe200078e00ff */
[----:B------:R-:W-:-:S02]  /*1f10*/  ISETP.GT.U32.AND P5, PT, R4, R150, PT ;  /* 0x000000960400720c */ /* 0x000fc40003fa4070 */
[----:B------:R-:W-:Y:S01]  /*1f20*/  IABS R156, R9 ;  /* 0x00000009009c7213 */ /* 0x000fe20000000000 */
[--C-:B------:R-:W-:Y:S01]  /*1f30*/  @!P1 IMAD.IADD R146, R146, 0x1, -R4.reuse ;  /* 0x0000000192929824 */ /* 0x100fe200078e0a04 */
[----:B------:R-:W-:Y:S01]  /*1f40*/  ISETP.GE.AND P1, PT, R11, RZ, PT ;  /* 0x000000ff0b00720c */ /* 0x000fe20003f26270 */
[----:B------:R-:W-:Y:S01]  /*1f50*/  @!P6 IMAD.IADD R152, R152, 0x1, -R4 ;  /* 0x000000019898e824 */ /* 0x000fe200078e0a04 */
[----:B------:R-:W-:Y:S01]  /*1f60*/  ISETP.GE.AND P2, PT, R13, RZ, PT ;  /* 0x000000ff0d00720c */ /* 0x000fe20003f46270 */
[----:B------:R-:W-:Y:S01]  /*1f70*/  IMAD.MOV R7, RZ, RZ, -R7 ;  /* 0x000000ffff077224 */ /* 0x000fe200078e0a07 */
[----:B------:R-:W-:Y:S01]  /*1f80*/  IADD3 R10, R0, 0x23, RZ ;  /* 0x00000023000a7810 */ /* 0x000fe20007ffe0ff */
[----:B-1----:R-:W-:Y:S01]  /*1f90*/  IMAD R2, R213, 0x2, R21 ;  /* 0x00000002d5027824 */ /* 0x002fe200078e0215 */
[C---:B------:R-:W-:Y:S01]  /*1fa0*/  ISETP.GT.U32.AND P6, PT, R4.reuse, R152, PT ;  /* 0x000000980400720c */ /* 0x040fe20003fc4070 */
[----:B------:R-:W-:Y:S01]  /*1fb0*/  IMAD R154, R4, R7, R154 ;  /* 0x00000007049a7224 */ /* 0x000fe200078e029a */
[----:B------:R-:W-:Y:S01]  /*1fc0*/  IABS R158, R10 ;  /* 0x0000000a009e7213 */ /* 0x000fe20000000000 */
[----:B------:R-:W-:Y:S01]  /*1fd0*/  IMAD.HI.U32 R7, R5, R156, RZ ;  /* 0x0000009c05077227 */ /* 0x000fe200078e00ff */
[----:B------:R-:W-:-:S02]  /*1fe0*/  IADD3 R17, R0, 0x28, RZ ;  /* 0x0000002800117810 */ /* 0x000fc40007ffe0ff */
[----:B------:R-:W-:Y:S01]  /*1ff0*/  IABS R164, R15 ;  /* 0x0000000f00a47213 */ /* 0x000fe20000000000 */
[----:B------:R-:W-:Y:S01]  /*2000*/  @!P5 IMAD.IADD R150, R150, 0x1, -R4 ;  /* 0x000000019696d824 */ /* 0x000fe200078e0a04 */
[----:B------:R-:W-:Y:S01]  /*2010*/  ISETP.GE.AND P5, PT, R10, RZ, PT ;  /* 0x000000ff0a00720c */ /* 0x000fe20003fa6270 */
[----:B------:R-:W-:Y:S01]  /*2020*/  IMAD.MOV R7, RZ, RZ, -R7 ;  /* 0x000000ffff077224 */ /* 0x000fe200078e0a07 */
[----:B------:R-:W-:Y:S01]  /*2030*/  IABS R176, R17 ;  /* 0x0000001100b07213 */ /* 0x000fe20000000000 */
[----:B------:R-:W-:Y:S01]  /*2040*/  @!P1 IMAD.MOV R150, RZ, RZ, -R150 ;  /* 0x000000ffff969224 */ /* 0x000fe200078e0a96 */
[C---:B------:R-:W-:Y:S01]  /*2050*/  ISETP.GT.U32.AND P1, PT, R4.reuse, R154, PT ;  /* 0x0000009a0400720c */ /* 0x040fe20003f24070 */
[----:B------:R-:W-:Y:S01]  /*2060*/  IMAD R156, R4, R7, R156 ;  /* 0x00000007049c7224 */ /* 0x000fe200078e029c */
[----:B------:R-:W-:Y:S01]  /*2070*/  IADD3 R18, R0, 0x29, RZ ;  /* 0x0000002900127810 */ /* 0x000fe20007ffe0ff */
[----:B------:R-:W-:Y:S01]  /*2080*/  @!P2 IMAD.MOV R146, RZ, RZ, -R146 ;  /* 0x000000ffff92a224 */ /* 0x000fe200078e0a92 */
[----:B------:R-:W-:Y:S01]  /*2090*/  ISETP.GE.AND P2, PT, R9, RZ, PT ;  /* 0x000000ff0900720c */ /* 0x000fe20003f46270 */
[----:B------:R-:W-:Y:S01]  /*20a0*/  @!P6 IMAD.IADD R152, R152, 0x1, -R4 ;  /* 0x000000019898e824 */ /* 0x000fe200078e0a04 */
[----:B------:R-:W-:Y:S01]  /*20b0*/  ISETP.GT.U32.AND P6, PT, R4, R156, PT ;  /* 0x0000009c0400720c */ /* 0x000fe20003fc4070 */
[----:B------:R-:W-:Y:S01]  /*20c0*/  IMAD.HI.U32 R9, R5, R158, RZ ;  /* 0x0000009e05097227 */ /* 0x000fe200078e00ff */
[----:B------:R-:W-:-:S02]  /*20d0*/  IABS R180, R18 ;  /* 0x0000001200b47213 */ /* 0x000fc40000000000 */
[----:B------:R-:W-:Y:S01]  /*20e0*/  IADD3 R21, R0, 0x7a, RZ ;  /* 0x0000007a00157810 */ /* 0x000fe20007ffe0ff */
[----:B------:R-:W-:Y:S02]  /*20f0*/  IMAD.MOV R9, RZ, RZ, -R9 ;  /* 0x000000ffff097224 */ /* 0x000fe400078e0a09 */
[----:B------:R-:W-:Y:S02]  /*2100*/  @!P1 IMAD.IADD R154, R154, 0x1, -R4 ;  /* 0x000000019a9a9824 */ /* 0x000fe400078e0a04 */
[----:B------:R-:W-:Y:S02]  /*2110*/  IMAD R158, R4, R9, R158 ;  /* 0x00000009049e7224 */ /* 0x000fe400078e029e */
[----:B------:R-:W-:-:S03]  /*2120*/  IMAD.HI.U32 R10, R5, R160, RZ ;  /* 0x000000a0050a7227 */ /* 0x000fc600078e00ff */
[----:B------:R-:W-:Y:S01]  /*2130*/  ISETP.GT.U32.AND P1, PT, R4, R158, PT ;  /* 0x0000009e0400720c */ /* 0x000fe20003f24070 */
[----:B------:R-:W-:Y:S01]  /*2140*/  @!P6 IMAD.IADD R156, R156, 0x1, -R4 ;  /* 0x000000019c9ce824 */ /* 0x000fe200078e0a04 */
[----:B------:R-:W-:Y:S01]  /*2150*/  ISETP.GT.U32.AND P6, PT, R4, R154, PT ;  /* 0x0000009a0400720c */ /* 0x000fe20003fc4070 */
[----:B------:R-:W-:Y:S02]  /*2160*/  IMAD.MOV R13, RZ, RZ, -R10 ;  /* 0x000000ffff0d7224 */ /* 0x000fe400078e0a0a */
[----:B------:R-:W-:-:S04]  /*2170*/  IMAD.HI.U32 R9, R5, R172, RZ ;  /* 0x000000ac05097227 */ /* 0x000fc800078e00ff */
[----:B------:R-:W-:Y:S01]  /*2180*/  IMAD R160, R4, R13, R160 ;  /* 0x0000000d04a07224 */ /* 0x000fe200078e02a0 */
[----:B------:R-:W-:Y:S01]  /*2190*/  IADD3 R13, R0, 0x26, RZ ;  /* 0x00000026000d7810 */ /* 0x000fe20007ffe0ff */
[----:B------:R-:W-:Y:S02]  /*21a0*/  IMAD.MOV R9, RZ, RZ, -R9 ;  /* 0x000000ffff097224 */ /* 0x000fe400078e0a09 */
[--C-:B------:R-:W-:Y:S01]  /*21b0*/  @!P1 IMAD.IADD R158, R158, 0x1, -R4.reuse ;  /* 0x000000019e9e9824 */ /* 0x100fe200078e0a04 */
[----:B------:R-:W-:Y:S01]  /*21c0*/  IABS R168, R13 ;  /* 0x0000000d00a87213 */ /* 0x000fe20000000000 */
[----:B------:R-:W-:Y:S01]  /*21d0*/  @!P6 IMAD.IADD R154, R154, 0x1, -R4 ;  /* 0x000000019a9ae824 */ /* 0x000fe200078e0a04 */
[C---:B------:R-:W-:Y:S01]  /*21e0*/  ISETP.GT.U32.AND P6, PT, R4.reuse, R160, PT ;  /* 0x000000a00400720c */ /* 0x040fe20003fc4070 */
[C---:B------:R-:W-:Y:S01]  /*21f0*/  IMAD R172, R4.reuse, R9, R172 ;  /* 0x0000000904ac7224 */ /* 0x040fe200078e02ac */
[----:B------:R-:W-:Y:S01]  /*2200*/  ISETP.GT.U32.AND P1, PT, R4, R158, PT ;  /* 0x0000009e0400720c */ /* 0x000fe20003f24070 */
[----:B------:R-:W-:-:S04]  /*2210*/  IMAD.HI.U32 R7, R5, R168, RZ ;  /* 0x000000a805077227 */ /* 0x000fc800078e00ff */
[----:B------:R-:W-:Y:S02]  /*2220*/  IMAD.MOV R7, RZ, RZ, -R7 ;  /* 0x000000ffff077224 */ /* 0x000fe400078e0a07 */
[----:B------:R-:W-:Y:S01]  /*2230*/  @!P4 IMAD.MOV R152, RZ, RZ, -R152 ;  /* 0x000000ffff98c224 */ /* 0x000fe200078e0a98 */
[C---:B------:R-:W-:Y:S01]  /*2240*/  ISETP.GT.U32.AND P4, PT, R4.reuse, R156, PT ;  /* 0x0000009c0400720c */ /* 0x040fe20003f84070 */
[----:B------:R-:W-:Y:S02]  /*2250*/  IMAD R168, R4, R7, R168 ;  /* 0x0000000704a87224 */ /* 0x000fe400078e02a8 */
[----:B------:R-:W-:-:S04]  /*2260*/  IMAD.HI.U32 R7, R5, R176, RZ ;  /* 0x000000b005077227 */ /* 0x000fc800078e00ff */
[----:B------:R-:W-:Y:S02]  /*2270*/  IMAD.MOV R7, RZ, RZ, -R7 ;  /* 0x000000ffff077224 */ /* 0x000fe400078e0a07 */
[--C-:B------:R-:W-:Y:S01]  /*2280*/  @!P6 IMAD.IADD R160, R160, 0x1, -R4.reuse ;  /* 0x00000001a0a0e824 */ /* 0x100fe200078e0a04 */
[----:B------:R-:W-:Y:S01]  /*2290*/  ISETP.GT.U32.AND P6, PT, R4, R172, PT ;  /* 0x000000ac0400720c */ /* 0x000fe20003fc4070 */
[----:B------:R-:W-:Y:S01]  /*22a0*/  @!P1 IMAD.IADD R158, R158, 0x1, -R4 ;  /* 0x000000019e9e9824 */ /* 0x000fe200078e0a04 */
[C---:B------:R-:W-:Y:S01]  /*22b0*/  ISETP.GT.U32.AND P1, PT, R4.reuse, R168, PT ;  /* 0x000000a80400720c */ /* 0x040fe20003f24070 */
[----:B------:R-:W-:Y:S02]  /*22c0*/  IMAD R176, R4, R7, R176 ;  /* 0x0000000704b07224 */ /* 0x000fe400078e02b0 */
[----:B------:R-:W-:-:S04]  /*22d0*/  IMAD.HI.U32 R11, R5, R164, RZ ;  /* 0x000000a4050b7227 */ /* 0x000fc800078e00ff */
[----:B------:R-:W-:Y:S01]  /*22e0*/  @!P5 IMAD.MOV R158, RZ, RZ, -R158 ;  /* 0x000000ffff9ed224 */ /* 0x000fe200078e0a9e */
[----:B------:R-:W-:Y:S01]  /*22f0*/  ISETP.GT.U32.AND P5, PT, R4, R176, PT ;  /* 0x000000b00400720c */ /* 0x000fe20003fa4070 */
[----:B------:R-:W-:Y:S02]  /*2300*/  IMAD.MOV R11, RZ, RZ, -R11 ;  /* 0x000000ffff0b7224 */ /* 0x000fe400078e0a0b */
[----:B------:R-:W-:-:S04]  /*2310*/  IMAD.HI.U32 R10, R5, R184, RZ ;  /* 0x000000b8050a7227 */ /* 0x000fc800078e00ff */
[----:B------:R-:W-:Y:S02]  /*2320*/  IMAD R164, R4, R11, R164 ;  /* 0x0000000b04a47224 */ /* 0x000fe400078e02a4 */
[----:B------:R-:W-:Y:S02]  /*2330*/  @!P4 IMAD.IADD R156, R156, 0x1, -R4 ;  /* 0x000000019c9cc824 */ /* 0x000fe400078e0a04 */
[----:B------:R-:W-:Y:S01]  /*2340*/  IMAD.MOV R11, RZ, RZ, -R10 ;  /* 0x000000ffff0b7224 */ /* 0x000fe200078e0a0a */
[----:B------:R-:W-:Y:S01]  /*2350*/  IADD3 R10, R0, 0x2b, RZ ;  /* 0x0000002b000a7810 */ /* 0x000fe20007ffe0ff */
[----:B------:R-:W-:Y:S01]  /*2360*/  @!P6 IMAD.IADD R172, R172, 0x1, -R4 ;  /* 0x00000001acace824 */ /* 0x000fe200078e0a04 */
[C---:B------:R-:W-:Y:S01]  /*2370*/  ISETP.GT.U32.AND P4, PT, R4.reuse, R164, PT ;  /* 0x000000a40400720c */ /* 0x040fe20003f84070 */
[----:B------:R-:W-:Y:S01]  /*2380*/  @!P2 IMAD.MOV R156, RZ, RZ, -R156 ;  /* 0x000000ffff9ca224 */ /* 0x000fe200078e0a9c */
[----:B------:R-:W-:Y:S01]  /*2390*/  IABS R188, R10 ;  /* 0x0000000a00bc7213 */ /* 0x000fe20000000000 */
[----:B------:R-:W-:Y:S01]  /*23a0*/  IMAD.HI.U32 R9, R5, R180, RZ ;  /* 0x000000b405097227 */ /* 0x000fe200078e00ff */
[----:B------:R-:W-:-:S03]  /*23b0*/  ISETP.GT.U32.AND P2, PT, R4, R172, PT ;  /* 0x000000ac0400720c */ /* 0x000fc60003f44070 */
[----:B------:R-:W-:Y:S01]  /*23c0*/  @!P0 IMAD.MOV R154, RZ, RZ, -R154 ;  /* 0x000000ffff9a8224 */ /* 0x000fe200078e0a9a */
[----:B------:R-:W-:Y:S01]  /*23d0*/  ISETP.GT.U32.AND P0, PT, R4, R160, PT ;  /* 0x000000a00400720c */ /* 0x000fe20003f04070 */
[----:B------:R-:W-:Y:S01]  /*23e0*/  @!P5 IMAD.IADD R176, R176, 0x1, -R4 ;  /* 0x00000001b0b0d824 */ /* 0x000fe200078e0a04 */
[----:B------:R-:W-:Y:S01]  /*23f0*/  ISETP.GE.AND P5, PT, R16, RZ, PT ;  /* 0x000000ff1000720c */ /* 0x000fe20003fa6270 */
[----:B------:R-:W-:Y:S01]  /*2400*/  IMAD.MOV R9, RZ, RZ, -R9 ;  /* 0x000000ffff097224 */ /* 0x000fe200078e0a09 */
[----:B------:R-:W-:Y:S01]  /*2410*/  IADD3 R16, R0, 0x35, RZ ;  /* 0x0000003500107810 */ /* 0x000fe20007ffe0ff */
[----:B------:R-:W-:-:S03]  /*2420*/  IMAD.HI.U32 R7, R5, R188, RZ ;  /* 0x000000bc05077227 */ /* 0x000fc600078e00ff */
[----:B------:R-:W-:Y:S01]  /*2430*/  IABS R216, R16 ;  /* 0x0000001000d87213 */ /* 0x000fe20000000000 */
[----:B------:R-:W-:Y:S02]  /*2440*/  IMAD R180, R4, R9, R180 ;  /* 0x0000000904b47224 */ /* 0x000fe400078e02b4 */
[----:B------:R-:W-:Y:S02]  /*2450*/  IMAD.MOV R9, RZ, RZ, -R7 ;  /* 0x000000ffff097224 */ /* 0x000fe400078e0a07 */
[----:B------:R-:W-:Y:S01]  /*2460*/  @!P2 IMAD.IADD R172, R172, 0x1, -R4 ;  /* 0x00000001acaca824 */ /* 0x000fe200078e0a04 */
[----:B------:R-:W-:Y:S01]  /*2470*/  ISETP.GE.AND P2, PT, R13, RZ, PT ;  /* 0x000000ff0d00720c */ /* 0x000fe20003f46270 */
[----:B------:R-:W-:Y:S01]  /*2480*/  IMAD R188, R4, R9, R188 ;  /* 0x0000000904bc7224 */ /* 0x000fe200078e02bc */
[----:B------:R-:W-:Y:S01]  /*2490*/  IADD3 R13, R0, 0x2d, RZ ;  /* 0x0000002d000d7810 */ /* 0x000fe20007ffe0ff */
[----:B------:R-:W-:Y:S01]  /*24a0*/  @!P0 IMAD.IADD R160, R160, 0x1, -R4 ;  /* 0x00000001a0a08824 */ /* 0x000fe200078e0a04 */
[C---:B------:R-:W-:Y:S01]  /*24b0*/  ISETP.GT.U32.AND P0, PT, R4.reuse, R180, PT ;  /* 0x000000b40400720c */ /* 0x040fe20003f04070 */
[----:B------:R-:W-:Y:S01]  /*24c0*/  @!P5 IMAD.MOV R172, RZ, RZ, -R172 ;  /* 0x000000ffffacd224 */ /* 0x000fe200078e0aac */
[C---:B------:R-:W-:Y:S01]  /*24d0*/  ISETP.GT.U32.AND P5, PT, R4.reuse, R188, PT ;  /* 0x000000bc0400720c */ /* 0x040fe20003fa4070 */
[----:B------:R-:W-:Y:S01]  /*24e0*/  IMAD R184, R4, R11, R184 ;  /* 0x0000000b04b87224 */ /* 0x000fe200078e02b8 */
[----:B------:R-:W-:Y:S01]  /*24f0*/  IADD3 R11, R0, 0x2c, RZ ;  /* 0x0000002c000b7810 */ /* 0x000fe20007ffe0ff */
[--C-:B------:R-:W-:Y:S01]  /*2500*/  @!P4 IMAD.IADD R164, R164, 0x1, -R4.reuse ;  /* 0x00000001a4a4c824 */ /* 0x100fe200078e0a04 */
[----:B------:R-:W-:Y:S01]  /*2510*/  ISETP.GE.AND P4, PT, R14, RZ, PT ;  /* 0x000000ff0e00720c */ /* 0x000fe20003f86270 */
[----:B------:R-:W-:Y:S01]  /*2520*/  @!P1 IMAD.IADD R168, R168, 0x1, -R4 ;  /* 0x00000001a8a89824 */ /* 0x000fe200078e0a04 */
[----:B------:R-:W-:Y:S01]  /*2530*/  IABS R190, R11 ;  /* 0x0000000b00be7213 */ /* 0x000fe20000000000 */
[----:B------:R-:W-:Y:S01]  /*2540*/  IMAD R2, R213, 0x2, R2 ;  /* 0x00000002d5027824 */ /* 0x000fe200078e0202 */
[----:B------:R-:W-:-:S02]  /*2550*/  IABS R194, R13 ;  /* 0x0000000d00c27213 */ /* 0x000fc40000000000 */
[C---:B------:R-:W-:Y:S01]  /*2560*/  ISETP.GT.U32.AND P6, PT, R4.reuse, R168, PT ;  /* 0x000000a80400720c */ /* 0x040fe20003fc4070 */
[----:B------:R-:W-:Y:S01]  /*2570*/  IMAD.HI.U32 R7, R5, R190, RZ ;  /* 0x000000be05077227 */ /* 0x000fe200078e00ff */
[----:B------:R-:W-:Y:S01]  /*2580*/  ISETP.GT.U32.AND P1, PT, R4, R164, PT ;  /* 0x000000a40400720c */ /* 0x000fe20003f24070 */
[----:B------:R1:W-:Y:S01]  /*2590*/  STL [R1+0x74], R2 ;  /* 0x0000740201007387 */ /* 0x0003e20000100800 */
[----:B------:R-:W-:Y:S01]  /*25a0*/  IADD3 R14, R0, 0x2e, RZ ;  /* 0x0000002e000e7810 */ /* 0x000fe20007ffe0ff */
[--C-:B------:R-:W-:Y:S01]  /*25b0*/  @!P0 IMAD.IADD R180, R180, 0x1, -R4.reuse ;  /* 0x00000001b4b48824 */ /* 0x100fe200078e0a04 */
[----:B------:R-:W-:Y:S01]  /*25c0*/  ISETP.GE.AND P0, PT, R17, RZ, PT ;  /* 0x000000ff1100720c */ /* 0x000fe20003f06270 */
[----:B------:R-:W-:Y:S01]  /*25d0*/  @!P5 IMAD.IADD R188, R188, 0x1, -R4 ;  /* 0x00000001bcbcd824 */ /* 0x000fe200078e0a04 */
[----:B------:R-:W-:Y:S01]  /*25e0*/  IABS R198, R14 ;  /* 0x0000000e00c67213 */ /* 0x000fe20000000000 */
[----:B------:R-:W-:Y:S01]  /*25f0*/  IMAD.MOV R7, RZ, RZ, -R7 ;  /* 0x000000ffff077224 */ /* 0x000fe200078e0a07 */
[----:B------:R-:W-:Y:S01]  /*2600*/  IADD3 R17, R0, 0x6c, RZ ;  /* 0x0000006c00117810 */ /* 0x000fe20007ffe0ff */
[----:B------:R-:W-:Y:S01]  /*2610*/  @!P4 IMAD.MOV R160, RZ, RZ, -R160 ;  /* 0x000000ffffa0c224 */ /* 0x000fe200078e0aa0 */
[C---:B------:R-:W-:Y:S01]  /*2620*/  ISETP.GT.U32.AND P4, PT, R4.reuse, R180, PT ;  /* 0x000000b40400720c */ /* 0x040fe20003f84070 */
[C---:B------:R-:W-:Y:S01]  /*2630*/  IMAD R190, R4.reuse, R7, R190 ;  /* 0x0000000704be7224 */ /* 0x040fe200078e02be */
[----:B------:R-:W-:Y:S01]  /*2640*/  ISETP.GT.U32.AND P5, PT, R4, R188, PT ;  /* 0x000000bc0400720c */ /* 0x000fe20003fa4070 */
[----:B------:R-:W-:Y:S01]  /*2650*/  IMAD.HI.U32 R7, R5, R194, RZ ;  /* 0x000000c205077227 */ /* 0x000fe200078e00ff */
[----:B------:R-:W-:-:S03]  /*2660*/  IABS R52, R17 ;  /* 0x0000001100347213 */ /* 0x000fc60000000000 */
[----:B------:R-:W-:Y:S02]  /*2670*/  IMAD.MOV R9, RZ, RZ, -R7 ;  /* 0x000000ffff097224 */ /* 0x000fe400078e0a07 */
[----:B------:R-:W-:Y:S01]  /*2680*/  @!P6 IMAD.IADD R168, R168, 0x1, -R4 ;  /* 0x00000001a8a8e824 */ /* 0x000fe200078e0a04 */
[C---:B------:R-:W-:Y:S01]  /*2690*/  ISETP.GT.U32.AND P6, PT, R4.reuse, R184, PT ;  /* 0x000000b80400720c */ /* 0x040fe20003fc4070 */
[----:B------:R-:W-:Y:S01]  /*26a0*/  IMAD R194, R4, R9, R194 ;  /* 0x0000000904c27224 */ /* 0x000fe200078e02c2 */
[----:B------:R-:W-:Y:S01]  /*26b0*/  IADD3 R9, R0, 0x2f, RZ ;  /* 0x0000002f00097810 */ /* 0x000fe20007ffe0ff */
[--C-:B------:R-:W-:Y:S01]  /*26c0*/  @!P4 IMAD.IADD R180, R180, 0x1, -R4.reuse ;  /* 0x00000001b4b4c824 */ /* 0x100fe200078e0a04 */
[----:B------:R-:W-:Y:S01]  /*26d0*/  ISETP.GT.U32.AND P4, PT, R4, R190, PT ;  /* 0x000000be0400720c */ /* 0x000fe20003f84070 */
[--C-:B------:R-:W-:Y:S01]  /*26e0*/  @!P5 IMAD.IADD R188, R188, 0x1, -R4.reuse ;  /* 0x00000001bcbcd824 */ /* 0x100fe200078e0a04 */
[----:B------:R-:W-:Y:S01]  /*26f0*/  ISETP.GT.U32.AND P5, PT, R4, R194, PT ;  /* 0x000000c20400720c */ /* 0x000fe20003fa4070 */
[----:B------:R-:W-:Y:S01]  /*2700*/  @!P1 IMAD.IADD R164, R164, 0x1, -R4 ;  /* 0x00000001a4a49824 */ /* 0x000fe200078e0a04 */
[----:B------:R-:W-:Y:S01]  /*2710*/  ISETP.GE.AND P1, PT, R15, RZ, PT ;  /* 0x000000ff0f00720c */ /* 0x000fe20003f26270 */
[----:B------:R-:W-:Y:S01]  /*2720*/  @!P2 IMAD.MOV R168, RZ, RZ, -R168 ;  /* 0x000000ffffa8a224 */ /* 0x000fe200078e0aa8 */
[----:B------:R-:W-:Y:S01]  /*2730*/  ISETP.GE.AND P2, PT, R18, RZ, PT ;  /* 0x000000ff1200720c */ /* 0x000fe20003f46270 */
[----:B------:R-:W-:Y:S01]  /*2740*/  IMAD.HI.U32 R7, R5, R198, RZ ;  /* 0x000000c605077227 */ /* 0x000fe200078e00ff */
[----:B------:R-:W-:-:S02]  /*2750*/  IABS R206, R9 ;  /* 0x0000000900ce7213 */ /* 0x000fc40000000000 */
[----:B------:R-:W-:Y:S01]  /*2760*/  IADD3 R15, R0, 0x34, RZ ;  /* 0x00000034000f7810 */ /* 0x000fe20007ffe0ff */
[--C-:B------:R-:W-:Y:S01]  /*2770*/  @!P6 IMAD.IADD R184, R184, 0x1, -R4.reuse ;  /* 0x00000001b8b8e824 */ /* 0x100fe200078e0a04 */
[----:B------:R-:W-:Y:S01]  /*2780*/  ISETP.GT.U32.AND P6, PT, R4, R176, PT ;  /* 0x000000b00400720c */ /* 0x000fe20003fc4070 */
[--C-:B------:R-:W-:Y:S01]  /*2790*/  @!P4 IMAD.IADD R190, R190, 0x1, -R4.reuse ;  /* 0x00000001bebec824 */ /* 0x100fe200078e0a04 */
[----:B------:R-:W-:Y:S01]  /*27a0*/  ISETP.GE.AND P4, PT, R13, RZ, PT ;  /* 0x000000ff0d00720c */ /* 0x000fe20003f86270 */
[----:B------:R-:W-:Y:S01]  /*27b0*/  @!P5 IMAD.IADD R194, R194, 0x1, -R4 ;  /* 0x00000001c2c2d824 */ /* 0x000fe200078e0a04 */
[----:B------:R-:W-:Y:S01]  /*27c0*/  IADD3 R13, R0, 0x31, RZ ;  /* 0x00000031000d7810 */ /* 0x000fe20007ffe0ff */
[----:B------:R-:W-:Y:S01]  /*27d0*/  IMAD.MOV R7, RZ, RZ, -R7 ;  /* 0x000000ffff077224 */ /* 0x000fe200078e0a07 */
[----:B------:R-:W-:Y:S01]  /*27e0*/  IABS R214, R15 ;  /* 0x0000000f00d67213 */ /* 0x000fe20000000000 */
[----:B------:R-:W-:Y:S01]  /*27f0*/  @!P1 IMAD.MOV R164, RZ, RZ, -R164 ;  /* 0x000000ffffa49224 */ /* 0x000fe200078e0aa4 */
[C---:B------:R-:W-:Y:S01]  /*2800*/  ISETP.GT.U32.AND P1, PT, R4.reuse, R184, PT ;  /* 0x000000b80400720c */ /* 0x040fe20003f24070 */
[----:B------:R-:W-:Y:S01]  /*2810*/  @!P2 IMAD.MOV R180, RZ, RZ, -R180 ;  /* 0x000000ffffb4a224 */ /* 0x000fe200078e0ab4 */
[C---:B------:R-:W-:Y:S01]  /*2820*/  ISETP.GT.U32.AND P2, PT, R4.reuse, R190, PT ;  /* 0x000000be0400720c */ /* 0x040fe20003f44070 */
[C---:B------:R-:W-:Y:S01]  /*2830*/  IMAD R198, R4.reuse, R7, R198 ;  /* 0x0000000704c67224 */ /* 0x040fe200078e02c6 */
[----:B------:R-:W-:Y:S01]  /*2840*/  ISETP.GT.U32.AND P5, PT, R4, R194, PT ;  /* 0x000000c20400720c */ /* 0x000fe20003fa4070 */
[----:B------:R-:W-:Y:S01]  /*2850*/  IMAD.HI.U32 R7, R5, R206, RZ ;  /* 0x000000ce05077227 */ /* 0x000fe200078e00ff */
[----:B------:R-:W-:-:S02]  /*2860*/  IABS R208, R13 ;  /* 0x0000000d00d07213 */ /* 0x000fc40000000000 */
[----:B------:R-:W-:Y:S01]  /*2870*/  IADD3 R18, R0, 0x6d, RZ ;  /* 0x0000006d00127810 */ /* 0x000fe20007ffe0ff */
[----:B------:R-:W-:Y:S02]  /*2880*/  IMAD.MOV R7, RZ, RZ, -R7 ;  /* 0x000000ffff077224 */ /* 0x000fe400078e0a07 */
[----:B------:R-:W-:Y:S01]  /*2890*/  @!P6 IMAD.IADD R176, R176, 0x1, -R4 ;  /* 0x00000001b0b0e824 */ /* 0x000fe200078e0a04 */
[----:B------:R-:W-:Y:S01]  /*28a0*/  ISETP.GE.AND P6, PT, R19, RZ, PT ;  /* 0x000000ff1300720c */ /* 0x000fe20003fc6270 */
[----:B------:R-:W-:Y:S01]  /*28b0*/  IMAD R206, R4, R7, R206 ;  /* 0x0000000704ce7224 */ /* 0x000fe200078e02ce */
[----:B------:R-:W-:Y:S01]  /*28c0*/  IADD3 R19, R0, 0x6e, RZ ;  /* 0x0000006e00137810 */ /* 0x000fe20007ffe0ff */
[----:B------:R-:W-:Y:S01]  /*28d0*/  @!P0 IMAD.MOV R176, RZ, RZ, -R176 ;  /* 0x000000ffffb08224 */ /* 0x000fe200078e0ab0 */
[----:B------:R-:W-:Y:S01]  /*28e0*/  ISETP.GE.AND P0, PT, R11, RZ, PT ;  /* 0x000000ff0b00720c */ /* 0x000fe20003f06270 */
[--C-:B------:R-:W-:Y:S01]  /*28f0*/  @!P1 IMAD.IADD R184, R184, 0x1, -R4.reuse ;  /* 0x00000001b8b89824 */ /* 0x100fe200078e0a04 */
[----:B------:R-:W-:Y:S01]  /*2900*/  ISETP.GE.AND P1, PT, R10, RZ, PT ;  /* 0x000000ff0a00720c */ /* 0x000fe20003f26270 */
[--C-:B------:R-:W-:Y:S01]  /*2910*/  @!P2 IMAD.IADD R190, R190, 0x1, -R4.reuse ;  /* 0x00000001bebea824 */ /* 0x100fe200078e0a04 */
[----:B------:R-:W-:Y:S01]  /*2920*/  ISETP.GT.U32.AND P2, PT, R4, R198, PT ;  /* 0x000000c60400720c */ /* 0x000fe20003f44070 */
[----:B------:R-:W-:Y:S01]  /*2930*/  @!P5 IMAD.IADD R194, R194, 0x1, -R4 ;  /* 0x00000001c2c2d824 */ /* 0x000fe200078e0a04 */
[----:B------:R-:W-:Y:S01]  /*2940*/  ISETP.GT.U32.AND P5, PT, R4, R206, PT ;  /* 0x000000ce0400720c */ /* 0x000fe20003fa4070 */
[----:B------:R-:W-:Y:S01]  /*2950*/  IMAD.HI.U32 R10, R5, R208, RZ ;  /* 0x000000d0050a7227 */ /* 0x000fe200078e00ff */
[----:B------:R-:W-:-:S02]  /*2960*/  IADD3 R11, R0, 0x30, RZ ;  /* 0x00000030000b7810 */ /* 0x000fc40007ffe0ff */
[----:B------:R-:W-:Y:S01]  /*2970*/  IABS R48, R19 ;  /* 0x0000001300307213 */ /* 0x000fe20000000000 */
[----:B------:R-:W-:Y:S01]  /*2980*/  IMAD.MOV R7, RZ, RZ, -R10 ;  /* 0x000000ffff077224 */ /* 0x000fe200078e0a0a */
[----:B------:R-:W-:Y:S01]  /*2990*/  IABS R202, R11 ;  /* 0x0000000b00ca7213 */ /* 0x000fe20000000000 */
[----:B------:R-:W-:Y:S01]  /*29a0*/  @!P0 IMAD.MOV R190, RZ, RZ, -R190 ;  /* 0x000000ffffbe8224 */ /* 0x000fe200078e0abe */
[----:B------:R-:W-:Y:S01]  /*29b0*/  ISETP.GE.AND P0, PT, R11, RZ, PT ;  /* 0x000000ff0b00720c */ /* 0x000fe20003f06270 */
[----:B------:R-:W-:Y:S01]  /*29c0*/  IMAD R208, R4, R7, R208 ;  /* 0x0000000704d07224 */ /* 0x000fe200078e02d0 */
[----:B------:R-:W-:Y:S01]  /*29d0*/  IADD3 R11, R0, 0x32, RZ ;  /* 0x00000032000b7810 */ /* 0x000fe20007ffe0ff */
[--C-:B------:R-:W-:Y:S01]  /*29e0*/  @!P2 IMAD.IADD R198, R198, 0x1, -R4.reuse ;  /* 0x00000001c6c6a824 */ /* 0x100fe200078e0a04 */
[----:B------:R-:W-:Y:S01]  /*29f0*/  IABS R50, R18 ;  /* 0x0000001200327213 */ /* 0x000fe20000000000 */
[----:B------:R-:W-:Y:S01]  /*2a00*/  @!P5 IMAD.IADD R206, R206, 0x1, -R4 ;  /* 0x00000001ceced824 */ /* 0x000fe200078e0a04 */
[C---:B------:R-:W-:Y:S01]  /*2a10*/  ISETP.GT.U32.AND P5, PT, R4.reuse, R208, PT ;  /* 0x000000d00400720c */ /* 0x040fe20003fa4070 */
[----:B------:R-:W-:Y:S01]  /*2a20*/  @!P1 IMAD.MOV R188, RZ, RZ, -R188 ;  /* 0x000000ffffbc9224 */ /* 0x000fe200078e0abc */
[----:B------:R-:W-:Y:S01]  /*2a30*/  ISETP.GE.AND P1, PT, R9, RZ, PT ;  /* 0x000000ff0900720c */ /* 0x000fe20003f26270 */
[----:B------:R-:W-:Y:S01]  /*2a40*/  IMAD.HI.U32 R9, R5, R202, RZ ;  /* 0x000000ca05097227 */ /* 0x000fe200078e00ff */
[----:B------:R-:W-:-:S02]  /*2a50*/  ISETP.GT.U32.AND P2, PT, R4, R198, PT ;  /* 0x000000c60400720c */ /* 0x000fc40003f44070 */
[----:B------:R-:W-:Y:S01]  /*2a60*/  IABS R210, R11 ;  /* 0x0000000b00d27213 */ /* 0x000fe20000000000 */
[----:B------:R-:W-:Y:S01]  /*2a70*/  @!P6 IMAD.MOV R184, RZ, RZ, -R184 ;  /* 0x000000ffffb8e224 */ /* 0x000fe200078e0ab8 */
[----:B------:R-:W-:Y:S01]  /*2a80*/  ISETP.GE.AND P6, PT, R14, RZ, PT ;  /* 0x000000ff0e00720c */ /* 0x000fe20003fc6270 */
[----:B------:R-:W-:Y:S01]  /*2a90*/  @!P4 IMAD.MOV R194, RZ, RZ, -R194 ;  /* 0x000000ffffc2c224 */ /* 0x000fe200078e0ac2 */
[----:B------:R-:W-:Y:S01]  /*2aa0*/  ISETP.GT.U32.AND P4, PT, R4, R206, PT ;  /* 0x000000ce0400720c */ /* 0x000fe20003f84070 */
[----:B------:R-:W-:Y:S01]  /*2ab0*/  IMAD.MOV R9, RZ, RZ, -R9 ;  /* 0x000000ffff097224 */ /* 0x000fe200078e0a09 */
[----:B------:R-:W-:Y:S01]  /*2ac0*/  IADD3 R14, R0, 0x33, RZ ;  /* 0x00000033000e7810 */ /* 0x000fe20007ffe0ff */
[----:B------:R-:W-:-:S03]  /*2ad0*/  IMAD.HI.U32 R7, R5, R210, RZ ;  /* 0x000000d205077227 */ /* 0x000fc600078e00ff */
[----:B------:R-:W-:Y:S01]  /*2ae0*/  IABS R212, R14 ;  /* 0x0000000e00d47213 */ /* 0x000fe20000000000 */
[----:B------:R-:W-:Y:S02]  /*2af0*/  IMAD R202, R4, R9, R202 ;  /* 0x0000000904ca7224 */ /* 0x000fe400078e02ca */
[----:B------:R-:W-:Y:S02]  /*2b00*/  IMAD.MOV R7, RZ, RZ, -R7 ;  /* 0x000000ffff077224 */ /* 0x000fe400078e0a07 */
[--C-:B------:R-:W-:Y:S02]  /*2b10*/  @!P5 IMAD.IADD R208, R208, 0x1, -R4.reuse ;  /* 0x00000001d0d0d824 */ /* 0x100fe400078e0a04 */
[----:B------:R-:W-:Y:S01]  /*2b20*/  @!P2 IMAD.IADD R198, R198, 0x1, -R4 ;  /* 0x00000001c6c6a824 */ /* 0x000fe200078e0a04 */
[C---:B------:R-:W-:Y:S01]  /*2b30*/  ISETP.GT.U32.AND P2, PT, R4.reuse, R202, PT ;  /* 0x000000ca0400720c */ /* 0x040fe20003f44070 */
[C---:B------:R-:W-:Y:S01]  /*2b40*/  IMAD R210, R4.reuse, R7, R210 ;  /* 0x0000000704d27224 */ /* 0x040fe200078e02d2 */
[----:B------:R-:W-:Y:S01]  /*2b50*/  ISETP.GT.U32.AND P5, PT, R4, R208, PT ;  /* 0x000000d00400720c */ /* 0x000fe20003fa4070 */
[----:B------:R-:W-:-:S04]  /*2b60*/  IMAD.HI.U32 R7, R5, R212, RZ ;  /* 0x000000d405077227 */ /* 0x000fc800078e00ff */
[----:B------:R-:W-:-:S04]  /*2b70*/  IMAD.HI.U32 R9, R5, R214, RZ ;  /* 0x000000d605097227 */ /* 0x000fc800078e00ff */
[----:B------:R-:W-:Y:S01]  /*2b80*/  @!P6 IMAD.MOV R198, RZ, RZ, -R198 ;  /* 0x000000ffffc6e224 */ /* 0x000fe200078e0ac6 */
[----:B------:R-:W-:Y:S01]  /*2b90*/  ISETP.GE.AND P6, PT, R13, RZ, PT ;  /* 0x000000ff0d00720c */ /* 0x000fe20003fc6270 */
[----:B------:R-:W-:Y:S01]  /*2ba0*/  @!P4 IMAD.IADD R206, R206, 0x1, -R4 ;  /* 0x00000001cecec824 */ /* 0x000fe200078e0a04 */
[----:B------:R-:W-:Y:S01]  /*2bb0*/  ISETP.GT.U32.AND P4, PT, R4, R210, PT ;  /* 0x000000d20400720c */ /* 0x000fe20003f84070 */
[----:B------:R-:W-:Y:S01]  /*2bc0*/  IMAD.MOV R7, RZ, RZ, -R7 ;  /* 0x000000ffff077224 */ /* 0x000fe200078e0a07 */
[----:B------:R-:W-:Y:S01]  /*2bd0*/  IADD3 R13, R0, 0x39, RZ ;  /* 0x00000039000d7810 */ /* 0x000fe20007ffe0ff */
[----:B------:R-:W-:-:S03]  /*2be0*/  IMAD.HI.U32 R10, R5, R216, RZ ;  /* 0x000000d8050a7227 */ /* 0x000fc600078e00ff */
[----:B------:R-:W-:Y:S01]  /*2bf0*/  IABS R224, R13 ;  /* 0x0000000d00e07213 */ /* 0x000fe20000000000 */
[----:B------:R-:W-:Y:S02]  /*2c00*/  IMAD.MOV R9, RZ, RZ, -R9 ;  /* 0x000000ffff097224 */ /* 0x000fe400078e0a09 */
[----:B------:R-:W-:Y:S02]  /*2c10*/  IMAD R212, R4, R7, R212 ;  /* 0x0000000704d47224 */ /* 0x000fe400078e02d4 */
[----:B------:R-:W-:Y:S01]  /*2c20*/  IMAD.MOV R7, RZ, RZ, -R10 ;  /* 0x000000ffff077224 */ /* 0x000fe200078e0a0a */
[----:B------:R-:W-:Y:S01]  /*2c30*/  IADD3 R10, R0, 0x37, RZ ;  /* 0x00000037000a7810 */ /* 0x000fe20007ffe0ff */
[----:B------:R-:W-:Y:S01]  /*2c40*/  IMAD R214, R4, R9, R214 ;  /* 0x0000000904d67224 */ /* 0x000fe200078e02d6 */
[----:B------:R-:W-:Y:S01]  /*2c50*/  IADD3 R9, R0, 0x36, RZ ;  /* 0x0000003600097810 */ /* 0x000fe20007ffe0ff */
[----:B------:R-:W-:Y:S01]  /*2c60*/  @!P2 IMAD.IADD R202, R202, 0x1, -R4 ;  /* 0x00000001cacaa824 */ /* 0x000fe200078e0a04 */
[----:B------:R-:W-:Y:S01]  /*2c70*/  IABS R220, R10 ;  /* 0x0000000a00dc7213 */ /* 0x000fe20000000000 */
[----:B------:R-:W-:Y:S01]  /*2c80*/  IMAD R216, R4, R7, R216 ;  /* 0x0000000704d87224 */ /* 0x000fe200078e02d8 */
[----:B------:R-:W-:Y:S01]  /*2c90*/  IABS R218, R9 ;  /* 0x0000000900da7213 */ /* 0x000fe20000000000 */
[--C-:B------:R-:W-:Y:S01]  /*2ca0*/  @!P5 IMAD.IADD R208, R208, 0x1, -R4.reuse ;  /* 0x00000001d0d0d824 */ /* 0x100fe200078e0a04 */
[----:B------:R-:W-:Y:S01]  /*2cb0*/  ISETP.GT.U32.AND P5, PT, R4, R214, PT ;  /* 0x000000d60400720c */ /* 0x000fe20003fa4070 */
[----:B------:R-:W-:Y:S01]  /*2cc0*/  @!P4 IMAD.IADD R210, R210, 0x1, -R4 ;  /* 0x00000001d2d2c824 */ /* 0x000fe200078e0a04 */
[C---:B------:R-:W-:Y:S01]  /*2cd0*/  ISETP.GT.U32.AND P2, PT, R4.reuse, R202, PT ;  /* 0x000000ca0400720c */ /* 0x040fe20003f44070 */
[----:B------:R-:W-:Y:S01]  /*2ce0*/  @!P6 IMAD.MOV R208, RZ, RZ, -R208 ;  /* 0x000000ffffd0e224 */ /* 0x000fe200078e0ad0 */
[C---:B------:R-:W-:Y:S01]  /*2cf0*/  ISETP.GT.U32.AND P4, PT, R4.reuse, R212, PT ;  /* 0x000000d40400720c */ /* 0x040fe20003f84070 */
[----:B------:R-:W-:Y:S01]  /*2d00*/  IMAD.HI.U32 R7, R5, R218, RZ ;  /* 0x000000da05077227 */ /* 0x000fe200078e00ff */
[----:B------:R-:W-:-:S03]  /*2d10*/  ISETP.GT.U32.AND P6, PT, R4, R216, PT ;  /* 0x000000d80400720c */ /* 0x000fc60003fc4070 */
[----:B------:R-:W-:Y:S01]  /*2d20*/  @!P1 IMAD.MOV R206, RZ, RZ, -R206 ;  /* 0x000000ffffce9224 */ /* 0x000fe200078e0ace */
[----:B------:R-:W-:Y:S01]  /*2d30*/  ISETP.GT.U32.AND P1, PT, R4, R210, PT ;  /* 0x000000d20400720c */ /* 0x000fe20003f24070 */
[----:B------:R-:W-:Y:S02]  /*2d40*/  IMAD.MOV R7, RZ, RZ, -R7 ;  /* 0x000000ffff077224 */ /* 0x000fe400078e0a07 */
[--C-:B------:R-:W-:Y:S02]  /*2d50*/  @!P5 IMAD.IADD R214, R214, 0x1, -R4.reuse ;  /* 0x00000001d6d6d824 */ /* 0x100fe400078e0a04 */
[--C-:B------:R-:W-:Y:S01]  /*2d60*/  @!P2 IMAD.IADD R202, R202, 0x1, -R4.reuse ;  /* 0x00000001cacaa824 */ /* 0x100fe200078e0a04 */
[----:B------:R-:W-:Y:S01]  /*2d70*/  ISETP.GE.AND P2, PT, R11, RZ, PT ;  /* 0x000000ff0b00720c */ /* 0x000fe20003f46270 */
[--C-:B------:R-:W-:Y:S01]  /*2d80*/  @!P4 IMAD.IADD R212, R212, 0x1, -R4.reuse ;  /* 0x00000001d4d4c824 */ /* 0x100fe200078e0a04 */
[----:B------:R-:W-:Y:S01]  /*2d90*/  IADD3 R11, R0, 0x38, RZ ;  /* 0x00000038000b7810 */ /* 0x000fe20007ffe0ff */
[----:B------:R-:W-:Y:S01]  /*2da0*/  @!P6 IMAD.IADD R216, R216, 0x1, -R4 ;  /* 0x00000001d8d8e824 */ /* 0x000fe200078e0a04 */
[C---:B------:R-:W-:Y:S01]  /*2db0*/  ISETP.GT.U32.AND P6, PT, R4.reuse, R214, PT ;  /* 0x000000d60400720c */ /* 0x040fe20003fc4070 */
[C---:B------:R-:W-:Y:S01]  /*2dc0*/  IMAD R218, R4.reuse, R7, R218 ;  /* 0x0000000704da7224 */ /* 0x040fe200078e02da */
[----:B------:R-:W-:Y:S01]  /*2dd0*/  ISETP.GT.U32.AND P5, PT, R4, R212, PT ;  /* 0x000000d40400720c */ /* 0x000fe20003fa4070 */
[----:B------:R-:W-:Y:S01]  /*2de0*/  IMAD.HI.U32 R7, R5, R220, RZ ;  /* 0x000000dc05077227 */ /* 0x000fe200078e00ff */
[----:B------:R-:W-:-:S02]  /*2df0*/  IABS R222, R11 ;  /* 0x0000000b00de7213 */ /* 0x000fc40000000000 */
[----:B------:R-:W-:Y:S01]  /*2e00*/  ISETP.GE.AND P4, PT, R16, RZ, PT ;  /* 0x000000ff1000720c */ /* 0x000fe20003f86270 */
[----:B------:R-:W-:Y:S01]  /*2e10*/  IMAD.MOV R7, RZ, RZ, -R7 ;  /* 0x000000ffff077224 */ /* 0x000fe200078e0a07 */
[----:B------:R-:W-:Y:S01]  /*2e20*/  IADD3 R16, R0, 0x3f, RZ ;  /* 0x0000003f00107810 */ /* 0x000fe20007ffe0ff */
[----:B------:R-:W-:Y:S01]  /*2e30*/  @!P1 IMAD.IADD R210, R210, 0x1, -R4 ;  /* 0x00000001d2d29824 */ /* 0x000fe200078e0a04 */
[----:B------:R-:W-:Y:S01]  /*2e40*/  ISETP.GE.AND P1, PT, R15, RZ, PT ;  /* 0x000000ff0f00720c */ /* 0x000fe20003f26270 */
        /* <DEDUP_REMOVED lines=8> */
[----:B------:R-:W-:Y:S01]  /*2ed0*/  @!P0 IMAD.MOV R202, RZ, RZ, -R202 ;  /* 0x000000ffffca8224 */ /* 0x000fe200078e0aca */
[----:B------:R-:W-:Y:S01]  /*2ee0*/  ISETP.GE.AND P0, PT, R14, RZ, PT ;  /* 0x000000ff0e00720c */ /* 0x000fe20003f06270 */
[----:B------:R-:W-:Y:S01]  /*2ef0*/  IMAD.HI.U32 R7, R5, R222, RZ ;  /* 0x000000de05077227 */ /* 0x000fe200078e00ff */
[----:B------:R-:W-:-:S02]  /*2f00*/  IADD3 R14, R0, 0x3a, RZ ;  /* 0x0000003a000e7810 */ /* 0x000fc40007ffe0ff */
[----:B------:R-:W-:Y:S01]  /*2f10*/  IABS R234, R15 ;  /* 0x0000000f00ea7213 */ /* 0x000fe20000000000 */
[----:B------:R-:W-:Y:S01]  /*2f20*/  IMAD.MOV R7, RZ, RZ, -R7 ;  /* 0x000000ffff077224 */ /* 0x000fe200078e0a07 */
[----:B------:R-:W-:Y:S01]  /*2f30*/  IABS R226, R14 ;  /* 0x0000000e00e27213 */ /* 0x000fe20000000000 */
[--C-:B------:R-:W-:Y:S01]  /*2f40*/  @!P2 IMAD.IADD R216, R216, 0x1, -R4.reuse ;  /* 0x00000001d8d8a824 */ /* 0x100fe200078e0a04 */
[----:B------:R-:W-:Y:S01]  /*2f50*/  ISETP.GE.AND P2, PT, R9, RZ, PT ;  /* 0x000000ff0900720c */ /* 0x000fe20003f46270 */
[----:B------:R-:W-:Y:S01]  /*2f60*/  @!P6 IMAD.IADD R220, R220, 0x1, -R4 ;  /* 0x00000001dcdce824 */ /* 0x000fe200078e0a04 */
[----:B------:R-:W-:Y:S01]  /*2f70*/  IABS R236, R16 ;  /* 0x0000001000ec7213 */ /* 0x000fe20000000000 */
[----:B------:R-:W-:-:S03]  /*2f80*/  IMAD.HI.U32 R9, R5, R224, RZ ;  /* 0x000000e005097227 */ /* 0x000fc600078e00ff */
[----:B------:R-:W-:Y:S01]  /*2f90*/  ISETP.GT.U32.AND P6, PT, R4, R220, PT ;  /* 0x000000dc0400720c */ /* 0x000fe20003fc4070 */
[----:B------:R-:W-:Y:S01]  /*2fa0*/  @!P5 IMAD.IADD R218, R218, 0x1, -R4 ;  /* 0x00000001dadad824 */ /* 0x000fe200078e0a04 */
[----:B------:R-:W-:Y:S01]  /*2fb0*/  ISETP.GE.AND P5, PT, R10, RZ, PT ;  /* 0x000000ff0a00720c */ /* 0x000fe20003fa6270 */
[----:B------:R-:W-:-:S04]  /*2fc0*/  IMAD.HI.U32 R10, R5, R226, RZ ;  /* 0x000000e2050a7227 */ /* 0x000fc800078e00ff */
[----:B------:R-:W-:Y:S02]  /*2fd0*/  IMAD.MOV R9, RZ, RZ, -R9 ;  /* 0x000000ffff097224 */ /* 0x000fe400078e0a09 */
[----:B------:R-:W-:Y:S01]  /*2fe0*/  @!P0 IMAD.MOV R212, RZ, RZ, -R212 ;  /* 0x000000ffffd48224 */ /* 0x000fe200078e0ad4 */
[C---:B------:R-:W-:Y:S01]  /*2ff0*/  ISETP.GT.U32.AND P0, PT, R4.reuse, R218, PT ;  /* 0x000000da0400720c */ /* 0x040fe20003f04070 */
[----:B------:R-:W-:Y:S02]  /*3000*/  IMAD R222, R4, R7, R222 ;  /* 0x0000000704de7224 */ /* 0x000fe400078e02de */
[----:B------:R-:W-:Y:S01]  /*3010*/  IMAD.MOV R7, RZ, RZ, -R10 ;  /* 0x000000ffff077224 */ /* 0x000fe200078e0a0a */
[----:B------:R-:W-:Y:S01]  /*3020*/  IADD3 R10, R0, 0x3b, RZ ;  /* 0x0000003b000a7810 */ /* 0x000fe20007ffe0ff */
[C---:B------:R-:W-:Y:S02]  /*3030*/  IMAD R224, R4.reuse, R9, R224 ;  /* 0x0000000904e07224 */ /* 0x040fe400078e02e0 */
[C---:B------:R-:W-:Y:S01]  /*3040*/  IMAD R226, R4.reuse, R7, R226 ;  /* 0x0000000704e27224 */ /* 0x040fe200078e02e2 */
[----:B------:R-:W-:Y:S01]  /*3050*/  IABS R230, R10 ;  /* 0x0000000a00e67213 */ /* 0x000fe20000000000 */
[----:B------:R-:W-:Y:S01]  /*3060*/  @!P4 IMAD.MOV R216, RZ, RZ, -R216 ;  /* 0x000000ffffd8c224 */ /* 0x000fe200078e0ad8 */
[----:B------:R-:W-:Y:S01]  /*3070*/  ISETP.GT.U32.AND P4, PT, R4, R224, PT ;  /* 0x000000e00400720c */ /* 0x000fe20003f84070 */
[--C-:B------:R-:W-:Y:S01]  /*3080*/  @!P6 IMAD.IADD R220, R220, 0x1, -R4.reuse ;  /* 0x00000001dcdce824 */ /* 0x100fe200078e0a04 */
[----:B------:R-:W-:Y:S01]  /*3090*/  ISETP.GT.U32.AND P6, PT, R4, R226, PT ;  /* 0x000000e20400720c */ /* 0x000fe20003fc4070 */
[----:B------:R-:W-:Y:S01]  /*30a0*/  @!P0 IMAD.IADD R218, R218, 0x1, -R4 ;  /* 0x00000001dada8824 */ /* 0x000fe200078e0a04 */
[----:B------:R-:W-:Y:S01]  /*30b0*/  ISETP.GE.AND P0, PT, R11, RZ, PT ;  /* 0x000000ff0b00720c */ /* 0x000fe20003f06270 */
[----:B------:R-:W-:Y:S01]  /*30c0*/  IMAD.HI.U32 R7, R5, R230, RZ ;  /* 0x000000e605077227 */ /* 0x000fe200078e00ff */
[----:B------:R-:W-:-:S03]  /*30d0*/  IADD3 R11, R0, 0x3c, RZ ;  /* 0x0000003c000b7810 */ /* 0x000fc60007ffe0ff */
[----:B------:R-:W-:Y:S01]  /*30e0*/  IMAD.MOV R9, RZ, RZ, -R7 ;  /* 0x000000ffff097224 */ /* 0x000fe200078e0a07 */
[----:B------:R-:W-:Y:S01]  /*30f0*/  IABS R228, R11 ;  /* 0x0000000b00e47213 */ /* 0x000fe20000000000 */
[----:B------:R-:W-:Y:S01]  /*3100*/  @!P1 IMAD.MOV R214, RZ, RZ, -R214 ;  /* 0x000000ffffd69224 */ /* 0x000fe200078e0ad6 */
[----:B------:R-:W-:Y:S01]  /*3110*/  ISETP.GT.U32.AND P1, PT, R4, R222, PT ;  /* 0x000000de0400720c */ /* 0x000fe20003f24070 */
[--C-:B------:R-:W-:Y:S02]  /*3120*/  @!P4 IMAD.IADD R224, R224, 0x1, -R4.reuse ;  /* 0x00000001e0e0c824 */ /* 0x100fe400078e0a04 */
[----:B------:R-:W-:Y:S02]  /*3130*/  @!P6 IMAD.IADD R226, R226, 0x1, -R4 ;  /* 0x00000001e2e2e824 */ /* 0x000fe400078e0a04 */
[----:B------:R-:W-:Y:S01]  /*3140*/  IMAD.HI.U32 R7, R5, R228, RZ ;  /* 0x000000e405077227 */ /* 0x000fe200078e00ff */
[----:B------:R-:W-:-:S03]  /*3150*/  ISETP.GT.U32.AND P6, PT, R4, R224, PT ;  /* 0x000000e00400720c */ /* 0x000fc60003fc4070 */
[----:B------:R-:W-:Y:S02]  /*3160*/  IMAD.MOV R7, RZ, RZ, -R7 ;  /* 0x000000ffff077224 */ /* 0x000fe400078e0a07 */
[C---:B------:R-:W-:Y:S02]  /*3170*/  IMAD R230, R4.reuse, R9, R230 ;  /* 0x0000000904e67224 */ /* 0x040fe400078e02e6 */
[----:B------:R-:W-:Y:S02]  /*3180*/  IMAD R228, R4, R7, R228 ;  /* 0x0000000704e47224 */ /* 0x000fe400078e02e4 */
[----:B------:R-:W-:Y:S01]  /*3190*/  @!P1 IMAD.IADD R222, R222, 0x1, -R4 ;  /* 0x00000001dede9824 */ /* 0x000fe200078e0a04 */
[----:B------:R-:W-:Y:S01]  /*31a0*/  ISETP.GE.AND P1, PT, R13, RZ, PT ;  /* 0x000000ff0d00720c */ /* 0x000fe20003f26270 */
[----:B------:R-:W-:Y:S01]  /*31b0*/  @!P5 IMAD.MOV R220, RZ, RZ, -R220 ;  /* 0x000000ffffdcd224 */ /* 0x000fe200078e0adc */
[----:B------:R-:W-:Y:S01]  /*31c0*/  IADD3 R13, R0, 0x3d, RZ ;  /* 0x0000003d000d7810 */ /* 0x000fe20007ffe0ff */
[----:B------:R-:W-:Y:S01]  /*31d0*/  @!P6 IMAD.IADD R224, R224, 0x1, -R4 ;  /* 0x00000001e0e0e824 */ /* 0x000fe200078e0a04 */
[C---:B------:R-:W-:Y:S01]  /*31e0*/  ISETP.GT.U32.AND P6, PT, R4.reuse, R228, PT ;  /* 0x000000e40400720c */ /* 0x040fe20003fc4070 */
[----:B------:R-:W-:Y:S01]  /*31f0*/  @!P2 IMAD.MOV R218, RZ, RZ, -R218 ;  /* 0x000000ffffdaa224 */ /* 0x000fe200078e0ada */
[----:B------:R-:W-:Y:S01]  /*3200*/  ISETP.GT.U32.AND P4, PT, R4, R222, PT ;  /* 0x000000de0400720c */ /* 0x000fe20003f84070 */
[----:B-1----:R-:W-:Y:S01]  /*3210*/  IMAD R2, R213, 0x2, R2 ;  /* 0x00000002d5027824 */ /* 0x002fe200078e0202 */
[----:B------:R-:W-:-:S02]  /*3220*/  IABS R232, R13 ;  /* 0x0000000d00e87213 */ /* 0x000fc40000000000 */
[----:B------:R-:W-:Y:S02]  /*3230*/  ISETP.GT.U32.AND P2, PT, R4, R226, PT ;  /* 0x000000e20400720c */ /* 0x000fe40003f44070 */
[----:B------:R1:W-:Y:S01]  /*3240*/  STL [R1+0x7c], R2 ;  /* 0x00007c0201007387 */ /* 0x0003e20000100800 */
[----:B------:R-:W-:-:S04]  /*3250*/  IMAD.HI.U32 R7, R5, R232, RZ ;  /* 0x000000e805077227 */ /* 0x000fc800078e00ff */
[----:B------:R-:W-:Y:S02]  /*3260*/  @!P6 IMAD.IADD R228, R228, 0x1, -R4 ;  /* 0x00000001e4e4e824 */ /* 0x000fe400078e0a04 */
[----:B------:R-:W-:Y:S02]  /*3270*/  IMAD.MOV R9, RZ, RZ, -R7 ;  /* 0x000000ffff097224 */ /* 0x000fe400078e0a07 */
[----:B------:R-:W-:Y:S01]  /*3280*/  IMAD.HI.U32 R7, R5, R234, RZ ;  /* 0x000000ea05077227 */ /* 0x000fe200078e00ff */
[----:B------:R-:W-:-:S03]  /*3290*/  ISETP.GT.U32.AND P5, PT, R4, R228, PT ;  /* 0x000000e40400720c */ /* 0x000fc60003fa4070 */
[----:B------:R-:W-:Y:S01]  /*32a0*/  @!P4 IMAD.IADD R222, R222, 0x1, -R4 ;  /* 0x00000001dedec824 */ /* 0x000fe200078e0a04 */
[C---:B------:R-:W-:Y:S01]  /*32b0*/  ISETP.GT.U32.AND P4, PT, R4.reuse, R230, PT ;  /* 0x000000e60400720c */ /* 0x040fe20003f84070 */
[C---:B------:R-:W-:Y:S02]  /*32c0*/  IMAD R232, R4.reuse, R9, R232 ;  /* 0x0000000904e87224 */ /* 0x040fe400078e02e8 */
[----:B------:R-:W-:Y:S02]  /*32d0*/  IMAD.MOV R9, RZ, RZ, -R7 ;  /* 0x000000ffff097224 */ /* 0x000fe400078e0a07 */
[----:B------:R-:W-:Y:S01]  /*32e0*/  @!P0 IMAD.MOV R222, RZ, RZ, -R222 ;  /* 0x000000ffffde8224 */ /* 0x000fe200078e0ade */
[C---:B------:R-:W-:Y:S01]  /*32f0*/  ISETP.GT.U32.AND P0, PT, R4.reuse, R232, PT ;  /* 0x000000e80400720c */ /* 0x040fe20003f04070 */
[----:B------:R-:W-:Y:S01]  /*3300*/  IMAD R234, R4, R9, R234 ;  /* 0x0000000904ea7224 */ /* 0x000fe200078e02ea */
[----:B------:R-:W-:Y:S01]  /*3310*/  IADD3 R9, R0, 0x40, RZ ;  /* 0x0000004000097810 */ /* 0x000fe20007ffe0ff */
[----:B------:R-:W-:-:S02]  /*3320*/  @!P5 IMAD.IADD R228, R228, 0x1, -R4 ;  /* 0x00000001e4e4d824 */ /* 0x000fc400078e0a04 */
[----:B------:R-:W-:Y:S01]  /*3330*/  IMAD.HI.U32 R7, R5, R236, RZ ;  /* 0x000000ec05077227 */ /* 0x000fe200078e00ff */
[----:B------:R-:W-:Y:S02]  /*3340*/  ISETP.GT.U32.AND P5, PT, R4, R234, PT ;  /* 0x000000ea0400720c */ /* 0x000fe40003fa4070 */
[----:B------:R-:W-:Y:S01]  /*3350*/  IABS R238, R9 ;  /* 0x0000000900ee7213 */ /* 0x000fe20000000000 */
[----:B------:R-:W-:Y:S01]  /*3360*/  @!P4 IMAD.IADD R230, R230, 0x1, -R4 ;  /* 0x00000001e6e6c824 */ /* 0x000fe200078e0a04 */
[----:B------:R-:W-:Y:S01]  /*3370*/  ISETP.GE.AND P4, PT, R10, RZ, PT ;  /* 0x000000ff0a00720c */ /* 0x000fe20003f86270 */
[----:B------:R-:W-:Y:S01]  /*3380*/  @!P1 IMAD.MOV R224, RZ, RZ, -R224 ;  /* 0x000000ffffe09224 */ /* 0x000fe200078e0ae0 */
[----:B------:R-:W-:Y:S01]  /*3390*/  ISETP.GE.AND P1, PT, R11, RZ, PT ;  /* 0x000000ff0b00720c */ /* 0x000fe20003f26270 */
[--C-:B------:R-:W-:Y:S01]  /*33a0*/  @!P0 IMAD.IADD R232, R232, 0x1, -R4.reuse ;  /* 0x00000001e8e88824 */ /* 0x100fe200078e0a04 */
[----:B------:R-:W-:Y:S01]  /*33b0*/  ISETP.GT.U32.AND P6, PT, R4, R230, PT ;  /* 0x000000e60400720c */ /* 0x000fe20003fc4070 */
[----:B------:R-:W-:Y:S01]  /*33c0*/  IMAD.MOV R7, RZ, RZ, -R7 ;  /* 0x000000ffff077224 */ /* 0x000fe200078e0a07 */
[----:B------:R-:W-:Y:S01]  /*33d0*/  IADD3 R10, R0, 0x41, RZ ;  /* 0x00000041000a7810 */ /* 0x000fe20007ffe0ff */
[----:B------:R-:W-:Y:S01]  /*33e0*/  @!P2 IMAD.IADD R226, R226, 0x1, -R4 ;  /* 0x00000001e2e2a824 */ /* 0x000fe200078e0a04 */
[C---:B------:R-:W-:Y:S01]  /*33f0*/  ISETP.GT.U32.AND P0, PT, R4.reuse, R232, PT ;  /* 0x000000e80400720c */ /* 0x040fe20003f04070 */
[----:B------:R-:W-:Y:S01]  /*3400*/  IMAD R236, R4, R7, R236 ;  /* 0x0000000704ec7224 */ /* 0x000fe200078e02ec */
[----:B------:R-:W-:Y:S01]  /*3410*/  IABS R240, R10 ;  /* 0x0000000a00f07213 */ /* 0x000fe20000000000 */
[----:B------:R-:W-:Y:S01]  /*3420*/  @!P5 IMAD.IADD R234, R234, 0x1, -R4 ;  /* 0x00000001eaead824 */ /* 0x000fe200078e0a04 */
[----:B------:R-:W-:Y:S01]  /*3430*/  ISETP.GE.AND P2, PT, R14, RZ, PT ;  /* 0x000000ff0e00720c */ /* 0x000fe20003f46270 */
[----:B------:R-:W-:Y:S01]  /*3440*/  IMAD.HI.U32 R7, R5, R238, RZ ;  /* 0x000000ee05077227 */ /* 0x000fe200078e00ff */
[----:B------:R-:W-:-:S02]  /*3450*/  IADD3 R11, R0, 0x42, RZ ;  /* 0x00000042000b7810 */ /* 0x000fc40007ffe0ff */
[----:B------:R-:W-:Y:S01]  /*3460*/  ISETP.GT.U32.AND P5, PT, R4, R234, PT ;  /* 0x000000ea0400720c */ /* 0x000fe20003fa4070 */
[----:B------:R-:W-:Y:S01]  /*3470*/  IMAD.MOV R7, RZ, RZ, -R7 ;  /* 0x000000ffff077224 */ /* 0x000fe200078e0a07 */
[----:B------:R-:W-:Y:S01]  /*3480*/  IABS R242, R11 ;  /* 0x0000000b00f27213 */ /* 0x000fe20000000000 */
[----:B------:R-:W-:Y:S01]  /*3490*/  @!P6 IMAD.IADD R230, R230, 0x1, -R4 ;  /* 0x00000001e6e6e824 */ /* 0x000fe200078e0a04 */
[----:B------:R-:W-:Y:S01]  /*34a0*/  ISETP.GE.AND P6, PT, R15, RZ, PT ;  /* 0x000000ff0f00720c */ /* 0x000fe20003fc6270 */
[----:B------:R-:W-:Y:S01]  /*34b0*/  @!P1 IMAD.MOV R228, RZ, RZ, -R228 ;  /* 0x000000ffffe49224 */ /* 0x000fe200078e0ae4 */
[C---:B------:R-:W-:Y:S01]  /*34c0*/  ISETP.GT.U32.AND P1, PT, R4.reuse, R236, PT ;  /* 0x000000ec0400720c */ /* 0x040fe20003f24070 */
[----:B------:R-:W-:Y:S01]  /*34d0*/  IMAD R238, R4, R7, R238 ;  /* 0x0000000704ee7224 */ /* 0x000fe200078e02ee */
[C---:B------:R-:W-:Y:S01]  /*34e0*/  IADD3 R14, R0.reuse, 0x46, RZ ;  /* 0x00000046000e7810 */ /* 0x040fe20007ffe0ff */
[----:B------:R-:W-:Y:S01]  /*34f0*/  IMAD.HI.U32 R7, R5, R240, RZ ;  /* 0x000000f005077227 */ /* 0x000fe200078e00ff */
[----:B------:R-:W-:-:S02]  /*3500*/  IADD3 R15, R0, 0x47, RZ ;  /* 0x00000047000f7810 */ /* 0x000fc40007ffe0ff */
[----:B------:R-:W-:Y:S01]  /*3510*/  IABS R135, R14 ;  /* 0x0000000e00877213 */ /* 0x000fe20000000000 */
[--C-:B------:R-:W-:Y:S01]  /*3520*/  @!P0 IMAD.IADD R232, R232, 0x1, -R4.reuse ;  /* 0x00000001e8e88824 */ /* 0x100fe200078e0a04 */
[----:B------:R-:W-:Y:S01]  /*3530*/  ISETP.GE.AND P0, PT, R9, RZ, PT ;  /* 0x000000ff0900720c */ /* 0x000fe20003f06270 */
[----:B------:R-:W-:Y:S01]  /*3540*/  IMAD.MOV R9, RZ, RZ, -R7 ;  /* 0x000000ffff097224 */ /* 0x000fe200078e0a07 */
[----:B------:R-:W-:Y:S01]  /*3550*/  IABS R137, R15 ;  /* 0x0000000f00897213 */ /* 0x000fe20000000000 */
[----:B------:R-:W-:Y:S01]  /*3560*/  @!P5 IMAD.IADD R234, R234, 0x1, -R4 ;  /* 0x00000001eaead824 */ /* 0x000fe200078e0a04 */
[----:B------:R-:W-:Y:S01]  /*3570*/  ISETP.GE.AND P5, PT, R10, RZ, PT ;  /* 0x000000ff0a00720c */ /* 0x000fe20003fa6270 */
[----:B------:R-:W-:Y:S01]  /*3580*/  IMAD R240, R4, R9, R240 ;  /* 0x0000000904f07224 */ /* 0x000fe200078e02f0 */
[----:B------:R-:W-:Y:S01]  /*3590*/  IADD3 R10, R0, 0x44, RZ ;  /* 0x00000044000a7810 */ /* 0x000fe20007ffe0ff */
[----:B------:R-:W-:Y:S02]  /*35a0*/  @!P6 IMAD.MOV R234, RZ, RZ, -R234 ;  /* 0x000000ffffeae224 */ /* 0x000fe400078e0aea */
[----:B------:R-:W-:Y:S01]  /*35b0*/  @!P1 IMAD.IADD R236, R236, 0x1, -R4 ;  /* 0x00000001ecec9824 */ /* 0x000fe200078e0a04 */
[----:B------:R-:W-:Y:S01]  /*35c0*/  ISETP.GT.U32.AND P6, PT, R4, R240, PT ;  /* 0x000000f00400720c */ /* 0x000fe20003fc4070 */
[----:B------:R-:W-:Y:S01]  /*35d0*/  @!P2 IMAD.MOV R226, RZ, RZ, -R226 ;  /* 0x000000ffffe2a224 */ /* 0x000fe200078e0ae2 */
[----:B------:R-:W-:Y:S01]  /*35e0*/  ISETP.GE.AND P2, PT, R13, RZ, PT ;  /* 0x000000ff0d00720c */ /* 0x000fe20003f46270 */
[----:B------:R-:W-:Y:S01]  /*35f0*/  IMAD.HI.U32 R7, R5, R242, RZ ;  /* 0x000000f205077227 */ /* 0x000fe200078e00ff */
[----:B------:R-:W-:-:S02]  /*3600*/  IADD3 R13, R0, 0x43, RZ ;  /* 0x00000043000d7810 */ /* 0x000fc40007ffe0ff */
[----:B------:R-:W-:Y:S01]  /*3610*/  ISETP.GT.U32.AND P1, PT, R4, R236, PT ;  /* 0x000000ec0400720c */ /* 0x000fe20003f24070 */
[----:B------:R-:W-:Y:S01]  /*3620*/  @!P4 IMAD.MOV R230, RZ, RZ, -R230 ;  /* 0x000000ffffe6c224 */ /* 0x000fe200078e0ae6 */
[----:B------:R-:W-:Y:S01]  /*3630*/  ISETP.GE.AND P4, PT, R16, RZ, PT ;  /* 0x000000ff1000720c */ /* 0x000fe20003f86270 */
[----:B------:R-:W-:Y:S01]  /*3640*/  IMAD.MOV R7, RZ, RZ, -R7 ;  /* 0x000000ffff077224 */ /* 0x000fe200078e0a07 */
[----:B------:R-:W-:Y:S01]  /*3650*/  IABS R250, R13 ;  /* 0x0000000d00fa7213 */ /* 0x000fe20000000000 */
[----:B-1----:R-:W-:Y:S01]  /*3660*/  IMAD R2, R213, 0x2, R2 ;  /* 0x00000002d5027824 */ /* 0x002fe200078e0202 */
[----:B------:R-:W-:Y:S01]  /*3670*/  IABS R244, R10 ;  /* 0x0000000a00f47213 */ /* 0x000fe20000000000 */
[----:B------:R-:W-:Y:S01]  /*3680*/  IMAD R242, R4, R7, R242 ;  /* 0x0000000704f27224 */ /* 0x000fe200078e02f2 */
[----:B------:R-:W-:Y:S01]  /*3690*/  IADD3 R16, R0, 0x4e, RZ ;  /* 0x0000004e00107810 */ /* 0x000fe20007ffe0ff */
[----:B------:R-:W-:Y:S01]  /*36a0*/  @!P6 IMAD.IADD R240, R240, 0x1, -R4 ;  /* 0x00000001f0f0e824 */ /* 0x000fe200078e0a04 */
[----:B------:R1:W-:Y:S01]  /*36b0*/  STL [R1+0x78], R2 ;  /* 0x0000780201007387 */ /* 0x0003e20000100800 */
[----:B------:R-:W-:Y:S01]  /*36c0*/  IMAD.HI.U32 R7, R5, R250, RZ ;  /* 0x000000fa05077227 */ /* 0x000fe200078e00ff */
[----:B------:R-:W-:-:S02]  /*36d0*/  IABS R90, R16 ;  /* 0x00000010005a7213 */ /* 0x000fc40000000000 */
[C---:B------:R-:W-:Y:S01]  /*36e0*/  ISETP.GT.U32.AND P6, PT, R4.reuse, R240, PT ;  /* 0x000000f00400720c */ /* 0x040fe20003fc4070 */
        /* <DEDUP_REMOVED lines=8> */
[----:B------:R-:W-:Y:S01]  /*3770*/  @!P4 IMAD.MOV R236, RZ, RZ, -R236 ;  /* 0x000000ffffecc224 */ /* 0x000fe200078e0aec */
[----:B------:R-:W-:Y:S01]  /*3780*/  ISETP.GT.U32.AND P4, PT, R4, R242, PT ;  /* 0x000000f20400720c */ /* 0x000fe20003f84070 */
[----:B------:R-:W-:Y:S02]  /*3790*/  IMAD.MOV R7, RZ, RZ, -R7 ;  /* 0x000000ffff077224 */ /* 0x000fe400078e0a07 */
[----:B------:R-:W-:Y:S02]  /*37a0*/  @!P6 IMAD.IADD R240, R240, 0x1, -R4 ;  /* 0x00000001f0f0e824 */ /* 0x000fe400078e0a04 */
[----:B------:R-:W-:Y:S02]  /*37b0*/  IMAD R244, R4, R7, R244 ;  /* 0x0000000704f47224 */ /* 0x000fe400078e02f4 */
[----:B------:R-:W-:Y:S02]  /*37c0*/  @!P2 IMAD.IADD R238, R238, 0x1, -R4 ;  /* 0x00000001eeeea824 */ /* 0x000fe400078e0a04 */
[----:B------:R-:W-:Y:S01]  /*37d0*/  IMAD.HI.U32 R7, R5, R133, RZ ;  /* 0x0000008505077227 */ /* 0x000fe200078e00ff */
[----:B------:R-:W-:-:S02]  /*37e0*/  ISETP.GT.U32.AND P6, PT, R4, R244, PT ;  /* 0x000000f40400720c */ /* 0x000fc40003fc4070 */
[----:B------:R-:W-:Y:S01]  /*37f0*/  ISETP.GT.U32.AND P2, PT, R4, R238, PT ;  /* 0x000000ee0400720c */ /* 0x000fe20003f44070 */
[----:B------:R-:W-:Y:S02]  /*3800*/  @!P4 IMAD.IADD R242, R242, 0x1, -R4 ;  /* 0x00000001f2f2c824 */ /* 0x000fe400078e0a04 */
[C---:B------:R-:W-:Y:S02]  /*3810*/  IMAD R250, R4.reuse, R9, R250 ;  /* 0x0000000904fa7224 */ /* 0x040fe400078e02fa */
[----:B------:R-:W-:Y:S01]  /*3820*/  IMAD.MOV R7, RZ, RZ, -R7 ;  /* 0x000000ffff077224 */ /* 0x000fe200078e0a07 */
[C---:B------:R-:W-:Y:S01]  /*3830*/  ISETP.GT.U32.AND P4, PT, R4.reuse, R242, PT ;  /* 0x000000f20400720c */ /* 0x040fe20003f84070 */
[----:B------:R-:W-:Y:S02]  /*3840*/  @!P5 IMAD.MOV R240, RZ, RZ, -R240 ;  /* 0x000000fffff0d224 */ /* 0x000fe400078e0af0 */
[----:B------:R-:W-:Y:S02]  /*3850*/  IMAD R133, R4, R7, R133 ;  /* 0x0000000704857224 */ /* 0x000fe400078e0285 */
[--C-:B------:R-:W-:Y:S01]  /*3860*/  @!P6 IMAD.IADD R244, R244, 0x1, -R4.reuse ;  /* 0x00000001f4f4e824 */ /* 0x100fe200078e0a04 */
[----:B------:R-:W-:Y:S01]  /*3870*/  ISETP.GE.AND P6, PT, R10, RZ, PT ;  /* 0x000000ff0a00720c */ /* 0x000fe20003fc6270 */
[----:B------:R-:W-:Y:S01]  /*3880*/  @!P2 IMAD.IADD R238, R238, 0x1, -R4 ;  /* 0x00000001eeeea824 */ /* 0x000fe200078e0a04 */
[C---:B------:R-:W-:Y:S01]  /*3890*/  ISETP.GT.U32.AND P2, PT, R4.reuse, R250, PT ;  /* 0x000000fa0400720c */ /* 0x040fe20003f44070 */
[----:B------:R-:W-:Y:S01]  /*38a0*/  IMAD.HI.U32 R7, R5, R135, RZ ;  /* 0x0000008705077227 */ /* 0x000fe200078e00ff */
[----:B------:R-:W-:-:S02]  /*38b0*/  ISETP.GT.U32.AND P5, PT, R4, R244, PT ;  /* 0x000000f40400720c */ /* 0x000fc40003fa4070 */
[----:B------:R-:W-:Y:S01]  /*38c0*/  IADD3 R10, R0, 0x48, RZ ;  /* 0x00000048000a7810 */ /* 0x000fe20007ffe0ff */
[----:B------:R-:W-:Y:S01]  /*38d0*/  @!P4 IMAD.IADD R242, R242, 0x1, -R4 ;  /* 0x00000001f2f2c824 */ /* 0x000fe200078e0a04 */
[----:B------:R-:W-:Y:S01]  /*38e0*/  ISETP.GT.U32.AND P4, PT, R4, R133, PT ;  /* 0x000000850400720c */ /* 0x000fe20003f84070 */
[----:B------:R-:W-:Y:S01]  /*38f0*/  IMAD.MOV R7, RZ, RZ, -R7 ;  /* 0x000000ffff077224 */ /* 0x000fe200078e0a07 */
[----:B------:R-:W-:Y:S01]  /*3900*/  IABS R139, R10 ;  /* 0x0000000a008b7213 */ /* 0x000fe20000000000 */
[----:B------:R-:W-:-:S04]  /*3910*/  IMAD.HI.U32 R9, R5, R137, RZ ;  /* 0x0000008905097227 */ /* 0x000fc800078e00ff */
[----:B------:R-:W-:Y:S02]  /*3920*/  IMAD R135, R4, R7, R135 ;  /* 0x0000000704877224 */ /* 0x000fe400078e0287 */
[--C-:B------:R-:W-:Y:S02]  /*3930*/  @!P5 IMAD.IADD R244, R244, 0x1, -R4.reuse ;  /* 0x00000001f4f4d824 */ /* 0x100fe400078e0a04 */
[----:B------:R-:W-:Y:S01]  /*3940*/  @!P2 IMAD.IADD R250, R250, 0x1, -R4 ;  /* 0x00000001fafaa824 */ /* 0x000fe200078e0a04 */
[C---:B------:R-:W-:Y:S01]  /*3950*/  ISETP.GT.U32.AND P5, PT, R4.reuse, R135, PT ;  /* 0x000000870400720c */ /* 0x040fe20003fa4070 */
[----:B------:R-:W-:Y:S01]  /*3960*/  IMAD.MOV R9, RZ, RZ, -R9 ;  /* 0x000000ffff097224 */ /* 0x000fe200078e0a09 */
[----:B------:R-:W-:Y:S01]  /*3970*/  ISETP.GE.AND P2, PT, R13, RZ, PT ;  /* 0x000000ff0d00720c */ /* 0x000fe20003f46270 */
[----:B------:R-:W-:Y:S01]  /*3980*/  @!P0 IMAD.MOV R238, RZ, RZ, -R238 ;  /* 0x000000ffffee8224 */ /* 0x000fe200078e0aee */
[----:B------:R-:W-:Y:S01]  /*3990*/  ISETP.GT.U32.AND P0, PT, R4, R250, PT ;  /* 0x000000fa0400720c */ /* 0x000fe20003f04070 */
[----:B------:R-:W-:Y:S01]  /*39a0*/  @!P4 IMAD.IADD R133, R133, 0x1, -R4 ;  /* 0x000000018585c824 */ /* 0x000fe200078e0a04 */
[----:B------:R-:W-:Y:S01]  /*39b0*/  IADD3 R13, R0, 0x4b, RZ ;  /* 0x0000004b000d7810 */ /* 0x000fe20007ffe0ff */
[----:B------:R-:W-:-:S02]  /*39c0*/  IMAD R137, R4, R9, R137 ;  /* 0x0000000904897224 */ /* 0x000fc400078e0289 */
[----:B------:R-:W-:Y:S01]  /*39d0*/  @!P1 IMAD.MOV R242, RZ, RZ, -R242 ;  /* 0x000000fffff29224 */ /* 0x000fe200078e0af2 */
[C---:B------:R-:W-:Y:S01]  /*39e0*/  ISETP.GT.U32.AND P4, PT, R4.reuse, R133, PT ;  /* 0x000000850400720c */ /* 0x040fe20003f84070 */
[----:B------:R-:W-:Y:S01]  /*39f0*/  IMAD.HI.U32 R7, R5, R139, RZ ;  /* 0x0000008b05077227 */ /* 0x000fe200078e00ff */
[----:B------:R-:W-:Y:S02]  /*3a00*/  ISETP.GT.U32.AND P1, PT, R4, R137, PT ;  /* 0x000000890400720c */ /* 0x000fe40003f24070 */
[----:B------:R-:W-:Y:S01]  /*3a10*/  IABS R96, R13 ;  /* 0x0000000d00607213 */ /* 0x000fe20000000000 */
[--C-:B------:R-:W-:Y:S02]  /*3a20*/  @!P5 IMAD.IADD R135, R135, 0x1, -R4.reuse ;  /* 0x000000018787d824 */ /* 0x100fe400078e0a04 */
[----:B------:R-:W-:Y:S01]  /*3a30*/  @!P0 IMAD.IADD R250, R250, 0x1, -R4 ;  /* 0x00000001fafa8824 */ /* 0x000fe200078e0a04 */
[----:B------:R-:W-:Y:S01]  /*3a40*/  ISETP.GE.AND P0, PT, R11, RZ, PT ;  /* 0x000000ff0b00720c */ /* 0x000fe20003f06270 */
[----:B------:R-:W-:Y:S01]  /*3a50*/  IMAD.MOV R7, RZ, RZ, -R7 ;  /* 0x000000ffff077224 */ /* 0x000fe200078e0a07 */
[----:B------:R-:W-:Y:S01]  /*3a60*/  ISETP.GT.U32.AND P5, PT, R4, R135, PT ;  /* 0x000000870400720c */ /* 0x000fe20003fa4070 */
[----:B------:R-:W-:Y:S01]  /*3a70*/  @!P2 IMAD.MOV R250, RZ, RZ, -R250 ;  /* 0x000000fffffaa224 */ /* 0x000fe200078e0afa */
[----:B------:R-:W-:Y:S01]  /*3a80*/  IADD3 R11, R0, 0x49, RZ ;  /* 0x00000049000b7810 */ /* 0x000fe20007ffe0ff */
[--C-:B------:R-:W-:Y:S01]  /*3a90*/  @!P4 IMAD.IADD R133, R133, 0x1, -R4.reuse ;  /* 0x000000018585c824 */ /* 0x100fe200078e0a04 */
[----:B------:R-:W-:Y:S01]  /*3aa0*/  ISETP.GE.AND P4, PT, R10, RZ, PT ;  /* 0x000000ff0a00720c */ /* 0x000fe20003f86270 */
[----:B------:R-:W-:Y:S01]  /*3ab0*/  @!P1 IMAD.IADD R137, R137, 0x1, -R4 ;  /* 0x0000000189899824 */ /* 0x000fe200078e0a04 */
[----:B------:R-:W-:Y:S01]  /*3ac0*/  IABS R141, R11 ;  /* 0x0000000b008d7213 */ /* 0x000fe20000000000 */
[----:B------:R-:W-:Y:S01]  /*3ad0*/  IMAD R139, R4, R7, R139 ;  /* 0x00000007048b7224 */ /* 0x000fe200078e028b */
[----:B------:R-:W-:Y:S01]  /*3ae0*/  IADD3 R10, R0, 0x4a, RZ ;  /* 0x0000004a000a7810 */ /* 0x000fe20007ffe0ff */
[----:B------:R-:W-:Y:S01]  /*3af0*/  @!P6 IMAD.MOV R244, RZ, RZ, -R244 ;  /* 0x000000fffff4e224 */ /* 0x000fe200078e0af4 */
[----:B------:R-:W-:Y:S01]  /*3b00*/  ISETP.GT.U32.AND P1, PT, R4, R137, PT ;  /* 0x000000890400720c */ /* 0x000fe20003f24070 */
[----:B------:R-:W-:Y:S01]  /*3b10*/  IMAD.HI.U32 R9, R5, R141, RZ ;  /* 0x0000008d05097227 */ /* 0x000fe200078e00ff */
[----:B------:R-:W-:-:S02]  /*3b20*/  IABS R98, R10 ;  /* 0x0000000a00627213 */ /* 0x000fc40000000000 */
[----:B------:R-:W-:Y:S01]  /*3b30*/  ISETP.GE.AND P2, PT, R14, RZ, PT ;  /* 0x000000ff0e00720c */ /* 0x000fe20003f46270 */
[--C-:B------:R-:W-:Y:S01]  /*3b40*/  @!P5 IMAD.IADD R135, R135, 0x1, -R4.reuse ;  /* 0x000000018787d824 */ /* 0x100fe200078e0a04 */
[----:B------:R-:W-:Y:S01]  /*3b50*/  ISETP.GT.U32.AND P5, PT, R4, R139, PT ;  /* 0x0000008b0400720c */ /* 0x000fe20003fa4070 */
[----:B------:R-:W-:Y:S01]  /*3b60*/  IMAD.MOV R9, RZ, RZ, -R9 ;  /* 0x000000ffff097224 */ /* 0x000fe200078e0a09 */
[C---:B------:R-:W-:Y:S01]  /*3b70*/  IADD3 R14, R0.reuse, 0x4c, RZ ;  /* 0x0000004c000e7810 */ /* 0x040fe20007ffe0ff */
[----:B------:R-:W-:Y:S01]  /*3b80*/  IMAD.HI.U32 R7, R5, R98, RZ ;  /* 0x0000006205077227 */ /* 0x000fe200078e00ff */
[----:B------:R-:W-:Y:S02]  /*3b90*/  ISETP.GE.AND P6, PT, R15, RZ, PT ;  /* 0x000000ff0f00720c */ /* 0x000fe40003fc6270 */
[----:B------:R-:W-:Y:S01]  /*3ba0*/  IADD3 R15, R0, 0x4d, RZ ;  /* 0x0000004d000f7810 */ /* 0x000fe20007ffe0ff */
[C---:B------:R-:W-:Y:S01]  /*3bb0*/  IMAD R141, R4.reuse, R9, R141 ;  /* 0x00000009048d7224 */ /* 0x040fe200078e028d */
[----:B------:R-:W-:Y:S01]  /*3bc0*/  IABS R94, R14 ;  /* 0x0000000e005e7213 */ /* 0x000fe20000000000 */
[----:B------:R-:W-:Y:S01]  /*3bd0*/  IMAD.MOV R7, RZ, RZ, -R7 ;  /* 0x000000ffff077224 */ /* 0x000fe200078e0a07 */
[----:B------:R-:W-:Y:S01]  /*3be0*/  IABS R92, R15 ;  /* 0x0000000f005c7213 */ /* 0x000fe20000000000 */
[----:B------:R-:W-:Y:S01]  /*3bf0*/  @!P1 IMAD.IADD R137, R137, 0x1, -R4 ;  /* 0x0000000189899824 */ /* 0x000fe200078e0a04 */
[C---:B------:R-:W-:Y:S01]  /*3c00*/  ISETP.GT.U32.AND P1, PT, R4.reuse, R141, PT ;  /* 0x0000008d0400720c */ /* 0x040fe20003f24070 */
[----:B------:R-:W-:-:S02]  /*3c10*/  IMAD R98, R4, R7, R98 ;  /* 0x0000000704627224 */ /* 0x000fc400078e0262 */
[----:B------:R-:W-:Y:S02]  /*3c20*/  @!P5 IMAD.IADD R139, R139, 0x1, -R4 ;  /* 0x000000018b8bd824 */ /* 0x000fe400078e0a04 */
[----:B------:R-:W-:Y:S01]  /*3c30*/  IMAD.HI.U32 R7, R5, R96, RZ ;  /* 0x0000006005077227 */ /* 0x000fe200078e00ff */
[----:B------:R-:W-:-:S03]  /*3c40*/  ISETP.GT.U32.AND P5, PT, R4, R98, PT ;  /* 0x000000620400720c */ /* 0x000fc60003fa4070 */
[----:B------:R-:W-:Y:S02]  /*3c50*/  IMAD.MOV R7, RZ, RZ, -R7 ;  /* 0x000000ffff077224 */ /* 0x000fe400078e0a07 */
[----:B------:R-:W-:-:S04]  /*3c60*/  IMAD.HI.U32 R9, R5, R94, RZ ;  /* 0x0000005e05097227 */ /* 0x000fc800078e00ff */
[--C-:B------:R-:W-:Y:S01]  /*3c70*/  @!P1 IMAD.IADD R141, R141, 0x1, -R4.reuse ;  /* 0x000000018d8d9824 */ /* 0x100fe200078e0a04 */
[----:B------:R-:W-:Y:S01]  /*3c80*/  ISETP.GE.AND P1, PT, R11, RZ, PT ;  /* 0x000000ff0b00720c */ /* 0x000fe20003f26270 */
[----:B------:R-:W-:Y:S01]  /*3c90*/  @!P0 IMAD.MOV R133, RZ, RZ, -R133 ;  /* 0x000000ffff858224 */ /* 0x000fe200078e0a85 */
[----:B------:R-:W-:Y:S01]  /*3ca0*/  ISETP.GT.U32.AND P0, PT, R4, R139, PT ;  /* 0x0000008b0400720c */ /* 0x000fe20003f04070 */
[----:B------:R-:W-:Y:S01]  /*3cb0*/  @!P5 IMAD.IADD R98, R98, 0x1, -R4 ;  /* 0x000000016262d824 */ /* 0x000fe200078e0a04 */
[C---:B------:R-:W-:Y:S01]  /*3cc0*/  ISETP.GT.U32.AND P5, PT, R4.reuse, R141, PT ;  /* 0x0000008d0400720c */ /* 0x040fe20003fa4070 */
[----:B------:R-:W-:Y:S01]  /*3cd0*/  IMAD R96, R4, R7, R96 ;  /* 0x0000000704607224 */ /* 0x000fe200078e0260 */
[----:B------:R-:W-:Y:S01]  /*3ce0*/  IADD3 R11, R0, 0x50, RZ ;  /* 0x00000050000b7810 */ /* 0x000fe20007ffe0ff */
[----:B------:R-:W-:Y:S02]  /*3cf0*/  IMAD.MOV R9, RZ, RZ, -R9 ;  /* 0x000000ffff097224 */ /* 0x000fe400078e0a09 */
[----:B------:R-:W-:Y:S01]  /*3d00*/  IMAD.HI.U32 R7, R5, R92, RZ ;  /* 0x0000005c05077227 */ /* 0x000fe200078e00ff */
[----:B------:R-:W-:-:S03]  /*3d10*/  IABS R86, R11 ;  /* 0x0000000b00567213 */ /* 0x000fc60000000000 */
[C---:B------:R-:W-:Y:S02]  /*3d20*/  IMAD R94, R4.reuse, R9, R94 ;  /* 0x00000009045e7224 */ /* 0x040fe400078e025e */
[----:B------:R-:W-:Y:S02]  /*3d30*/  IMAD.MOV R7, RZ, RZ, -R7 ;  /* 0x000000ffff077224 */ /* 0x000fe400078e0a07 */
[----:B------:R-:W-:Y:S01]  /*3d40*/  @!P6 IMAD.MOV R137, RZ, RZ, -R137 ;  /* 0x000000ffff89e224 */ /* 0x000fe200078e0a89 */
[C---:B------:R-:W-:Y:S01]  /*3d50*/  ISETP.GT.U32.AND P6, PT, R4.reuse, R94, PT ;  /* 0x0000005e0400720c */ /* 0x040fe20003fc4070 */
[C---:B------:R-:W-:Y:S02]  /*3d60*/  IMAD R92, R4.reuse, R7, R92 ;  /* 0x00000007045c7224 */ /* 0x040fe400078e025c */
[--C-:B------:R-:W-:Y:S01]  /*3d70*/  @!P0 IMAD.IADD R139, R139, 0x1, -R4.reuse ;  /* 0x000000018b8b8824 */ /* 0x100fe200078e0a04 */
[C---:B------:R-:W-:Y:S01]  /*3d80*/  ISETP.GT.U32.AND P0, PT, R4.reuse, R96, PT ;  /* 0x000000600400720c */ /* 0x040fe20003f04070 */
[----:B------:R-:W-:Y:S01]  /*3d90*/  @!P5 IMAD.IADD R141, R141, 0x1, -R4 ;  /* 0x000000018d8dd824 */ /* 0x000fe200078e0a04 */
[----:B------:R-:W-:Y:S01]  /*3da0*/  ISETP.GT.U32.AND P5, PT, R4, R92, PT ;  /* 0x0000005c0400720c */ /* 0x000fe20003fa4070 */
[----:B------:R-:W-:Y:S01]  /*3db0*/  @!P4 IMAD.MOV R139, RZ, RZ, -R139 ;  /* 0x000000ffff8bc224 */ /* 0x000fe200078e0a8b */
[----:B------:R-:W-:Y:S01]  /*3dc0*/  ISETP.GE.AND P4, PT, R10, RZ, PT ;  /* 0x000000ff0a00720c */ /* 0x000fe20003f86270 */
[----:B------:R-:W-:Y:S01]  /*3dd0*/  IMAD.HI.U32 R7, R5, R90, RZ ;  /* 0x0000005a05077227 */ /* 0x000fe200078e00ff */
[----:B------:R-:W-:-:S03]  /*3de0*/  IADD3 R10, R0, 0x4f, RZ ;  /* 0x0000004f000a7810 */ /* 0x000fc60007ffe0ff */
[----:B------:R-:W-:Y:S01]  /*3df0*/  @!P2 IMAD.MOV R135, RZ, RZ, -R135 ;  /* 0x000000ffff87a224 */ /* 0x000fe200078e0a87 */
[----:B------:R-:W-:Y:S01]  /*3e00*/  ISETP.GT.U32.AND P2, PT, R4, R98, PT ;  /* 0x000000620400720c */ /* 0x000fe20003f44070 */
[----:B------:R-:W-:Y:S01]  /*3e10*/  IMAD.MOV R7, RZ, RZ, -R7 ;  /* 0x000000ffff077224 */ /* 0x000fe200078e0a07 */
[----:B------:R-:W-:Y:S01]  /*3e20*/  IABS R88, R10 ;  /* 0x0000000a00587213 */ /* 0x000fe20000000000 */
[----:B------:R-:W-:Y:S02]  /*3e30*/  @!P6 IMAD.IADD R94, R94, 0x1, -R4 ;  /* 0x000000015e5ee824 */ /* 0x000fe400078e0a04 */
[----:B------:R-:W-:Y:S02]  /*3e40*/  IMAD R90, R4, R7, R90 ;  /* 0x00000007045a7224 */ /* 0x000fe400078e025a */
[----:B------:R-:W-:Y:S02]  /*3e50*/  @!P5 IMAD.IADD R92, R92, 0x1, -R4 ;  /* 0x000000015c5cd824 */ /* 0x000fe400078e0a04 */
[----:B------:R-:W-:Y:S01]  /*3e60*/  @!P1 IMAD.MOV R141, RZ, RZ, -R141 ;  /* 0x000000ffff8d9224 */ /* 0x000fe200078e0a8d */
[C---:B------:R-:W-:Y:S01]  /*3e70*/  ISETP.GT.U32.AND P1, PT, R4.reuse, R94, PT ;  /* 0x0000005e0400720c */ /* 0x040fe20003f24070 */
[----:B------:R-:W-:Y:S01]  /*3e80*/  IMAD.HI.U32 R7, R5, R88, RZ ;  /* 0x0000005805077227 */ /* 0x000fe200078e00ff */
[----:B------:R-:W-:-:S03]  /*3e90*/  ISETP.GT.U32.AND P5, PT, R4, R92, PT ;  /* 0x0000005c0400720c */ /* 0x000fc60003fa4070 */
[--C-:B------:R-:W-:Y:S01]  /*3ea0*/  @!P0 IMAD.IADD R96, R96, 0x1, -R4.reuse ;  /* 0x0000000160608824 */ /* 0x100fe200078e0a04 */
[----:B------:R-:W-:Y:S01]  /*3eb0*/  ISETP.GE.AND P0, PT, R14, RZ, PT ;  /* 0x000000ff0e00720c */ /* 0x000fe20003f06270 */
[----:B------:R-:W-:Y:S01]  /*3ec0*/  IMAD.MOV R9, RZ, RZ, -R7 ;  /* 0x000000ffff097224 */ /* 0x000fe200078e0a07 */
[----:B------:R-:W-:Y:S01]  /*3ed0*/  IADD3 R14, R0, 0x53, RZ ;  /* 0x00000053000e7810 */ /* 0x000fe20007ffe0ff */
[----:B------:R-:W-:Y:S01]  /*3ee0*/  IMAD.HI.U32 R7, R5, R86, RZ ;  /* 0x0000005605077227 */ /* 0x000fe200078e00ff */
[----:B------:R-:W-:Y:S02]  /*3ef0*/  ISETP.GT.U32.AND P6, PT, R4, R96, PT ;  /* 0x000000600400720c */ /* 0x000fe40003fc4070 */
[----:B------:R-:W-:Y:S01]  /*3f00*/  IABS R82, R14 ;  /* 0x0000000e00527213 */ /* 0x000fe20000000000 */
[----:B------:R-:W-:Y:S01]  /*3f10*/  @!P2 IMAD.IADD R98, R98, 0x1, -R4 ;  /* 0x000000016262a824 */ /* 0x000fe200078e0a04 */
[----:B------:R-:W-:Y:S01]  /*3f20*/  ISETP.GE.AND P2, PT, R13, RZ, PT ;  /* 0x000000ff0d00720c */ /* 0x000fe20003f46270 */
[----:B------:R-:W-:Y:S01]  /*3f30*/  IMAD.MOV R7, RZ, RZ, -R7 ;  /* 0x000000ffff077224 */ /* 0x000fe200078e0a07 */
[----:B------:R-:W-:Y:S01]  /*3f40*/  IADD3 R13, R0, 0x51, RZ ;  /* 0x00000051000d7810 */ /* 0x000fe20007ffe0ff */
[----:B------:R-:W-:Y:S01]  /*3f50*/  @!P4 IMAD.MOV R98, RZ, RZ, -R98 ;  /* 0x000000ffff62c224 */ /* 0x000fe200078e0a62 */
[C---:B------:R-:W-:Y:S01]  /*3f60*/  ISETP.GT.U32.AND P4, PT, R4.reuse, R90, PT ;  /* 0x0000005a0400720c */ /* 0x040fe20003f84070 */
[----:B------:R-:W-:Y:S01]  /*3f70*/  IMAD R88, R4, R9, R88 ;  /* 0x0000000904587224 */ /* 0x000fe200078e0258 */
[----:B------:R-:W-:Y:S01]  /*3f80*/  IABS R84, R13 ;  /* 0x0000000d00547213 */ /* 0x000fe20000000000 */
[----:B------:R-:W-:Y:S01]  /*3f90*/  @!P1 IMAD.IADD R94, R94, 0x1, -R4 ;  /* 0x000000015e5e9824 */ /* 0x000fe200078e0a04 */
[----:B------:R-:W-:Y:S01]  /*3fa0*/  ISETP.GE.AND P1, PT, R16, RZ, PT ;  /* 0x000000ff1000720c */ /* 0x000fe20003f26270 */
[----:B------:R-:W-:Y:S01]  /*3fb0*/  IMAD R86, R4, R7, R86 ;  /* 0x0000000704567224 */ /* 0x000fe200078e0256 */
[----:B------:R-:W-:Y:S01]  /*3fc0*/  IADD3 R16, R0, 0x64, RZ ;  /* 0x0000006400107810 */ /* 0x000fe20007ffe0ff */
[----:B------:R-:W-:Y:S01]  /*3fd0*/  @!P5 IMAD.IADD R92, R92, 0x1, -R4 ;  /* 0x000000015c5cd824 */ /* 0x000fe200078e0a04 */
[C---:B------:R-:W-:Y:S01]  /*3fe0*/  ISETP.GT.U32.AND P5, PT, R4.reuse, R88, PT ;  /* 0x000000580400720c */ /* 0x040fe20003fa4070 */
[----:B------:R-:W-:Y:S01]  /*3ff0*/  @!P0 IMAD.MOV R94, RZ, RZ, -R94 ;  /* 0x000000ffff5e8224 */ /* 0x000fe200078e0a5e */
[----:B------:R-:W-:Y:S01]  /*4000*/  ISETP.GT.U32.AND P0, PT, R4, R86, PT ;  /* 0x000000560400720c */ /* 0x000fe20003f04070 */
[--C-:B------:R-:W-:Y:S01]  /*4010*/  @!P6 IMAD.IADD R96, R96, 0x1, -R4.reuse ;  /* 0x000000016060e824 */ /* 0x100fe200078e0a04 */
[----:B------:R-:W-:Y:S01]  /*4020*/  ISETP.GE.AND P6, PT, R15, RZ, PT ;  /* 0x000000ff0f00720c */ /* 0x000fe20003fc6270 */
[----:B------:R-:W-:Y:S01]  /*4030*/  @!P4 IMAD.IADD R90, R90, 0x1, -R4 ;  /* 0x000000015a5ac824 */ /* 0x000fe200078e0a04 */
[----:B------:R-:W-:Y:S01]  /*4040*/  ISETP.GE.AND P4, PT, R10, RZ, PT ;  /* 0x000000ff0a00720c */ /* 0x000fe20003f86270 */
[----:B------:R-:W-:Y:S01]  /*4050*/  IMAD.HI.U32 R7, R5, R84, RZ ;  /* 0x0000005405077227 */ /* 0x000fe200078e00ff */
[----:B------:R-:W-:-:S02]  /*4060*/  IADD3 R10, R0, 0x52, RZ ;  /* 0x00000052000a7810 */ /* 0x000fc40007ffe0ff */
[----:B------:R-:W-:Y:S01]  /*4070*/  IADD3 R15, R0, 0x54, RZ ;  /* 0x00000054000f7810 */ /* 0x000fe20007ffe0ff */
[----:B------:R-:W-:Y:S01]  /*4080*/  IMAD.MOV R7, RZ, RZ, -R7 ;  /* 0x000000ffff077224 */ /* 0x000fe200078e0a07 */
[----:B------:R-:W-:Y:S01]  /*4090*/  IABS R162, R10 ;  /* 0x0000000a00a27213 */ /* 0x000fe20000000000 */
[--C-:B------:R-:W-:Y:S01]  /*40a0*/  @!P5 IMAD.IADD R88, R88, 0x1, -R4.reuse ;  /* 0x000000015858d824 */ /* 0x100fe200078e0a04 */
[----:B------:R-:W-:Y:S01]  /*40b0*/  IABS R166, R15 ;  /* 0x0000000f00a67213 */ /* 0x000fe20000000000 */
[----:B------:R-:W-:Y:S01]  /*40c0*/  @!P0 IMAD.IADD R86, R86, 0x1, -R4 ;  /* 0x0000000156568824 */ /* 0x000fe200078e0a04 */
[C---:B------:R-:W-:Y:S01]  /*40d0*/  ISETP.GT.U32.AND P5, PT, R4.reuse, R90, PT ;  /* 0x0000005a0400720c */ /* 0x040fe20003fa4070 */
[----:B------:R-:W-:Y:S01]  /*40e0*/  @!P2 IMAD.MOV R96, RZ, RZ, -R96 ;  /* 0x000000ffff60a224 */ /* 0x000fe200078e0a60 */
[C---:B------:R-:W-:Y:S01]  /*40f0*/  ISETP.GT.U32.AND P2, PT, R4.reuse, R88, PT ;  /* 0x000000580400720c */ /* 0x040fe20003f44070 */
[C---:B------:R-:W-:Y:S01]  /*4100*/  IMAD R84, R4.reuse, R7, R84 ;  /* 0x0000000704547224 */ /* 0x040fe200078e0254 */
[----:B------:R-:W-:Y:S01]  /*4110*/  ISETP.GT.U32.AND P0, PT, R4, R86, PT ;  /* 0x000000560400720c */ /* 0x000fe20003f04070 */
[----:B------:R-:W-:Y:S01]  /*4120*/  IMAD.HI.U32 R7, R5, R162, RZ ;  /* 0x000000a205077227 */ /* 0x000fe200078e00ff */
[----:B------:R-:W-:-:S03]  /*4130*/  IABS R64, R16 ;  /* 0x0000001000407213 */ /* 0x000fc60000000000 */
[----:B------:R-:W-:-:S04]  /*4140*/  IMAD.HI.U32 R9, R5, R82, RZ ;  /* 0x0000005205097227 */ /* 0x000fc800078e00ff */
[----:B------:R-:W-:Y:S01]  /*4150*/  @!P6 IMAD.MOV R92, RZ, RZ, -R92 ;  /* 0x000000ffff5ce224 */ /* 0x000fe200078e0a5c */
[----:B------:R-:W-:Y:S01]  /*4160*/  ISETP.GE.AND P6, PT, R11, RZ, PT ;  /* 0x000000ff0b00720c */ /* 0x000fe20003fc6270 */
[----:B------:R-:W-:Y:S02]  /*4170*/  IMAD.MOV R11, RZ, RZ, -R7 ;  /* 0x000000ffff0b7224 */ /* 0x000fe400078e0a07 */
[----:B------:R-:W-:-:S04]  /*4180*/  IMAD.HI.U32 R7, R5, R166, RZ ;  /* 0x000000a605077227 */ /* 0x000fc800078e00ff */
[----:B------:R-:W-:Y:S02]  /*4190*/  IMAD.MOV R9, RZ, RZ, -R9 ;  /* 0x000000ffff097224 */ /* 0x000fe400078e0a09 */
[----:B------:R-:W-:Y:S02]  /*41a0*/  IMAD.MOV R7, RZ, RZ, -R7 ;  /* 0x000000ffff077224 */ /* 0x000fe400078e0a07 */
[----:B------:R-:W-:Y:S02]  /*41b0*/  IMAD R82, R4, R9, R82 ;  /* 0x0000000904527224 */ /* 0x000fe400078e0252 */
[----:B------:R-:W-:Y:S01]  /*41c0*/  @!P2 IMAD.IADD R88, R88, 0x1, -R4 ;  /* 0x000000015858a824 */ /* 0x000fe200078e0a04 */
[----:B------:R-:W-:Y:S01]  /*41d0*/  ISETP.GE.AND P2, PT, R13, RZ, PT ;  /* 0x000000ff0d00720c */ /* 0x000fe20003f46270 */
[----:B------:R-:W-:Y:S01]  /*41e0*/  IMAD R166, R4, R7, R166 ;  /* 0x0000000704a67224 */ /* 0x000fe200078e02a6 */
[----:B------:R-:W-:Y:S01]  /*41f0*/  IADD3 R13, R0, 0x55, RZ ;  /* 0x00000055000d7810 */ /* 0x000fe20007ffe0ff */
[--C-:B------:R-:W-:Y:S01]  /*4200*/  @!P0 IMAD.IADD R86, R86, 0x1, -R4.reuse ;  /* 0x0000000156568824 */ /* 0x100fe200078e0a04 */
[----:B------:R-:W-:Y:S01]  /*4210*/  ISETP.GT.U32.AND P0, PT, R4, R82, PT ;  /* 0x000000520400720c */ /* 0x000fe20003f04070 */
[----:B------:R-:W-:Y:S01]  /*4220*/  @!P5 IMAD.IADD R90, R90, 0x1, -R4 ;  /* 0x000000015a5ad824 */ /* 0x000fe200078e0a04 */
[C---:B------:R-:W-:Y:S01]  /*4230*/  ISETP.GT.U32.AND P5, PT, R4.reuse, R84, PT ;  /* 0x000000540400720c */ /* 0x040fe20003fa4070 */
[----:B------:R-:W-:Y:S01]  /*4240*/  @!P6 IMAD.MOV R86, RZ, RZ, -R86 ;  /* 0x000000ffff56e224 */ /* 0x000fe200078e0a56 */
[C---:B------:R-:W-:Y:S01]  /*4250*/  ISETP.GT.U32.AND P6, PT, R4.reuse, R166, PT ;  /* 0x000000a60400720c */ /* 0x040fe20003fc4070 */
[----:B------:R-:W-:Y:S01]  /*4260*/  @!P4 IMAD.MOV R88, RZ, RZ, -R88 ;  /* 0x000000ffff58c224 */ /* 0x000fe200078e0a58 */
[----:B------:R-:W-:Y:S01]  /*4270*/  IABS R80, R13 ;  /* 0x0000000d00507213 */ /* 0x000fe20000000000 */
[----:B------:R-:W-:Y:S01]  /*4280*/  IMAD R162, R4, R11, R162 ;  /* 0x0000000b04a27224 */ /* 0x000fe200078e02a2 */
[----:B------:R-:W-:Y:S01]  /*4290*/  ISETP.GE.AND P4, PT, R10, RZ, PT ;  /* 0x000000ff0a00720c */ /* 0x000fe20003f86270 */
[----:B------:R-:W-:Y:S01]  /*42a0*/  @!P1 IMAD.MOV R90, RZ, RZ, -R90 ;  /* 0x000000ffff5a9224 */ /* 0x000fe200078e0a5a */
[C---:B------:R-:W-:Y:S01]  /*42b0*/  IADD3 R10, R0.reuse, 0x56, RZ ;  /* 0x00000056000a7810 */ /* 0x040fe20007ffe0ff */
[----:B------:R-:W-:Y:S01]  /*42c0*/  IMAD.HI.U32 R7, R5, R80, RZ ;  /* 0x0000005005077227 */ /* 0x000fe200078e00ff */
[----:B------:R-:W-:-:S02]  /*42d0*/  IADD3 R11, R0, 0x57, RZ ;  /* 0x00000057000b7810 */ /* 0x000fc40007ffe0ff */
[----:B------:R-:W-:Y:S01]  /*42e0*/  IABS R170, R10 ;  /* 0x0000000a00aa7213 */ /* 0x000fe20000000000 */
[--C-:B------:R-:W-:Y:S01]  /*42f0*/  @!P0 IMAD.IADD R82, R82, 0x1, -R4.reuse ;  /* 0x0000000152528824 */ /* 0x100fe200078e0a04 */
[----:B------:R-:W-:Y:S01]  /*4300*/  IABS R78, R11 ;  /* 0x0000000b004e7213 */ /* 0x000fe20000000000 */
[----:B------:R-:W-:Y:S02]  /*4310*/  IMAD.MOV R7, RZ, RZ, -R7 ;  /* 0x000000ffff077224 */ /* 0x000fe400078e0a07 */
[--C-:B------:R-:W-:Y:S01]  /*4320*/  @!P6 IMAD.IADD R166, R166, 0x1, -R4.reuse ;  /* 0x00000001a6a6e824 */ /* 0x100fe200078e0a04 */
[----:B------:R-:W-:Y:S01]  /*4330*/  ISETP.GT.U32.AND P6, PT, R4, R82, PT ;  /* 0x000000520400720c */ /* 0x000fe20003fc4070 */
[----:B------:R-:W-:Y:S01]  /*4340*/  @!P5 IMAD.IADD R84, R84, 0x1, -R4 ;  /* 0x000000015454d824 */ /* 0x000fe200078e0a04 */
[C---:B------:R-:W-:Y:S01]  /*4350*/  ISETP.GT.U32.AND P5, PT, R4.reuse, R162, PT ;  /* 0x000000a20400720c */ /* 0x040fe20003fa4070 */
[C---:B------:R-:W-:Y:S02]  /*4360*/  IMAD R80, R4.reuse, R7, R80 ;  /* 0x0000000704507224 */ /* 0x040fe400078e0250 */
[----:B------:R-:W-:Y:S01]  /*4370*/  IMAD.HI.U32 R7, R5, R170, RZ ;  /* 0x000000aa05077227 */ /* 0x000fe200078e00ff */
[----:B------:R-:W-:-:S03]  /*4380*/  ISETP.GT.U32.AND P1, PT, R4, R84, PT ;  /* 0x000000540400720c */ /* 0x000fc60003f24070 */
[----:B------:R-:W-:Y:S02]  /*4390*/  IMAD.MOV R7, RZ, RZ, -R7 ;  /* 0x000000ffff077224 */ /* 0x000fe400078e0a07 */
[----:B-1----:R-:W-:Y:S02]  /*43a0*/  IMAD R2, R213, 0x2, R2 ;  /* 0x00000002d5027824 */ /* 0x002fe400078e0202 */
[----:B------:R-:W-:Y:S02]  /*43b0*/  IMAD R170, R4, R7, R170 ;  /* 0x0000000704aa7224 */ /* 0x000fe400078e02aa */
[--C-:B------:R-:W-:Y:S01]  /*43c0*/  @!P6 IMAD.IADD R82, R82, 0x1, -R4.reuse ;  /* 0x000000015252e824 */ /* 0x100fe200078e0a04 */
[----:B------:R1:W-:Y:S01]  /*43d0*/  STL [R1+0x84], R2 ;  /* 0x0000840201007387 */ /* 0x0003e20000100800 */
[--C-:B------:R-:W-:Y:S01]  /*43e0*/  @!P5 IMAD.IADD R162, R162, 0x1, -R4.reuse ;  /* 0x00000001a2a2d824 */ /* 0x100fe200078e0a04 */
[----:B------:R-:W-:Y:S01]  /*43f0*/  ISETP.GT.U32.AND P6, PT, R4, R170, PT ;  /* 0x000000aa0400720c */ /* 0x000fe20003fc4070 */
[----:B------:R-:W-:Y:S01]  /*4400*/  @!P1 IMAD.IADD R84, R84, 0x1, -R4 ;  /* 0x0000000154549824 */ /* 0x000fe200078e0a04 */
[----:B------:R-:W-:Y:S01]  /*4410*/  ISETP.GE.AND P1, PT, R14, RZ, PT ;  /* 0x000000ff0e00720c */ /* 0x000fe20003f26270 */
[----:B------:R-:W-:Y:S01]  /*4420*/  IMAD.HI.U32 R7, R5, R78, RZ ;  /* 0x0000004e05077227 */ /* 0x000fe200078e00ff */
[----:B------:R-:W-:-:S02]  /*4430*/  ISETP.GT.U32.AND P0, PT, R4, R162, PT ;  /* 0x000000a20400720c */ /* 0x000fc40003f04070 */
[----:B------:R-:W-:Y:S01]  /*4440*/  ISETP.GE.AND P5, PT, R15, RZ, PT ;  /* 0x000000ff0f00720c */ /* 0x000fe20003fa6270 */
[----:B------:R-:W-:Y:S01]  /*4450*/  @!P2 IMAD.MOV R84, RZ, RZ, -R84 ;  /* 0x000000ffff54a224 */ /* 0x000fe200078e0a54 */
[C---:B------:R-:W-:Y:S01]  /*4460*/  IADD3 R14, R0.reuse, 0x58, RZ ;  /* 0x00000058000e7810 */ /* 0x040fe20007ffe0ff */
[----:B------:R-:W-:Y:S01]  /*4470*/  IMAD.MOV R9, RZ, RZ, -R7 ;  /* 0x000000ffff097224 */ /* 0x000fe200078e0a07 */
[----:B------:R-:W-:Y:S01]  /*4480*/  IADD3 R15, R0, 0x59, RZ ;  /* 0x00000059000f7810 */ /* 0x000fe20007ffe0ff */
[----:B------:R-:W-:Y:S01]  /*4490*/  IMAD R251, R213, 0x2, R2 ;  /* 0x00000002d5fb7824 */ /* 0x000fe200078e0202 */
[----:B------:R-:W-:Y:S01]  /*44a0*/  ISETP.GT.U32.AND P2, PT, R4, R166, PT ;  /* 0x000000a60400720c */ /* 0x000fe20003f44070 */
[----:B------:R-:W-:Y:S01]  /*44b0*/  @!P6 IMAD.IADD R170, R170, 0x1, -R4 ;  /* 0x00000001aaaae824 */ /* 0x000fe200078e0a04 */
[----:B------:R-:W-:Y:S01]  /*44c0*/  IABS R174, R14 ;  /* 0x0000000e00ae7213 */ /* 0x000fe20000000000 */
[----:B------:R-:W-:Y:S01]  /*44d0*/  IMAD R78, R4, R9, R78 ;  /* 0x00000009044e7224 */ /* 0x000fe200078e024e */
[----:B------:R-:W-:Y:S01]  /*44e0*/  IABS R76, R15 ;  /* 0x0000000f004c7213 */ /* 0x000fe20000000000 */
[----:B------:R-:W-:Y:S01]  /*44f0*/  @!P0 IMAD.IADD R162, R162, 0x1, -R4 ;  /* 0x00000001a2a28824 */ /* 0x000fe200078e0a04 */
[C---:B------:R-:W-:Y:S01]  /*4500*/  ISETP.GT.U32.AND P6, PT, R4.reuse, R170, PT ;  /* 0x000000aa0400720c */ /* 0x040fe20003fc4070 */
[----:B------:R-:W-:Y:S01]  /*4510*/  IMAD.HI.U32 R7, R5, R174, RZ ;  /* 0x000000ae05077227 */ /* 0x000fe200078e00ff */
[----:B------:R-:W-:-:S03]  /*4520*/  ISETP.GT.U32.AND P0, PT, R4, R80, PT ;  /* 0x000000500400720c */ /* 0x000fc60003f04070 */
[----:B------:R-:W-:-:S04]  /*4530*/  IMAD.HI.U32 R9, R5, R76, RZ ;  /* 0x0000004c05097227 */ /* 0x000fc800078e00ff */
[----:B------:R-:W-:Y:S02]  /*4540*/  IMAD.MOV R7, RZ, RZ, -R7 ;  /* 0x000000ffff077224 */ /* 0x000fe400078e0a07 */
[----:B------:R-:W-:Y:S02]  /*4550*/  IMAD.MOV R9, RZ, RZ, -R9 ;  /* 0x000000ffff097224 */ /* 0x000fe400078e0a09 */
[----:B------:R-:W-:Y:S01]  /*4560*/  @!P2 IMAD.IADD R166, R166, 0x1, -R4 ;  /* 0x00000001a6a6a824 */ /* 0x000fe200078e0a04 */
[----:B------:R-:W-:Y:S01]  /*4570*/  ISETP.GE.AND P2, PT, R13, RZ, PT ;  /* 0x000000ff0d00720c */ /* 0x000fe20003f46270 */
[----:B------:R-:W-:Y:S01]  /*4580*/  IMAD R174, R4, R7, R174 ;  /* 0x0000000704ae7224 */ /* 0x000fe200078e02ae */
[----:B------:R-:W-:Y:S01]  /*4590*/  IADD3 R13, R0, 0x5b, RZ ;  /* 0x0000005b000d7810 */ /* 0x000fe20007ffe0ff */
[----:B------:R-:W-:Y:S01]  /*45a0*/  @!P1 IMAD.MOV R82, RZ, RZ, -R82 ;  /* 0x000000ffff529224 */ /* 0x000fe200078e0a52 */
[C---:B------:R-:W-:Y:S01]  /*45b0*/  ISETP.GT.U32.AND P1, PT, R4.reuse, R78, PT ;  /* 0x0000004e0400720c */ /* 0x040fe20003f24070 */
        /* <DEDUP_REMOVED lines=8> */
[----:B------:R-:W-:Y:S01]  /*4640*/  @!P4 IMAD.MOV R162, RZ, RZ, -R162 ;  /* 0x000000ffffa2c224 */ /* 0x000fe200078e0aa2 */
[----:B------:R-:W-:Y:S01]  /*4650*/  IADD3 R10, R0, 0x5a, RZ ;  /* 0x0000005a000a7810 */ /* 0x000fe20007ffe0ff */
[C---:B------:R-:W-:Y:S01]  /*4660*/  IMAD R252, R213.reuse, 0x2, R251 ;  /* 0x00000002d5fc7824 */ /* 0x040fe200078e02fb */
[----:B------:R-:W-:Y:S01]  /*4670*/  ISETP.GT.U32.AND P4, PT, R4, R80, PT ;  /* 0x000000500400720c */ /* 0x000fe20003f84070 */
[----:B------:R-:W-:Y:S01]  /*4680*/  @!P1 IMAD.IADD R78, R78, 0x1, -R4 ;  /* 0x000000014e4e9824 */ /* 0x000fe200078e0a04 */
[----:B------:R-:W-:Y:S01]  /*4690*/  IABS R178, R10 ;  /* 0x0000000a00b27213 */ /* 0x000fe20000000000 */
[----:B-1----:R-:W-:Y:S01]  /*46a0*/  IMAD R2, R213, 0x2, R252 ;  /* 0x00000002d5027824 */ /* 0x002fe200078e02fc */
[----:B------:R-:W-:Y:S01]  /*46b0*/  ISETP.GE.AND P1, PT, R14, RZ, PT ;  /* 0x000000ff0e00720c */ /* 0x000fe20003f26270 */
[--C-:B------:R-:W-:Y:S01]  /*46c0*/  @!P5 IMAD.IADD R174, R174, 0x1, -R4.reuse ;  /* 0x00000001aeaed824 */ /* 0x100fe200078e0a04 */
[----:B------:R-:W-:Y:S01]  /*46d0*/  ISETP.GT.U32.AND P5, PT, R4, R78, PT ;  /* 0x0000004e0400720c */ /* 0x000fe20003fa4070 */
[----:B------:R-:W-:Y:S01]  /*46e0*/  @!P6 IMAD.IADD R76, R76, 0x1, -R4 ;  /* 0x000000014c4ce824 */ /* 0x000fe200078e0a04 */
[----:B------:R-:W-:Y:S01]  /*46f0*/  IADD3 R14, R0, 0x5e, RZ ;  /* 0x0000005e000e7810 */ /* 0x000fe20007ffe0ff */
[----:B------:R-:W-:-:S03]  /*4700*/  IMAD.HI.U32 R7, R5, R178, RZ ;  /* 0x000000b205077227 */ /* 0x000fc600078e00ff */
[----:B------:R-:W-:Y:S01]  /*4710*/  ISETP.GT.U32.AND P6, PT, R4, R76, PT ;  /* 0x0000004c0400720c */ /* 0x000fe20003fc4070 */
[----:B------:R-:W-:Y:S01]  /*4720*/  @!P4 IMAD.IADD R80, R80, 0x1, -R4 ;  /* 0x000000015050c824 */ /* 0x000fe200078e0a04 */
[----:B------:R-:W-:Y:S01]  /*4730*/  ISETP.GE.AND P4, PT, R11, RZ, PT ;  /* 0x000000ff0b00720c */ /* 0x000fe20003f86270 */
[----:B------:R-:W-:Y:S01]  /*4740*/  IMAD.MOV R9, RZ, RZ, -R7 ;  /* 0x000000ffff097224 */ /* 0x000fe200078e0a07 */
[----:B------:R-:W-:Y:S01]  /*4750*/  IADD3 R11, R0, 0x5c, RZ ;  /* 0x0000005c000b7810 */ /* 0x000fe20007ffe0ff */
[----:B------:R-:W-:Y:S01]  /*4760*/  IMAD.HI.U32 R7, R5, R74, RZ ;  /* 0x0000004a05077227 */ /* 0x000fe200078e00ff */
[----:B------:R-:W-:Y:S02]  /*4770*/  IABS R186, R14 ;  /* 0x0000000e00ba7213 */ /* 0x000fe40000000000 */
[----:B------:R-:W-:Y:S01]  /*4780*/  IABS R182, R11 ;  /* 0x0000000b00b67213 */ /* 0x000fe20000000000 */
[----:B------:R-:W-:Y:S01]  /*4790*/  @!P2 IMAD.MOV R80, RZ, RZ, -R80 ;  /* 0x000000ffff50a224 */ /* 0x000fe200078e0a50 */
[C---:B------:R-:W-:Y:S01]  /*47a0*/  ISETP.GT.U32.AND P2, PT, R4.reuse, R174, PT ;  /* 0x000000ae0400720c */ /* 0x040fe20003f44070 */
[----:B------:R-:W-:-:S02]  /*47b0*/  IMAD R178, R4, R9, R178 ;  /* 0x0000000904b27224 */ /* 0x000fc400078e02b2 */
[----:B------:R-:W-:Y:S02]  /*47c0*/  IMAD.MOV R7, RZ, RZ, -R7 ;  /* 0x000000ffff077224 */ /* 0x000fe400078e0a07 */
[----:B------:R-:W-:Y:S01]  /*47d0*/  @!P5 IMAD.IADD R78, R78, 0x1, -R4 ;  /* 0x000000014e4ed824 */ /* 0x000fe200078e0a04 */
[C---:B------:R-:W-:Y:S01]  /*47e0*/  ISETP.GT.U32.AND P5, PT, R4.reuse, R178, PT ;  /* 0x000000b20400720c */ /* 0x040fe20003fa4070 */
[----:B------:R-:W-:Y:S02]  /*47f0*/  IMAD R74, R4, R7, R74 ;  /* 0x00000007044a7224 */ /* 0x000fe400078e024a */
[----:B------:R-:W-:Y:S02]  /*4800*/  @!P6 IMAD.IADD R76, R76, 0x1, -R4 ;  /* 0x000000014c4ce824 */ /* 0x000fe400078e0a04 */
[----:B------:R-:W-:Y:S01]  /*4810*/  IMAD.HI.U32 R7, R5, R182, RZ ;  /* 0x000000b605077227 */ /* 0x000fe200078e00ff */
[----:B------:R-:W-:-:S03]  /*4820*/  ISETP.GT.U32.AND P6, PT, R4, R74, PT ;  /* 0x0000004a0400720c */ /* 0x000fc60003fc4070 */
[--C-:B------:R-:W-:Y:S01]  /*4830*/  @!P2 IMAD.IADD R174, R174, 0x1, -R4.reuse ;  /* 0x00000001aeaea824 */ /* 0x100fe200078e0a04 */
[----:B------:R-:W-:Y:S01]  /*4840*/  ISETP.GE.AND P2, PT, R10, RZ, PT ;  /* 0x000000ff0a00720c */ /* 0x000fe20003f46270 */
[----:B------:R-:W-:Y:S01]  /*4850*/  IMAD.MOV R7, RZ, RZ, -R7 ;  /* 0x000000ffff077224 */ /* 0x000fe200078e0a07 */
[----:B------:R-:W-:Y:S01]  /*4860*/  IADD3 R10, R0, 0x5d, RZ ;  /* 0x0000005d000a7810 */ /* 0x000fe20007ffe0ff */
[----:B------:R-:W-:Y:S01]  /*4870*/  @!P5 IMAD.IADD R178, R178, 0x1, -R4 ;  /* 0x00000001b2b2d824 */ /* 0x000fe200078e0a04 */
[----:B------:R-:W-:Y:S01]  /*4880*/  ISETP.GE.AND P5, PT, R13, RZ, PT ;  /* 0x000000ff0d00720c */ /* 0x000fe20003fa6270 */
[----:B------:R-:W-:Y:S01]  /*4890*/  IMAD R182, R4, R7, R182 ;  /* 0x0000000704b67224 */ /* 0x000fe200078e02b6 */
[----:B------:R-:W-:Y:S01]  /*48a0*/  IABS R72, R10 ;  /* 0x0000000a00487213 */ /* 0x000fe20000000000 */
[----:B------:R-:W-:Y:S01]  /*48b0*/  @!P0 IMAD.MOV R170, RZ, RZ, -R170 ;  /* 0x000000ffffaa8224 */ /* 0x000fe200078e0aaa */
[----:B------:R-:W-:Y:S01]  /*48c0*/  ISETP.GE.AND P0, PT, R15, RZ, PT ;  /* 0x000000ff0f00720c */ /* 0x000fe20003f06270 */
[----:B------:R-:W-:Y:S01]  /*48d0*/  @!P6 IMAD.IADD R74, R74, 0x1, -R4 ;  /* 0x000000014a4ae824 */ /* 0x000fe200078e0a04 */
[----:B------:R-:W-:Y:S01]  /*48e0*/  ISETP.GT.U32.AND P6, PT, R4, R178, PT ;  /* 0x000000b20400720c */ /* 0x000fe20003fc4070 */
[----:B------:R-:W-:Y:S01]  /*48f0*/  IMAD.HI.U32 R7, R5, R72, RZ ;  /* 0x0000004805077227 */ /* 0x000fe200078e00ff */
[----:B------:R-:W-:-:S02]  /*4900*/  IADD3 R15, R0, 0x5f, RZ ;  /* 0x0000005f000f7810 */ /* 0x000fc40007ffe0ff */
[----:B------:R-:W-:Y:S01]  /*4910*/  IADD3 R13, R0, 0x62, RZ ;  /* 0x00000062000d7810 */ /* 0x000fe20007ffe0ff */
[----:B------:R-:W-:Y:S01]  /*4920*/  IMAD.MOV R7, RZ, RZ, -R7 ;  /* 0x000000ffff077224 */ /* 0x000fe200078e0a07 */
[----:B------:R-:W-:Y:S01]  /*4930*/  IABS R70, R15 ;  /* 0x0000000f00467213 */ /* 0x000fe20000000000 */
[----:B------:R-:W-:Y:S01]  /*4940*/  @!P4 IMAD.MOV R78, RZ, RZ, -R78 ;  /* 0x000000ffff4ec224 */ /* 0x000fe200078e0a4e */
[C---:B------:R-:W-:Y:S01]  /*4950*/  ISETP.GT.U32.AND P4, PT, R4.reuse, R74, PT ;  /* 0x0000004a0400720c */ /* 0x040fe20003f84070 */
[----:B------:R-:W-:Y:S01]  /*4960*/  IMAD R72, R4, R7, R72 ;  /* 0x0000000704487224 */ /* 0x000fe200078e0248 */
[----:B------:R-:W-:Y:S01]  /*4970*/  IABS R66, R13 ;  /* 0x0000000d00427213 */ /* 0x000fe20000000000 */
[----:B------:R-:W-:Y:S01]  /*4980*/  @!P0 IMAD.MOV R76, RZ, RZ, -R76 ;  /* 0x000000ffff4c8224 */ /* 0x000fe200078e0a4c */
[----:B------:R-:W-:Y:S01]  /*4990*/  ISETP.GE.AND P0, PT, R11, RZ, PT ;  /* 0x000000ff0b00720c */ /* 0x000fe20003f06270 */
[----:B------:R-:W-:Y:S01]  /*49a0*/  @!P6 IMAD.IADD R178, R178, 0x1, -R4 ;  /* 0x00000001b2b2e824 */ /* 0x000fe200078e0a04 */
[----:B------:R-:W-:Y:S01]  /*49b0*/  ISETP.GT.U32.AND P6, PT, R4, R72, PT ;  /* 0x000000480400720c */ /* 0x000fe20003fc4070 */
[----:B------:R-:W-:Y:S01]  /*49c0*/  IMAD.HI.U32 R7, R5, R186, RZ ;  /* 0x000000ba05077227 */ /* 0x000fe200078e00ff */
[----:B------:R-:W-:-:S03]  /*49d0*/  IADD3 R11, R0, 0x60, RZ ;  /* 0x00000060000b7810 */ /* 0x000fc60007ffe0ff */
[----:B------:R-:W-:Y:S01]  /*49e0*/  IMAD.MOV R7, RZ, RZ, -R7 ;  /* 0x000000ffff077224 */ /* 0x000fe200078e0a07 */
[----:B------:R-:W-:Y:S01]  /*49f0*/  IABS R68, R11 ;  /* 0x0000000b00447213 */ /* 0x000fe20000000000 */
[----:B------:R-:W-:Y:S01]  /*4a00*/  @!P1 IMAD.MOV R174, RZ, RZ, -R174 ;  /* 0x000000ffffae9224 */ /* 0x000fe200078e0aae */
[C---:B------:R-:W-:Y:S01]  /*4a10*/  ISETP.GT.U32.AND P1, PT, R4.reuse, R182, PT ;  /* 0x000000b60400720c */ /* 0x040fe20003f24070 */
[----:B------:R-:W-:Y:S02]  /*4a20*/  IMAD R186, R4, R7, R186 ;  /* 0x0000000704ba7224 */ /* 0x000fe400078e02ba */
[----:B------:R-:W-:-:S04]  /*4a30*/  IMAD.HI.U32 R7, R5, R68, RZ ;  /* 0x0000004405077227 */ /* 0x000fc800078e00ff */
[--C-:B------:R-:W-:Y:S02]  /*4a40*/  @!P6 IMAD.IADD R72, R72, 0x1, -R4.reuse ;  /* 0x000000014848e824 */ /* 0x100fe400078e0a04 */
[----:B------:R-:W-:Y:S02]  /*4a50*/  IMAD.MOV R7, RZ, RZ, -R7 ;  /* 0x000000ffff077224 */ /* 0x000fe400078e0a07 */
[----:B------:R-:W-:Y:S01]  /*4a60*/  @!P4 IMAD.IADD R74, R74, 0x1, -R4 ;  /* 0x000000014a4ac824 */ /* 0x000fe200078e0a04 */
[C---:B------:R-:W-:Y:S01]  /*4a70*/  ISETP.GT.U32.AND P6, PT, R4.reuse, R72, PT ;  /* 0x000000480400720c */ /* 0x040fe20003fc4070 */
[----:B------:R-:W-:Y:S01]  /*4a80*/  IMAD R68, R4, R7, R68 ;  /* 0x0000000704447224 */ /* 0x000fe200078e0244 */
[----:B------:R-:W-:Y:S01]  /*4a90*/  ISETP.GE.AND P4, PT, R10, RZ, PT ;  /* 0x000000ff0a00720c */ /* 0x000fe20003f86270 */
[----:B------:R-:W-:Y:S01]  /*4aa0*/  @!P1 IMAD.IADD R182, R182, 0x1, -R4 ;  /* 0x00000001b6b69824 */ /* 0x000fe200078e0a04 */
[----:B------:R-:W-:Y:S01]  /*4ab0*/  IADD3 R10, R0, 0x61, RZ ;  /* 0x00000061000a7810 */ /* 0x000fe20007ffe0ff */
[----:B------:R-:W-:Y:S01]  /*4ac0*/  IMAD.HI.U32 R9, R5, R70, RZ ;  /* 0x0000004605097227 */ /* 0x000fe200078e00ff */
[----:B------:R-:W-:-:S02]  /*4ad0*/  ISETP.GE.AND P1, PT, R14, RZ, PT ;  /* 0x000000ff0e00720c */ /* 0x000fc40003f26270 */
[----:B------:R-:W-:Y:S01]  /*4ae0*/  IABS R192, R10 ;  /* 0x0000000a00c07213 */ /* 0x000fe20000000000 */
[----:B------:R-:W-:Y:S01]  /*4af0*/  @!P2 IMAD.MOV R178, RZ, RZ, -R178 ;  /* 0x000000ffffb2a224 */ /* 0x000fe200078e0ab2 */
[----:B------:R-:W-:Y:S01]  /*4b00*/  IADD3 R14, R0, 0x63, RZ ;  /* 0x00000063000e7810 */ /* 0x000fe20007ffe0ff */
[----:B------:R-:W-:Y:S01]  /*4b10*/  IMAD.MOV R9, RZ, RZ, -R9 ;  /* 0x000000ffff097224 */ /* 0x000fe200078e0a09 */
[----:B------:R-:W-:Y:S01]  /*4b20*/  ISETP.GT.U32.AND P2, PT, R4, R182, PT ;  /* 0x000000b60400720c */ /* 0x000fe20003f44070 */
[----:B------:R-:W-:Y:S01]  /*4b30*/  @!P6 IMAD.IADD R72, R72, 0x1, -R4 ;  /* 0x000000014848e824 */ /* 0x000fe200078e0a04 */
[----:B------:R-:W-:Y:S01]  /*4b40*/  ISETP.GT.U32.AND P6, PT, R4, R68, PT ;  /* 0x000000440400720c */ /* 0x000fe20003fc4070 */
[----:B------:R-:W-:Y:S01]  /*4b50*/  IMAD.HI.U32 R7, R5, R192, RZ ;  /* 0x000000c005077227 */ /* 0x000fe200078e00ff */
[----:B------:R-:W-:-:S03]  /*4b60*/  IABS R196, R14 ;  /* 0x0000000e00c47213 */ /* 0x000fc60000000000 */
[----:B------:R-:W-:Y:S02]  /*4b70*/  IMAD.MOV R7, RZ, RZ, -R7 ;  /* 0x000000ffff077224 */ /* 0x000fe400078e0a07 */
[C---:B------:R-:W-:Y:S02]  /*4b80*/  IMAD R70, R4.reuse, R9, R70 ;  /* 0x0000000904467224 */ /* 0x040fe400078e0246 */
[----:B------:R-:W-:Y:S02]  /*4b90*/  IMAD R192, R4, R7, R192 ;  /* 0x0000000704c07224 */ /* 0x000fe400078e02c0 */
[----:B------:R-:W-:-:S04]  /*4ba0*/  IMAD.HI.U32 R7, R5, R66, RZ ;  /* 0x0000004205077227 */ /* 0x000fc800078e00ff */
[----:B------:R-:W-:Y:S02]  /*4bb0*/  @!P6 IMAD.IADD R68, R68, 0x1, -R4 ;  /* 0x000000014444e824 */ /* 0x000fe400078e0a04 */
[----:B------:R-:W-:Y:S02]  /*4bc0*/  IMAD.MOV R9, RZ, RZ, -R7 ;  /* 0x000000ffff097224 */ /* 0x000fe400078e0a07 */
[----:B------:R-:W-:Y:S01]  /*4bd0*/  IMAD.HI.U32 R7, R5, R196, RZ ;  /* 0x000000c405077227 */ /* 0x000fe200078e00ff */
[----:B------:R-:W-:-:S03]  /*4be0*/  ISETP.GT.U32.AND P6, PT, R4, R68, PT ;  /* 0x000000440400720c */ /* 0x000fc60003fc4070 */
[----:B------:R-:W-:Y:S02]  /*4bf0*/  IMAD.MOV R7, RZ, RZ, -R7 ;  /* 0x000000ffff077224 */ /* 0x000fe400078e0a07 */
[----:B------:R-:W-:Y:S01]  /*4c00*/  @!P2 IMAD.IADD R182, R182, 0x1, -R4 ;  /* 0x00000001b6b6a824 */ /* 0x000fe200078e0a04 */
[C---:B------:R-:W-:Y:S01]  /*4c10*/  ISETP.GT.U32.AND P2, PT, R4.reuse, R70, PT ;  /* 0x000000460400720c */ /* 0x040fe20003f44070 */
[C---:B------:R-:W-:Y:S02]  /*4c20*/  IMAD R196, R4.reuse, R7, R196 ;  /* 0x0000000704c47224 */ /* 0x040fe400078e02c4 */
[----:B------:R-:W-:Y:S01]  /*4c30*/  @!P5 IMAD.MOV R74, RZ, RZ, -R74 ;  /* 0x000000ffff4ad224 */ /* 0x000fe200078e0a4a */
[C---:B------:R-:W-:Y:S01]  /*4c40*/  ISETP.GT.U32.AND P5, PT, R4.reuse, R186, PT ;  /* 0x000000ba0400720c */ /* 0x040fe20003fa4070 */
[----:B------:R-:W-:Y:S01]  /*4c50*/  IMAD R66, R4, R9, R66 ;  /* 0x0000000904427224 */ /* 0x000fe200078e0242 */
[----:B------:R-:W-:Y:S01]  /*4c60*/  IADD3 R9, R0, 0x65, RZ ;  /* 0x0000006500097810 */ /* 0x000fe20007ffe0ff */
[----:B------:R-:W-:Y:S01]  /*4c70*/  @!P6 IMAD.IADD R68, R68, 0x1, -R4 ;  /* 0x000000014444e824 */ /* 0x000fe200078e0a04 */
[----:B------:R-:W-:Y:S01]  /*4c80*/  ISETP.GT.U32.AND P6, PT, R4, R196, PT ;  /* 0x000000c40400720c */ /* 0x000fe20003fc4070 */
[----:B------:R-:W-:Y:S01]  /*4c90*/  @!P0 IMAD.MOV R182, RZ, RZ, -R182 ;  /* 0x000000ffffb68224 */ /* 0x000fe200078e0ab6 */
[----:B------:R-:W-:Y:S01]  /*4ca0*/  IABS R200, R9 ;  /* 0x0000000900c87213 */ /* 0x000fe20000000000 */
[----:B------:R-:W-:-:S04]  /*4cb0*/  IMAD.HI.U32 R7, R5, R64, RZ ;  /* 0x0000004005077227 */ /* 0x000fc800078e00ff */
[----:B------:R-:W-:Y:S02]  /*4cc0*/  @!P2 IMAD.IADD R70, R70, 0x1, -R4 ;  /* 0x000000014646a824 */ /* 0x000fe400078e0a04 */
[----:B------:R-:W-:Y:S02]  /*4cd0*/  IMAD.MOV R7, RZ, RZ, -R7 ;  /* 0x000000ffff077224 */ /* 0x000fe400078e0a07 */
[----:B------:R-:W-:Y:S01]  /*4ce0*/  @!P4 IMAD.MOV R72, RZ, RZ, -R72 ;  /* 0x000000ffff48c224 */ /* 0x000fe200078e0a48 */
[----:B------:R-:W-:Y:S01]  /*4cf0*/  ISETP.GT.U32.AND P0, PT, R4, R70, PT ;  /* 0x000000460400720c */ /* 0x000fe20003f04070 */
[----:B------:R-:W-:Y:S01]  /*4d00*/  @!P6 IMAD.IADD R196, R196, 0x1, -R4 ;  /* 0x00000001c4c4e824 */ /* 0x000fe200078e0a04 */
[C---:B------:R-:W-:Y:S01]  /*4d10*/  ISETP.GT.U32.AND P4, PT, R4.reuse, R192, PT ;  /* 0x000000c00400720c */ /* 0x040fe20003f84070 */
[C---:B------:R-:W-:Y:S02]  /*4d20*/  IMAD R64, R4.reuse, R7, R64 ;  /* 0x0000000704407224 */ /* 0x040fe400078e0240 */
[----:B------:R-:W-:Y:S01]  /*4d30*/  IMAD.HI.U32 R7, R5, R200, RZ ;  /* 0x000000c805077227 */ /* 0x000fe200078e00ff */
[----:B------:R-:W-:-:S03]  /*4d40*/  ISETP.GT.U32.AND P6, PT, R4, R196, PT ;  /* 0x000000c40400720c */ /* 0x000fc60003fc4070 */
[--C-:B------:R-:W-:Y:S01]  /*4d50*/  @!P5 IMAD.IADD R186, R186, 0x1, -R4.reuse ;  /* 0x00000001babad824 */ /* 0x100fe200078e0a04 */
[----:B------:R-:W-:Y:S01]  /*4d60*/  ISETP.GE.AND P5, PT, R15, RZ, PT ;  /* 0x000000ff0f00720c */ /* 0x000fe20003fa6270 */
[----:B------:R-:W-:Y:S01]  /*4d70*/  IMAD.MOV R7, RZ, RZ, -R7 ;  /* 0x000000ffff077224 */ /* 0x000fe200078e0a07 */
[----:B------:R-:W-:Y:S01]  /*4d80*/  IADD3 R15, R0, 0x6a, RZ ;  /* 0x0000006a000f7810 */ /* 0x000fe20007ffe0ff */
[----:B------:R-:W-:Y:S01]  /*4d90*/  @!P0 IMAD.IADD R70, R70, 0x1, -R4 ;  /* 0x0000000146468824 */ /* 0x000fe200078e0a04 */
[C---:B------:R-:W-:Y:S01]  /*4da0*/  ISETP.GT.U32.AND P0, PT, R4.reuse, R66, PT ;  /* 0x000000420400720c */ /* 0x040fe20003f04070 */
[C---:B------:R-:W-:Y:S01]  /*4db0*/  IMAD R200, R4.reuse, R7, R200 ;  /* 0x0000000704c87224 */ /* 0x040fe200078e02c8 */
[----:B------:R-:W-:Y:S01]  /*4dc0*/  ISETP.GT.U32.AND P2, PT, R4, R186, PT ;  /* 0x000000ba0400720c */ /* 0x000fe20003f44070 */
[--C-:B------:R-:W-:Y:S01]  /*4dd0*/  @!P4 IMAD.IADD R192, R192, 0x1, -R4.reuse ;  /* 0x00000001c0c0c824 */ /* 0x100fe200078e0a04 */
[----:B------:R-:W-:Y:S01]  /*4de0*/  ISETP.GE.AND P4, PT, R10, RZ, PT ;  /* 0x000000ff0a00720c */ /* 0x000fe20003f86270 */
[----:B------:R-:W-:Y:S01]  /*4df0*/  @!P6 IMAD.IADD R196, R196, 0x1, -R4 ;  /* 0x00000001c4c4e824 */ /* 0x000fe200078e0a04 */
[C---:B------:R-:W-:Y:S01]  /*4e00*/  ISETP.GT.U32.AND P6, PT, R4.reuse, R200, PT ;  /* 0x000000c80400720c */ /* 0x040fe20003fc4070 */
[C---:B------:R-:W-:Y:S01]  /*4e10*/  IMAD R2, R213.reuse, 0x2, R2 ;  /* 0x00000002d5027824 */ /* 0x040fe200078e0202 */
[----:B------:R-:W-:Y:S01]  /*4e20*/  IABS R56, R15 ;  /* 0x0000000f00387213 */ /* 0x000fe20000000000 */
[----:B------:R-:W-:Y:S01]  /*4e30*/  @!P5 IMAD.MOV R70, RZ, RZ, -R70 ;  /* 0x000000ffff46d224 */ /* 0x000fe200078e0a46 */
[----:B------:R-:W-:Y:S01]  /*4e40*/  ISETP.GT.U32.AND P5, PT, R4, R64, PT ;  /* 0x000000400400720c */ /* 0x000fe20003fa4070 */
[----:B------:R-:W-:-:S02]  /*4e50*/  IMAD R2, R213, 0x2, R2 ;  /* 0x00000002d5027824 */ /* 0x000fc400078e0202 */
[--C-:B------:R-:W-:Y:S01]  /*4e60*/  @!P0 IMAD.IADD R66, R66, 0x1, -R4.reuse ;  /* 0x0000000142428824 */ /* 0x100fe200078e0a04 */
[----:B------:R-:W-:Y:S01]  /*4e70*/  ISETP.GT.U32.AND P0, PT, R4, R192, PT ;  /* 0x000000c00400720c */ /* 0x000fe20003f04070 */
[--C-:B------:R-:W-:Y:S01]  /*4e80*/  @!P2 IMAD.IADD R186, R186, 0x1, -R4.reuse ;  /* 0x00000001babaa824 */ /* 0x100fe200078e0a04 */
[----:B------:R-:W-:Y:S01]  /*4e90*/  ISETP.GE.AND P2, PT, R11, RZ, PT ;  /* 0x000000ff0b00720c */ /* 0x000fe20003f46270 */
[C---:B------:R-:W-:Y:S01]  /*4ea0*/  IMAD.HI.U32 R10, R5.reuse, R56, RZ ;  /* 0x00000038050a7227 */ /* 0x040fe200078e00ff */
[----:B------:R-:W-:Y:S01]  /*4eb0*/  IADD3 R11, R0, 0x66, RZ ;  /* 0x00000066000b7810 */ /* 0x000fe20007ffe0ff */
[----:B------:R1:W-:Y:S02]  /*4ec0*/  STL [R1+0x10], R2 ;  /* 0x0000100201007387 */ /* 0x0003e40000100800 */
[----:B------:R-:W-:Y:S01]  /*4ed0*/  @!P6 IMAD.IADD R200, R200, 0x1, -R4 ;  /* 0x00000001c8c8e824 */ /* 0x000fe200078e0a04 */
[----:B------:R-:W-:Y:S01]  /*4ee0*/  IABS R62, R11 ;  /* 0x0000000b003e7213 */ /* 0x000fe20000000000 */
[----:B------:R-:W-:Y:S01]  /*4ef0*/  @!P1 IMAD.MOV R186, RZ, RZ, -R186 ;  /* 0x000000ffffba9224 */ /* 0x000fe200078e0aba */
[----:B------:R-:W-:Y:S01]  /*4f00*/  ISETP.GT.U32.AND P1, PT, R4, R66, PT ;  /* 0x000000420400720c */ /* 0x000fe20003f24070 */
[----:B------:R-:W-:Y:S01]  /*4f10*/  @!P5 IMAD.IADD R64, R64, 0x1, -R4 ;  /* 0x000000014040d824 */ /* 0x000fe200078e0a04 */
[----:B------:R-:W-:Y:S01]  /*4f20*/  ISETP.GT.U32.AND P6, PT, R4, R200, PT ;  /* 0x000000c80400720c */ /* 0x000fe20003fc4070 */
[----:B------:R-:W-:Y:S01]  /*4f30*/  IMAD.HI.U32 R7, R5, R62, RZ ;  /* 0x0000003e05077227 */ /* 0x000fe200078e00ff */
[----:B------:R-:W-:-:S02]  /*4f40*/  ISETP.GE.AND P5, PT, R9, RZ, PT ;  /* 0x000000ff0900720c */ /* 0x000fc40003fa6270 */
[----:B------:R-:W-:Y:S01]  /*4f50*/  IADD3 R9, R0, 0x68, RZ ;  /* 0x0000006800097810 */ /* 0x000fe20007ffe0ff */
        /* <DEDUP_REMOVED lines=8> */
[--C-:B------:R-:W-:Y:S01]  /*4fe0*/  @!P6 IMAD.IADD R200, R200, 0x1, -R4.reuse ;  /* 0x00000001c8c8e824 */ /* 0x100fe200078e0a04 */
[----:B------:R-:W-:Y:S01]  /*4ff0*/  IADD3 R14, R0, 0x69, RZ ;  /* 0x00000069000e7810 */ /* 0x000fe20007ffe0ff */
[----:B------:R-:W-:Y:S01]  /*5000*/  @!P1 IMAD.IADD R66, R66, 0x1, -R4 ;  /* 0x0000000142429824 */ /* 0x000fe200078e0a04 */
[----:B------:R-:W-:Y:S01]  /*5010*/  IABS R204, R7 ;  /* 0x0000000700cc7213 */ /* 0x000fe20000000000 */
[----:B------:R-:W-:Y:S01]  /*5020*/  @!P2 IMAD.MOV R68, RZ, RZ, -R68 ;  /* 0x000000ffff44a224 */ /* 0x000fe200078e0a44 */
[----:B------:R-:W-:Y:S01]  /*5030*/  ISETP.GT.U32.AND P6, PT, R4, R62, PT ;  /* 0x0000003e0400720c */ /* 0x000fe20003fc4070 */
[----:B------:R-:W-:Y:S01]  /*5040*/  @!P0 IMAD.MOV R196, RZ, RZ, -R196 ;  /* 0x000000ffffc48224 */ /* 0x000fe200078e0ac4 */
[----:B------:R-:W-:Y:S01]  /*5050*/  ISETP.GE.AND P0, PT, R7, RZ, PT ;  /* 0x000000ff0700720c */ /* 0x000fe20003f06270 */
[----:B------:R-:W-:Y:S01]  /*5060*/  IMAD.HI.U32 R7, R5, R204, RZ ;  /* 0x000000cc05077227 */ /* 0x000fe200078e00ff */
[----:B------:R-:W-:-:S02]  /*5070*/  ISETP.GE.AND P1, PT, R16, RZ, PT ;  /* 0x000000ff1000720c */ /* 0x000fc40003f26270 */
[----:B------:R-:W-:Y:S01]  /*5080*/  ISETP.GE.AND P2, PT, R13, RZ, PT ;  /* 0x000000ff0d00720c */ /* 0x000fe20003f46270 */
[----:B------:R-:W-:Y:S01]  /*5090*/  IMAD.MOV R13, RZ, RZ, -R7 ;  /* 0x000000ffff0d7224 */ /* 0x000fe200078e0a07 */
[----:B------:R-:W-:Y:S01]  /*50a0*/  IADD3 R16, R0, 0x6b, RZ ;  /* 0x0000006b00107810 */ /* 0x000fe20007ffe0ff */
[----:B------:R-:W-:Y:S01]  /*50b0*/  IMAD.HI.U32 R7, R5, R60, RZ ;  /* 0x0000003c05077227 */ /* 0x000fe200078e00ff */
[----:B------:R-:W-:Y:S02]  /*50c0*/  IABS R58, R14 ;  /* 0x0000000e003a7213 */ /* 0x000fe40000000000 */
[----:B------:R-:W-:Y:S01]  /*50d0*/  IABS R54, R16 ;  /* 0x0000001000367213 */ /* 0x000fe20000000000 */
[--C-:B------:R-:W-:Y:S01]  /*50e0*/  @!P4 IMAD.IADD R64, R64, 0x1, -R4.reuse ;  /* 0x000000014040c824 */ /* 0x100fe200078e0a04 */
[----:B------:R-:W-:Y:S01]  /*50f0*/  ISETP.GE.AND P4, PT, R9, RZ, PT ;  /* 0x000000ff0900720c */ /* 0x000fe20003f86270 */
[----:B------:R-:W-:Y:S02]  /*5100*/  IMAD.MOV R7, RZ, RZ, -R7 ;  /* 0x000000ffff077224 */ /* 0x000fe400078e0a07 */
[----:B------:R-:W-:-:S02]  /*5110*/  @!P6 IMAD.IADD R62, R62, 0x1, -R4 ;  /* 0x000000013e3ee824 */ /* 0x000fc400078e0a04 */
[C---:B------:R-:W-:Y:S02]  /*5120*/  IMAD R60, R4.reuse, R7, R60 ;  /* 0x00000007043c7224 */ /* 0x040fe400078e023c */
[----:B------:R-:W-:Y:S01]  /*5130*/  @!P1 IMAD.MOV R64, RZ, RZ, -R64 ;  /* 0x000000ffff409224 */ /* 0x000fe200078e0a40 */
[----:B------:R-:W-:Y:S01]  /*5140*/  ISETP.GT.U32.AND P1, PT, R4, R62, PT ;  /* 0x0000003e0400720c */ /* 0x000fe20003f24070 */
[----:B------:R-:W-:-:S04]  /*5150*/  IMAD.HI.U32 R9, R5, R58, RZ ;  /* 0x0000003a05097227 */ /* 0x000fc800078e00ff */
[C---:B------:R-:W-:Y:S02]  /*5160*/  IMAD R204, R4.reuse, R13, R204 ;  /* 0x0000000d04cc7224 */ /* 0x040fe400078e02cc */
[----:B------:R-:W-:Y:S01]  /*5170*/  @!P2 IMAD.MOV R66, RZ, RZ, -R66 ;  /* 0x000000ffff42a224 */ /* 0x000fe200078e0a42 */
[----:B------:R-:W-:Y:S01]  /*5180*/  ISETP.GE.AND P2, PT, R11, RZ, PT ;  /* 0x000000ff0b00720c */ /* 0x000fe20003f46270 */
[----:B------:R-:W-:Y:S01]  /*5190*/  @!P5 IMAD.MOV R200, RZ, RZ, -R200 ;  /* 0x000000ffffc8d224 */ /* 0x000fe200078e0ac8 */
[C---:B------:R-:W-:Y:S01]  /*51a0*/  ISETP.GT.U32.AND P5, PT, R4.reuse, R60, PT ;  /* 0x0000003c0400720c */ /* 0x040fe20003fa4070 */
[----:B------:R-:W-:Y:S01]  /*51b0*/  IMAD.HI.U32 R11, R5, R54, RZ ;  /* 0x00000036050b7227 */ /* 0x000fe200078e00ff */
[----:B------:R-:W-:-:S03]  /*51c0*/  ISETP.GT.U32.AND P6, PT, R4, R204, PT ;  /* 0x000000cc0400720c */ /* 0x000fc60003fc4070 */
[----:B------:R-:W-:Y:S02]  /*51d0*/  IMAD.MOV R9, RZ, RZ, -R9 ;  /* 0x000000ffff097224 */ /* 0x000fe400078e0a09 */
[----:B------:R-:W-:Y:S02]  /*51e0*/  IMAD.MOV R11, RZ, RZ, -R11 ;  /* 0x000000ffff0b7224 */ /* 0x000fe400078e0a0b */
[C---:B------:R-:W-:Y:S02]  /*51f0*/  IMAD R58, R4.reuse, R9, R58 ;  /* 0x00000009043a7224 */ /* 0x040fe400078e023a */
[----:B------:R-:W-:Y:S02]  /*5200*/  IMAD R54, R4, R11, R54 ;  /* 0x0000000b04367224 */ /* 0x000fe400078e0236 */
[--C-:B------:R-:W-:Y:S01]  /*5210*/  @!P1 IMAD.IADD R62, R62, 0x1, -R4.reuse ;  /* 0x000000013e3e9824 */ /* 0x100fe200078e0a04 */
[----:B------:R-:W-:Y:S01]  /*5220*/  ISETP.GT.U32.AND P1, PT, R4, R58, PT ;  /* 0x0000003a0400720c */ /* 0x000fe20003f24070 */
[--C-:B------:R-:W-:Y:S01]  /*5230*/  @!P5 IMAD.IADD R60, R60, 0x1, -R4.reuse ;  /* 0x000000013c3cd824 */ /* 0x100fe200078e0a04 */
[----:B------:R-:W-:Y:S01]  /*5240*/  ISETP.GT.U32.AND P5, PT, R4, R54, PT ;  /* 0x000000360400720c */ /* 0x000fe20003fa4070 */
[----:B------:R-:W-:-:S02]  /*5250*/  @!P6 IMAD.IADD R204, R204, 0x1, -R4 ;  /* 0x00000001cccce824 */ /* 0x000fc400078e0a04 */
[----:B------:R-:W-:-:S03]  /*5260*/  IMAD.HI.U32 R7, R5, R52, RZ ;  /* 0x0000003405077227 */ /* 0x000fc600078e00ff */
[C---:B------:R-:W-:Y:S01]  /*5270*/  ISETP.GT.U32.AND P6, PT, R4.reuse, R204, PT ;  /* 0x000000cc0400720c */ /* 0x040fe20003fc4070 */
[----:B------:R-:W-:Y:S02]  /*5280*/  IMAD.MOV R7, RZ, RZ, -R7 ;  /* 0x000000ffff077224 */ /* 0x000fe400078e0a07 */
[----:B------:R-:W-:Y:S02]  /*5290*/  IMAD.MOV R13, RZ, RZ, -R10 ;  /* 0x000000ffff0d7224 */ /* 0x000fe400078e0a0a */
[----:B------:R-:W-:Y:S02]  /*52a0*/  IMAD R52, R4, R7, R52 ;  /* 0x0000000704347224 */ /* 0x000fe400078e0234 */
[--C-:B------:R-:W-:Y:S02]  /*52b0*/  @!P1 IMAD.IADD R58, R58, 0x1, -R4.reuse ;  /* 0x000000013a3a9824 */ /* 0x100fe400078e0a04 */
[----:B------:R-:W-:Y:S01]  /*52c0*/  @!P5 IMAD.IADD R54, R54, 0x1, -R4 ;  /* 0x000000013636d824 */ /* 0x000fe200078e0a04 */
[C---:B------:R-:W-:Y:S01]  /*52d0*/  ISETP.GT.U32.AND P1, PT, R4.reuse, R52, PT ;  /* 0x000000340400720c */ /* 0x040fe20003f24070 */
[C---:B------:R-:W-:Y:S01]  /*52e0*/  IMAD R56, R4.reuse, R13, R56 ;  /* 0x0000000d04387224 */ /* 0x040fe200078e0238 */
[----:B------:R-:W-:Y:S01]  /*52f0*/  ISETP.GT.U32.AND P5, PT, R4, R58, PT ;  /* 0x0000003a0400720c */ /* 0x000fe20003fa4070 */
[----:B------:R-:W-:-:S04]  /*5300*/  IMAD.HI.U32 R10, R5, R48, RZ ;  /* 0x00000030050a7227 */ /* 0x000fc800078e00ff */
[----:B------:R-:W-:Y:S01]  /*5310*/  @!P6 IMAD.IADD R204, R204, 0x1, -R4 ;  /* 0x00000001cccce824 */ /* 0x000fe200078e0a04 */
[----:B------:R-:W-:Y:S01]  /*5320*/  ISETP.GT.U32.AND P6, PT, R4, R56, PT ;  /* 0x000000380400720c */ /* 0x000fe20003fc4070 */
[----:B------:R-:W-:Y:S01]  /*5330*/  IMAD.MOV R13, RZ, RZ, -R10 ;  /* 0x000000ffff0d7224 */ /* 0x000fe200078e0a0a */
[----:B------:R-:W-:Y:S01]  /*5340*/  IADD3 R10, R0, 0x70, RZ ;  /* 0x00000070000a7810 */ /* 0x000fe20007ffe0ff */
[----:B------:R-:W-:-:S03]  /*5350*/  IMAD.HI.U32 R11, R5, R46, RZ ;  /* 0x0000002e050b7227 */ /* 0x000fc600078e00ff */
[----:B------:R-:W-:Y:S01]  /*5360*/  IABS R44, R10 ;  /* 0x0000000a002c7213 */ /* 0x000fe20000000000 */
[----:B------:R-:W-:Y:S01]  /*5370*/  IMAD R48, R4, R13, R48 ;  /* 0x0000000d04307224 */ /* 0x000fe200078e0230 */
[----:B------:R-:W-:Y:S01]  /*5380*/  IADD3 R13, R0, 0x72, RZ ;  /* 0x00000072000d7810 */ /* 0x000fe20007ffe0ff */
[--C-:B------:R-:W-:Y:S01]  /*5390*/  @!P1 IMAD.IADD R52, R52, 0x1, -R4.reuse ;  /* 0x0000000134349824 */ /* 0x100fe200078e0a04 */
[----:B------:R-:W-:Y:S01]  /*53a0*/  ISETP.GT.U32.AND P1, PT, R4, R54, PT ;  /* 0x000000360400720c */ /* 0x000fe20003f24070 */
[----:B------:R-:W-:Y:S01]  /*53b0*/  @!P5 IMAD.IADD R58, R58, 0x1, -R4 ;  /* 0x000000013a3ad824 */ /* 0x000fe200078e0a04 */
[C---:B------:R-:W-:Y:S01]  /*53c0*/  ISETP.GT.U32.AND P5, PT, R4.reuse, R48, PT ;  /* 0x000000300400720c */ /* 0x040fe20003fa4070 */
[----:B------:R-:W-:Y:S01]  /*53d0*/  IMAD.MOV R11, RZ, RZ, -R11 ;  /* 0x000000ffff0b7224 */ /* 0x000fe200078e0a0b */
[----:B------:R-:W-:Y:S01]  /*53e0*/  IABS R40, R13 ;  /* 0x0000000d00287213 */ /* 0x000fe20000000000 */
[----:B------:R-:W-:Y:S01]  /*53f0*/  @!P0 IMAD.MOV R204, RZ, RZ, -R204 ;  /* 0x000000ffffcc8224 */ /* 0x000fe200078e0acc */
[C---:B------:R-:W-:Y:S01]  /*5400*/  ISETP.GT.U32.AND P0, PT, R4.reuse, R52, PT ;  /* 0x000000340400720c */ /* 0x040fe20003f04070 */
[----:B------:R-:W-:Y:S01]  /*5410*/  IMAD R46, R4, R11, R46 ;  /* 0x0000000b042e7224 */ /* 0x000fe200078e022e */
[----:B------:R-:W-:Y:S01]  /*5420*/  IADD3 R11, R0, 0x71, RZ ;  /* 0x00000071000b7810 */ /* 0x000fe20007ffe0ff */
[----:B------:R-:W-:Y:S01]  /*5430*/  @!P6 IMAD.IADD R56, R56, 0x1, -R4 ;  /* 0x000000013838e824 */ /* 0x000fe200078e0a04 */
[----:B------:R-:W-:Y:S01]  /*5440*/  ISETP.GT.U32.AND P6, PT, R4, R60, PT ;  /* 0x0000003c0400720c */ /* 0x000fe20003fc4070 */
[----:B------:R-:W-:Y:S01]  /*5450*/  IMAD.HI.U32 R9, R5, R50, RZ ;  /* 0x0000003205097227 */ /* 0x000fe200078e00ff */
[----:B------:R-:W-:-:S03]  /*5460*/  IABS R42, R11 ;  /* 0x0000000b002a7213 */ /* 0x000fc60000000000 */
[----:B------:R-:W-:Y:S02]  /*5470*/  IMAD.MOV R9, RZ, RZ, -R9 ;  /* 0x000000ffff097224 */ /* 0x000fe400078e0a09 */
[----:B------:R-:W-:-:S04]  /*5480*/  IMAD.HI.U32 R7, R5, R44, RZ ;  /* 0x0000002c05077227 */ /* 0x000fc800078e00ff */
[----:B------:R-:W-:Y:S01]  /*5490*/  @!P2 IMAD.MOV R62, RZ, RZ, -R62 ;  /* 0x000000ffff3ea224 */ /* 0x000fe200078e0a3e */
[----:B------:R-:W-:Y:S01]  /*54a0*/  ISETP.GT.U32.AND P2, PT, R4, R56, PT ;  /* 0x000000380400720c */ /* 0x000fe20003f44070 */
[--C-:B------:R-:W-:Y:S01]  /*54b0*/  @!P1 IMAD.IADD R54, R54, 0x1, -R4.reuse ;  /* 0x0000000136369824 */ /* 0x100fe200078e0a04 */
[----:B------:R-:W-:Y:S01]  /*54c0*/  ISETP.GT.U32.AND P1, PT, R4, R46, PT ;  /* 0x0000002e0400720c */ /* 0x000fe20003f24070 */
[----:B------:R-:W-:Y:S01]  /*54d0*/  @!P5 IMAD.IADD R48, R48, 0x1, -R4 ;  /* 0x000000013030d824 */ /* 0x000fe200078e0a04 */
[----:B------:R-:W-:Y:S01]  /*54e0*/  ISETP.GE.AND P5, PT, R17, RZ, PT ;  /* 0x000000ff1100720c */ /* 0x000fe20003fa6270 */
[----:B------:R-:W-:Y:S01]  /*54f0*/  IMAD R50, R4, R9, R50 ;  /* 0x0000000904327224 */ /* 0x000fe200078e0232 */
[----:B------:R-:W-:Y:S01]  /*5500*/  IADD3 R17, R0, 0x78, RZ ;  /* 0x0000007800117810 */ /* 0x000fe20007ffe0ff */
[----:B------:R-:W-:-:S03]  /*5510*/  IMAD.HI.U32 R9, R5, R42, RZ ;  /* 0x0000002a05097227 */ /* 0x000fc600078e00ff */
[----:B------:R-:W-:Y:S01]  /*5520*/  IABS R28, R17 ;  /* 0x00000011001c7213 */ /* 0x000fe20000000000 */
[----:B------:R-:W-:Y:S02]  /*5530*/  IMAD.MOV R7, RZ, RZ, -R7 ;  /* 0x000000ffff077224 */ /* 0x000fe400078e0a07 */
[--C-:B------:R-:W-:Y:S01]  /*5540*/  @!P0 IMAD.IADD R52, R52, 0x1, -R4.reuse ;  /* 0x0000000134348824 */ /* 0x100fe200078e0a04 */
[----:B------:R-:W-:Y:S01]  /*5550*/  ISETP.GE.AND P0, PT, R15, RZ, PT ;  /* 0x000000ff0f00720c */ /* 0x000fe20003f06270 */
[----:B------:R-:W-:Y:S01]  /*5560*/  @!P6 IMAD.IADD R60, R60, 0x1, -R4 ;  /* 0x000000013c3ce824 */ /* 0x000fe200078e0a04 */
[----:B------:R-:W-:Y:S01]  /*5570*/  ISETP.GT.U32.AND P6, PT, R4, R50, PT ;  /* 0x000000320400720c */ /* 0x000fe20003fc4070 */
[----:B------:R-:W-:Y:S01]  /*5580*/  IMAD.MOV R9, RZ, RZ, -R9 ;  /* 0x000000ffff097224 */ /* 0x000fe200078e0a09 */
[----:B------:R-:W-:Y:S01]  /*5590*/  IADD3 R15, R0, 0x77, RZ ;  /* 0x00000077000f7810 */ /* 0x000fe20007ffe0ff */
[C---:B------:R-:W-:Y:S02]  /*55a0*/  IMAD R44, R4.reuse, R7, R44 ;  /* 0x00000007042c7224 */ /* 0x040fe400078e022c */
[----:B------:R-:W-:Y:S01]  /*55b0*/  IMAD R42, R4, R9, R42 ;  /* 0x00000009042a7224 */ /* 0x000fe200078e022a */
[----:B------:R-:W-:Y:S01]  /*55c0*/  IADD3 R9, R0, 0x74, RZ ;  /* 0x0000007400097810 */ /* 0x000fe20007ffe0ff */
[----:B------:R-:W-:Y:S01]  /*55d0*/  @!P4 IMAD.MOV R60, RZ, RZ, -R60 ;  /* 0x000000ffff3cc224 */ /* 0x000fe200078e0a3c */
[----:B------:R-:W-:Y:S01]  /*55e0*/  ISETP.GT.U32.AND P4, PT, R4, R44, PT ;  /* 0x0000002c0400720c */ /* 0x000fe20003f84070 */
[--C-:B------:R-:W-:Y:S01]  /*55f0*/  @!P2 IMAD.IADD R56, R56, 0x1, -R4.reuse ;  /* 0x000000013838a824 */ /* 0x100fe200078e0a04 */
[----:B------:R-:W-:Y:S01]  /*5600*/  ISETP.GE.AND P2, PT, R14, RZ, PT ;  /* 0x000000ff0e00720c */ /* 0x000fe20003f46270 */
[----:B------:R-:W-:Y:S01]  /*5610*/  @!P1 IMAD.IADD R46, R46, 0x1, -R4 ;  /* 0x000000012e2e9824 */ /* 0x000fe200078e0a04 */
[----:B------:R-:W-:Y:S01]  /*5620*/  IABS R36, R9 ;  /* 0x0000000900247213 */ /* 0x000fe20000000000 */
[----:B------:R-:W-:Y:S01]  /*5630*/  @!P5 IMAD.MOV R52, RZ, RZ, -R52 ;  /* 0x000000ffff34d224 */ /* 0x000fe200078e0a34 */
[C---:B------:R-:W-:Y:S01]  /*5640*/  ISETP.GT.U32.AND P5, PT, R4.reuse, R42, PT ;  /* 0x0000002a0400720c */ /* 0x040fe20003fa4070 */
[----:B------:R-:W-:Y:S01]  /*5650*/  @!P0 IMAD.MOV R56, RZ, RZ, -R56 ;  /* 0x000000ffff388224 */ /* 0x000fe200078e0a38 */
[----:B------:R-:W-:Y:S01]  /*5660*/  ISETP.GT.U32.AND P0, PT, R4, R46, PT ;  /* 0x0000002e0400720c */ /* 0x000fe20003f04070 */
[----:B------:R-:W-:Y:S01]  /*5670*/  @!P6 IMAD.IADD R50, R50, 0x1, -R4 ;  /* 0x000000013232e824 */ /* 0x000fe200078e0a04 */
[----:B------:R-:W-:Y:S01]  /*5680*/  ISETP.GE.AND P6, PT, R16, RZ, PT ;  /* 0x000000ff1000720c */ /* 0x000fe20003fc6270 */
[----:B------:R-:W-:Y:S01]  /*5690*/  IMAD.HI.U32 R7, R5, R40, RZ ;  /* 0x0000002805077227 */ /* 0x000fe200078e00ff */
[----:B------:R-:W-:-:S02]  /*56a0*/  IABS R30, R15 ;  /* 0x0000000f001e7213 */ /* 0x000fc40000000000 */
[----:B------:R-:W-:Y:S01]  /*56b0*/  ISETP.GT.U32.AND P1, PT, R4, R50, PT ;  /* 0x000000320400720c */ /* 0x000fe20003f24070 */
[----:B------:R-:W-:Y:S01]  /*56c0*/  @!P4 IMAD.IADD R44, R44, 0x1, -R4 ;  /* 0x000000012c2cc824 */ /* 0x000fe200078e0a04 */
[----:B------:R-:W-:Y:S01]  /*56d0*/  ISETP.GE.AND P4, PT, R11, RZ, PT ;  /* 0x000000ff0b00720c */ /* 0x000fe20003f86270 */
[----:B------:R-:W-:Y:S01]  /*56e0*/  @!P2 IMAD.MOV R58, RZ, RZ, -R58 ;  /* 0x000000ffff3aa224 */ /* 0x000fe200078e0a3a */
[----:B------:R-:W-:Y:S01]  /*56f0*/  ISETP.GT.U32.AND P2, PT, R4, R48, PT ;  /* 0x000000300400720c */ /* 0x000fe20003f44070 */
[--C-:B------:R-:W-:Y:S01]  /*5700*/  @!P5 IMAD.IADD R42, R42, 0x1, -R4.reuse ;  /* 0x000000012a2ad824 */ /* 0x100fe200078e0a04 */
[----:B------:R-:W-:Y:S01]  /*5710*/  ISETP.GT.U32.AND P5, PT, R4, R44, PT ;  /* 0x0000002c0400720c */ /* 0x000fe20003fa4070 */
[----:B------:R-:W-:Y:S01]  /*5720*/  @!P0 IMAD.IADD R46, R46, 0x1, -R4 ;  /* 0x000000012e2e8824 */ /* 0x000fe200078e0a04 */
[----:B------:R-:W-:Y:S01]  /*5730*/  ISETP.GE.AND P0, PT, R10, RZ, PT ;  /* 0x000000ff0a00720c */ /* 0x000fe20003f06270 */
[----:B------:R-:W-:Y:S01]  /*5740*/  @!P6 IMAD.MOV R54, RZ, RZ, -R54 ;  /* 0x000000ffff36e224 */ /* 0x000fe200078e0a36 */
[----:B------:R-:W-:Y:S01]  /*5750*/  ISETP.GE.AND P6, PT, R18, RZ, PT ;  /* 0x000000ff1200720c */ /* 0x000fe20003fc6270 */
[----:B------:R-:W-:Y:S01]  /*5760*/  IMAD.MOV R7, RZ, RZ, -R7 ;  /* 0x000000ffff077224 */ /* 0x000fe200078e0a07 */
[----:B------:R-:W-:Y:S01]  /*5770*/  IADD3 R11, R0, 0x76, RZ ;  /* 0x00000076000b7810 */ /* 0x000fe20007ffe0ff */
[----:B------:R-:W-:Y:S01]  /*5780*/  @!P1 IMAD.IADD R50, R50, 0x1, -R4 ;  /* 0x0000000132329824 */ /* 0x000fe200078e0a04 */
[----:B------:R-:W-:Y:S01]  /*5790*/  ISETP.GE.AND P1, PT, R19, RZ, PT ;  /* 0x000000ff1300720c */ /* 0x000fe20003f26270 */
[----:B------:R-:W-:Y:S01]  /*57a0*/  IMAD R40, R4, R7, R40 ;  /* 0x0000000704287224 */ /* 0x000fe200078e0228 */
[----:B------:R-:W-:Y:S01]  /*57b0*/  IADD3 R7, R0, 0x73, RZ ;  /* 0x0000007300077810 */ /* 0x000fe20007ffe0ff */
[--C-:B------:R-:W-:Y:S01]  /*57c0*/  @!P2 IMAD.IADD R48, R48, 0x1, -R4.reuse ;  /* 0x000000013030a824 */ /* 0x100fe200078e0a04 */
[----:B------:R-:W-:Y:S01]  /*57d0*/  ISETP.GE.AND P2, PT, R20, RZ, PT ;  /* 0x000000ff1400720c */ /* 0x000fe20003f46270 */
[----:B------:R-:W-:Y:S01]  /*57e0*/  @!P5 IMAD.IADD R44, R44, 0x1, -R4 ;  /* 0x000000012c2cd824 */ /* 0x000fe200078e0a04 */
[----:B------:R-:W-:Y:S01]  /*57f0*/  IABS R38, R7 ;  /* 0x0000000700267213 */ /* 0x000fe20000000000 */
[----:B-1----:R-:W-:Y:S01]  /*5800*/  IMAD R2, R213, 0x2, R2 ;  /* 0x00000002d5027824 */ /* 0x002fe200078e0202 */
[----:B------:R-:W-:Y:S01]  /*5810*/  IABS R34, R11 ;  /* 0x0000000b00227213 */ /* 0x000fe20000000000 */
[----:B------:R-:W-:Y:S01]  /*5820*/  @!P0 IMAD.MOV R44, RZ, RZ, -R44 ;  /* 0x000000ffff2c8224 */ /* 0x000fe200078e0a2c */
[C---:B------:R-:W-:Y:S01]  /*5830*/  ISETP.GT.U32.AND P0, PT, R4.reuse, R40, PT ;  /* 0x000000280400720c */ /* 0x040fe20003f04070 */
[----:B------:R-:W-:Y:S01]  /*5840*/  @!P6 IMAD.MOV R50, RZ, RZ, -R50 ;  /* 0x000000ffff32e224 */ /* 0x000fe200078e0a32 */
[----:B------:R-:W-:Y:S01]  /*5850*/  ISETP.GT.U32.AND P6, PT, R4, R42, PT ;  /* 0x0000002a0400720c */ /* 0x000fe20003fc4070 */
[----:B------:R-:W-:Y:S01]  /*5860*/  @!P1 IMAD.MOV R48, RZ, RZ, -R48 ;  /* 0x000000ffff309224 */ /* 0x000fe200078e0a30 */
[----:B------:R-:W-:Y:S01]  /*5870*/  ISETP.GE.AND P1, PT, R13, RZ, PT ;  /* 0x000000ff0d00720c */ /* 0x000fe20003f26270 */
[----:B------:R1:W-:Y:S01]  /*5880*/  STL [R1+0x14], R2 ;  /* 0x0000140201007387 */ /* 0x0003e20000100800 */
[----:B------:R-:W-:Y:S01]  /*5890*/  ISETP.GE.AND P5, PT, R9, RZ, PT ;  /* 0x000000ff0900720c */ /* 0x000fe20003fa6270 */
[----:B------:R-:W-:Y:S01]  /*58a0*/  @!P2 IMAD.MOV R46, RZ, RZ, -R46 ;  /* 0x000000ffff2ea224 */ /* 0x000fe200078e0a2e */
[----:B------:R-:W-:Y:S01]  /*58b0*/  ISETP.GE.AND P2, PT, R7, RZ, PT ;  /* 0x000000ff0700720c */ /* 0x000fe20003f46270 */
[----:B------:R-:W-:Y:S01]  /*58c0*/  IMAD.HI.U32 R7, R5, R38, RZ ;  /* 0x0000002605077227 */ /* 0x000fe200078e00ff */
[----:B------:R-:W-:-:S02]  /*58d0*/  IADD3 R10, R0, 0x75, RZ ;  /* 0x00000075000a7810 */ /* 0x000fc40007ffe0ff */
[----:B------:R-:W-:Y:S01]  /*58e0*/  IABS R18, R21 ;  /* 0x0000001500127213 */ /* 0x000fe20000000000 */
[--C-:B------:R-:W-:Y:S01]  /*58f0*/  @!P0 IMAD.IADD R40, R40, 0x1, -R4.reuse ;  /* 0x0000000128288824 */ /* 0x100fe200078e0a04 */
[----:B------:R-:W-:Y:S01]  /*5900*/  IABS R32, R10 ;  /* 0x0000000a00207213 */ /* 0x000fe20000000000 */
[----:B------:R-:W-:Y:S01]  /*5910*/  @!P6 IMAD.IADD R42, R42, 0x1, -R4 ;  /* 0x000000012a2ae824 */ /* 0x000fe200078e0a04 */
[----:B------:R-:W-:Y:S01]  /*5920*/  IADD3 R19, R0, 0x79, RZ ;  /* 0x0000007900137810 */ /* 0x000fe20007ffe0ff */
[----:B------:R-:W-:Y:S01]  /*5930*/  IMAD.HI.U32 R9, R5, R36, RZ ;  /* 0x0000002405097227 */ /* 0x000fe200078e00ff */
[----:B------:R-:W-:Y:S02]  /*5940*/  ISETP.GT.U32.AND P0, PT, R4, R40, PT ;  /* 0x000000280400720c */ /* 0x000fe40003f04070 */
[----:B------:R-:W-:Y:S01]  /*5950*/  ISETP.GE.AND P6, PT, R10, RZ, PT ;  /* 0x000000ff0a00720c */ /* 0x000fe20003fc6270 */
[----:B------:R-:W-:Y:S01]  /*5960*/  @!P4 IMAD.MOV R42, RZ, RZ, -R42 ;  /* 0x000000ffff2ac224 */ /* 0x000fe200078e0a2a */
[----:B------:R-:W-:Y:S01]  /*5970*/  ISETP.GE.AND P4, PT, R11, RZ, PT ;  /* 0x000000ff0b00720c */ /* 0x000fe20003f86270 */
[----:B------:R-:W-:Y:S01]  /*5980*/  IMAD.MOV R11, RZ, RZ, -R7 ;  /* 0x000000ffff0b7224 */ /* 0x000fe200078e0a07 */
[----:B------:R-:W-:Y:S01]  /*5990*/  IABS R20, R19 ;  /* 0x0000001300147213 */ /* 0x000fe20000000000 */
[----:B------:R-:W-:Y:S01]  /*59a0*/  IMAD.MOV R13, RZ, RZ, -R9 ;  /* 0x000000ffff0d7224 */ /* 0x000fe200078e0a09 */
[----:B------:R-:W-:Y:S01]  /*59b0*/  IABS R16, R23 ;  /* 0x0000001700107213 */ /* 0x000fe20000000000 */
[C---:B------:R-:W-:Y:S01]  /*59c0*/  IMAD R38, R4.reuse, R11, R38 ;  /* 0x0000000b04267224 */ /* 0x040fe200078e0226 */
[----:B------:R-:W-:Y:S01]  /*59d0*/  IABS R14, R25 ;  /* 0x00000019000e7213 */ /* 0x000fe20000000000 */
[----:B------:R-:W-:Y:S01]  /*59e0*/  IMAD R36, R4, R13, R36 ;  /* 0x0000000d04247224 */ /* 0x000fe200078e0224 */
[----:B------:R-:W-:Y:S01]  /*59f0*/  IABS R13, R29 ;  /* 0x0000001d000d7213 */ /* 0x000fe20000000000 */
[----:B------:R-:W-:Y:S01]  /*5a00*/  @!P0 IMAD.IADD R40, R40, 0x1, -R4 ;  /* 0x0000000128288824 */ /* 0x000fe200078e0a04 */
[----:B------:R-:W-:Y:S01]  /*5a10*/  ISETP.GT.U32.AND P0, PT, R4, R38, PT ;  /* 0x000000260400720c */ /* 0x000fe20003f04070 */
[----:B------:R-:W-:-:S04]  /*5a20*/  IMAD.HI.U32 R7, R5, R32, RZ ;  /* 0x0000002005077227 */ /* 0x000fc800078e00ff */
[----:B------:R-:W-:Y:S01]  /*5a30*/  @!P1 IMAD.MOV R40, RZ, RZ, -R40 ;  /* 0x000000ffff289224 */ /* 0x000fe200078e0a28 */
[----:B------:R-:W-:Y:S01]  /*5a40*/  ISETP.GT.U32.AND P1, PT, R4, R36, PT ;  /* 0x000000240400720c */ /* 0x000fe20003f24070 */
[----:B------:R-:W-:Y:S02]  /*5a50*/  IMAD.MOV R11, RZ, RZ, -R7 ;  /* 0x000000ffff0b7224 */ /* 0x000fe400078e0a07 */
[----:B------:R-:W-:-:S04]  /*5a60*/  IMAD.HI.U32 R7, R5, R30, RZ ;  /* 0x0000001e05077227 */ /* 0x000fc800078e00ff */
[----:B------:R-:W-:Y:S02]  /*5a70*/  @!P0 IMAD.IADD R38, R38, 0x1, -R4 ;  /* 0x0000000126268824 */ /* 0x000fe400078e0a04 */
[C---:B------:R-:W-:Y:S02]  /*5a80*/  IMAD R32, R4.reuse, R11, R32 ;  /* 0x0000000b04207224 */ /* 0x040fe400078e0220 */
[----:B------:R-:W-:Y:S01]  /*5a90*/  IMAD.MOV R7, RZ, RZ, -R7 ;  /* 0x000000ffff077224 */ /* 0x000fe200078e0a07 */
[----:B------:R-:W-:Y:S01]  /*5aa0*/  ISETP.GT.U32.AND P0, PT, R4, R38, PT ;  /* 0x000000260400720c */ /* 0x000fe20003f04070 */
[----:B------:R-:W-:Y:S02]  /*5ab0*/  @!P1 IMAD.IADD R36, R36, 0x1, -R4 ;  /* 0x0000000124249824 */ /* 0x000fe400078e0a04 */
[----:B------:R-:W-:-:S03]  /*5ac0*/  IMAD.HI.U32 R9, R5, R34, RZ ;  /* 0x0000002205097227 */ /* 0x000fc600078e00ff */
[C---:B------:R-:W-:Y:S01]  /*5ad0*/  ISETP.GT.U32.AND P1, PT, R4.reuse, R36, PT ;  /* 0x000000240400720c */ /* 0x040fe20003f24070 */
[----:B------:R-:W-:Y:S02]  /*5ae0*/  IMAD R30, R4, R7, R30 ;  /* 0x00000007041e7224 */ /* 0x000fe400078e021e */
[----:B------:R-:W-:Y:S02]  /*5af0*/  IMAD.MOV R9, RZ, RZ, -R9 ;  /* 0x000000ffff097224 */ /* 0x000fe400078e0a09 */
[----:B------:R-:W-:-:S04]  /*5b00*/  IMAD.HI.U32 R7, R5, R28, RZ ;  /* 0x0000001c05077227 */ /* 0x000fc800078e00ff */
[----:B------:R-:W-:Y:S01]  /*5b10*/  @!P0 IMAD.IADD R38, R38, 0x1, -R4 ;  /* 0x0000000126268824 */ /* 0x000fe200078e0a04 */
[C---:B------:R-:W-:Y:S01]  /*5b20*/  ISETP.GT.U32.AND P0, PT, R4.reuse, R32, PT ;  /* 0x000000200400720c */ /* 0x040fe20003f04070 */
[----:B------:R-:W-:Y:S02]  /*5b30*/  IMAD R34, R4, R9, R34 ;  /* 0x0000000904227224 */ /* 0x000fe400078e0222 */
[----:B------:R-:W-:Y:S01]  /*5b40*/  @!P1 IMAD.IADD R36, R36, 0x1, -R4 ;  /* 0x0000000124249824 */ /* 0x000fe200078e0a04 */
[----:B------:R-:W-:Y:S01]  /*5b50*/  ISETP.GT.U32.AND P1, PT, R4, R30, PT ;  /* 0x0000001e0400720c */ /* 0x000fe20003f24070 */
[----:B------:R-:W-:Y:S02]  /*5b60*/  IMAD.MOV R7, RZ, RZ, -R7 ;  /* 0x000000ffff077224 */ /* 0x000fe400078e0a07 */
[----:B------:R-:W-:-:S04]  /*5b70*/  IMAD.HI.U32 R10, R5, R18, RZ ;  /* 0x00000012050a7227 */ /* 0x000fc800078e00ff */
[----:B------:R-:W-:Y:S02]  /*5b80*/  IMAD R28, R4, R7, R28 ;  /* 0x00000007041c7224 */ /* 0x000fe400078e021c */
[----:B------:R-:W-:Y:S02]  /*5b90*/  @!P0 IMAD.IADD R32, R32, 0x1, -R4 ;  /* 0x0000000120208824 */ /* 0x000fe400078e0a04 */
[----:B------:R-:W-:Y:S01]  /*5ba0*/  @!P2 IMAD.MOV R38, RZ, RZ, -R38 ;  /* 0x000000ffff26a224 */ /* 0x000fe200078e0a26 */
[C---:B------:R-:W-:Y:S01]  /*5bb0*/  ISETP.GT.U32.AND P2, PT, R4.reuse, R34, PT ;  /* 0x000000220400720c */ /* 0x040fe20003f44070 */
[----:B------:R-:W-:Y:S01]  /*5bc0*/  IMAD.MOV R7, RZ, RZ, -R10 ;  /* 0x000000ffff077224 */ /* 0x000fe200078e0a0a */
[----:B------:R-:W-:Y:S01]  /*5bd0*/  ISETP.GT.U32.AND P0, PT, R4, R32, PT ;  /* 0x000000200400720c */ /* 0x000fe20003f04070 */
[----:B------:R-:W-:-:S04]  /*5be0*/  IMAD.HI.U32 R9, R5, R20, RZ ;  /* 0x0000001405097227 */ /* 0x000fc800078e00ff */
[----:B------:R-:W-:Y:S02]  /*5bf0*/  IMAD R18, R4, R7, R18 ;  /* 0x0000000704127224 */ /* 0x000fe400078e0212 */
[----:B------:R-:W-:Y:S02]  /*5c00*/  IMAD.MOV R9, RZ, RZ, -R9 ;  /* 0x000000ffff097224 */ /* 0x000fe400078e0a09 */
[----:B------:R-:W-:Y:S01]  /*5c10*/  @!P1 IMAD.IADD R30, R30, 0x1, -R4 ;  /* 0x000000011e1e9824 */ /* 0x000fe200078e0a04 */
[C---:B------:R-:W-:Y:S01]  /*5c20*/  ISETP.GT.U32.AND P1, PT, R4.reuse, R18, PT ;  /* 0x000000120400720c */ /* 0x040fe20003f24070 */
[----:B------:R-:W-:Y:S02]  /*5c30*/  IMAD R20, R4, R9, R20 ;  /* 0x0000000904147224 */ /* 0x000fe400078e0214 */
[----:B------:R-:W-:Y:S01]  /*5c40*/  @!P0 IMAD.IADD R32, R32, 0x1, -R4 ;  /* 0x0000000120208824 */ /* 0x000fe200078e0a04 */
[----:B------:R-:W-:Y:S01]  /*5c50*/  ISETP.GT.U32.AND P0, PT, R4, R28, PT ;  /* 0x0000001c0400720c */ /* 0x000fe20003f04070 */
[----:B-1----:R-:W-:-:S02]  /*5c60*/  IMAD R2, R213, 0x2, R2 ;  /* 0x00000002d5027824 */ /* 0x002fc400078e0202 */
[--C-:B------:R-:W-:Y:S01]  /*5c70*/  @!P2 IMAD.IADD R34, R34, 0x1, -R4.reuse ;  /* 0x000000012222a824 */ /* 0x100fe200078e0a04 */
[----:B------:R-:W-:Y:S01]  /*5c80*/  ISETP.GT.U32.AND P2, PT, R4, R20, PT ;  /* 0x000000140400720c */ /* 0x000fe20003f44070 */
[C---:B------:R-:W-:Y:S01]  /*5c90*/  IMAD.HI.U32 R10, R5.reuse, R241, RZ ;  /* 0x000000f1050a7227 */ /* 0x040fe200078e00ff */
[----:B------:R1:W-:Y:S03]  /*5ca0*/  STL [R1+0x18], R2 ;  /* 0x0000180201007387 */ /* 0x0003e60000100800 */
[----:B------:R-:W-:Y:S02]  /*5cb0*/  @!P1 IMAD.IADD R18, R18, 0x1, -R4 ;  /* 0x0000000112129824 */ /* 0x000fe400078e0a04 */
[----:B------:R-:W-:-:S04]  /*5cc0*/  IMAD.HI.U32 R7, R5, R16, RZ ;  /* 0x0000001005077227 */ /* 0x000fc800078e00ff */
[----:B------:R-:W-:Y:S01]  /*5cd0*/  @!P0 IMAD.IADD R28, R28, 0x1, -R4 ;  /* 0x000000011c1c8824 */ /* 0x000fe200078e0a04 */
[----:B------:R-:W-:Y:S01]  /*5ce0*/  ISETP.GT.U32.AND P0, PT, R4, R34, PT ;  /* 0x000000220400720c */ /* 0x000fe20003f04070 */
[----:B-1----:R-:W-:Y:S02]  /*5cf0*/  IMAD R2, R213, 0x2, R2 ;  /* 0x00000002d5027824 */ /* 0x002fe400078e0202 */
[----:B------:R-:W-:Y:S01]  /*5d00*/  @!P2 IMAD.IADD R20, R20, 0x1, -R4 ;  /* 0x000000011414a824 */ /* 0x000fe200078e0a04 */
[C---:B------:R-:W-:Y:S01]  /*5d10*/  ISETP.GT.U32.AND P1, PT, R4.reuse, R28, PT ;  /* 0x0000001c0400720c */ /* 0x040fe20003f24070 */
[----:B------:R-:W-:Y:S01]  /*5d20*/  IMAD.MOV R10, RZ, RZ, -R10 ;  /* 0x000000ffff0a7224 */ /* 0x000fe200078e0a0a */
[----:B------:R1:W-:Y:S01]  /*5d30*/  STL [R1+0x1c], R2 ;  /* 0x00001c0201007387 */ /* 0x0003e20000100800 */
[----:B------:R-:W-:Y:S01]  /*5d40*/  IMAD.MOV R7, RZ, RZ, -R7 ;  /* 0x000000ffff077224 */ /* 0x000fe200078e0a07 */
[C---:B------:R-:W-:Y:S01]  /*5d50*/  ISETP.GT.U32.AND P2, PT, R4.reuse, R30, PT ;  /* 0x0000001e0400720c */ /* 0x040fe20003f44070 */
[----:B------:R-:W-:Y:S01]  /*5d60*/  @!P5 IMAD.MOV R36, RZ, RZ, -R36 ;  /* 0x000000ffff24d224 */ /* 0x000fe200078e0a24 */
[C---:B------:R-:W-:Y:S01]  /*5d70*/  ISETP.GT.U32.AND P5, PT, R4.reuse, R20, PT ;  /* 0x000000140400720c */ /* 0x040fe20003fa4070 */
[----:B------:R-:W-:-:S02]  /*5d80*/  IMAD R241, R4, R10, R241 ;  /* 0x0000000a04f17224 */ /* 0x000fc400078e02f1 */
[----:B------:R-:W-:-:S04]  /*5d90*/  IMAD.HI.U32 R11, R5, R13, RZ ;  /* 0x0000000d050b7227 */ /* 0x000fc800078e00ff */
[----:B-1----:R-:W-:Y:S02]  /*5da0*/  IMAD R2, R213, 0x2, R2 ;  /* 0x00000002d5027824 */ /* 0x002fe400078e0202 */
[----:B------:R-:W-:-:S03]  /*5db0*/  IMAD.HI.U32 R9, R5, R14, RZ ;  /* 0x0000000e05097227 */ /* 0x000fc600078e00ff */
[----:B------:R1:W-:Y:S01]  /*5dc0*/  STL [R1+0x20], R2 ;  /* 0x0000200201007387 */ /* 0x0003e20000100800 */
[C---:B------:R-:W-:Y:S01]  /*5dd0*/  IMAD R16, R4.reuse, R7, R16 ;  /* 0x0000000704107224 */ /* 0x040fe200078e0210 */
[----:B------:R-:W-:Y:S01]  /*5de0*/  IABS R7, R0 ;  /* 0x0000000000077213 */ /* 0x000fe20000000000 */
[----:B------:R-:W-:Y:S01]  /*5df0*/  @!P6 IMAD.MOV R32, RZ, RZ, -R32 ;  /* 0x000000ffff20e224 */ /* 0x000fe200078e0a20 */
[----:B------:R-:W-:Y:S01]  /*5e00*/  ISETP.GT.U32.AND P6, PT, R4, R18, PT ;  /* 0x000000120400720c */ /* 0x000fe20003fc4070 */
[----:B------:R-:W-:Y:S01]  /*5e10*/  @!P1 IMAD.IADD R28, R28, 0x1, -R4 ;  /* 0x000000011c1c9824 */ /* 0x000fe200078e0a04 */
[----:B------:R-:W-:Y:S01]  /*5e20*/  ISETP.GT.U32.AND P1, PT, R4, R241, PT ;  /* 0x000000f10400720c */ /* 0x000fe20003f24070 */
[----:B------:R-:W-:Y:S02]  /*5e30*/  IMAD.MOV R11, RZ, RZ, -R11 ;  /* 0x000000ffff0b7224 */ /* 0x000fe400078e0a0b */
[----:B------:R-:W-:Y:S02]  /*5e40*/  IMAD.MOV R9, RZ, RZ, -R9 ;  /* 0x000000ffff097224 */ /* 0x000fe400078e0a09 */
[----:B-1----:R-:W-:-:S02]  /*5e50*/  IMAD R2, R213, 0x2, R2 ;  /* 0x00000002d5027824 */ /* 0x002fc400078e0202 */
[----:B------:R-:W-:Y:S01]  /*5e60*/  @!P0 IMAD.IADD R34, R34, 0x1, -R4 ;  /* 0x0000000122228824 */ /* 0x000fe200078e0a04 */
[C---:B------:R-:W-:Y:S01]  /*5e70*/  ISETP.GT.U32.AND P0, PT, R4.reuse, R16, PT ;  /* 0x000000100400720c */ /* 0x040fe20003f04070 */
[C---:B------:R-:W-:Y:S01]  /*5e80*/  IMAD R10, R4.reuse, R11, R13 ;  /* 0x0000000b040a7224 */ /* 0x040fe200078e020d */
[----:B------:R1:W-:Y:S01]  /*5e90*/  STL [R1+0x24], R2 ;  /* 0x0000240201007387 */ /* 0x0003e20000100800 */
[----:B------:R-:W-:Y:S01]  /*5ea0*/  IMAD R14, R4, R9, R14 ;  /* 0x00000009040e7224 */ /* 0x000fe200078e020e */
[----:B------:R-:W-:Y:S01]  /*5eb0*/  LOP3.LUT R11, R31, 0x7f, RZ, 0xc0, !PT ;  /* 0x0000007f1f0b7812 */ /* 0x000fe200078ec0ff */
[--C-:B------:R-:W-:Y:S01]  /*5ec0*/  @!P5 IMAD.IADD R20, R20, 0x1, -R4.reuse ;  /* 0x000000011414d824 */ /* 0x100fe200078e0a04 */
[----:B------:R-:W-:Y:S01]  /*5ed0*/  ISETP.GT.U32.AND P5, PT, R4, R10, PT ;  /* 0x0000000a0400720c */ /* 0x000fe20003fa4070 */
[--C-:B------:R-:W-:Y:S01]  /*5ee0*/  @!P2 IMAD.IADD R30, R30, 0x1, -R4.reuse ;  /* 0x000000011e1ea824 */ /* 0x100fe200078e0a04 */
[----:B------:R-:W-:Y:S01]  /*5ef0*/  ISETP.GT.U32.AND P2, PT, R4, R14, PT ;  /* 0x0000000e0400720c */ /* 0x000fe20003f44070 */
[--C-:B------:R-:W-:Y:S01]  /*5f00*/  @!P6 IMAD.IADD R18, R18, 0x1, -R4.reuse ;  /* 0x000000011212e824 */ /* 0x100fe200078e0a04 */
[----:B------:R-:W-:Y:S01]  /*5f10*/  ISETP.GE.AND P6, PT, R15, RZ, PT ;  /* 0x000000ff0f00720c */ /* 0x000fe20003fc6270 */
[----:B------:R-:W-:Y:S01]  /*5f20*/  @!P1 IMAD.IADD R241, R241, 0x1, -R4 ;  /* 0x00000001f1f19824 */ /* 0x000fe200078e0a04 */
[----:B------:R-:W-:Y:S01]  /*5f30*/  ISETP.GE.AND P1, PT, R21, RZ, PT ;  /* 0x000000ff1500720c */ /* 0x000fe20003f26270 */
[----:B-1----:R-:W-:Y:S01]  /*5f40*/  IMAD R2, R213, 0x2, R2 ;  /* 0x00000002d5027824 */ /* 0x002fe200078e0202 */
[----:B------:R-:W-:Y:S01]  /*5f50*/  LOP3.LUT R9, R3, 0x4, RZ, 0xfc, !PT ;  /* 0x0000000403097812 */ /* 0x000fe200078efcff */
[----:B------:R-:W-:-:S03]  /*5f60*/  IMAD.HI.U32 R5, R5, R7, RZ ;  /* 0x0000000705057227 */ /* 0x000fc600078e00ff */
[----:B------:R1:W-:Y:S01]  /*5f70*/  STL [R1+0x28], R2 ;  /* 0x0000280201007387 */ /* 0x0003e20000100800 */
[----:B------:R-:W-:Y:S01]  /*5f80*/  @!P0 IMAD.IADD R16, R16, 0x1, -R4 ;  /* 0x0000000110108824 */ /* 0x000fe200078e0a04 */
[----:B------:R-:W-:Y:S01]  /*5f90*/  ISETP.GE.AND P0, PT, R17, RZ, PT ;  /* 0x000000ff1100720c */ /* 0x000fe20003f06270 */
[----:B------:R-:W-:Y:S02]  /*5fa0*/  IMAD.MOV R5, RZ, RZ, -R5 ;  /* 0x000000ffff057224 */ /* 0x000fe400078e0a05 */
[----:B------:R-:W-:Y:S01]  /*5fb0*/  @!P4 IMAD.MOV R34, RZ, RZ, -R34 ;  /* 0x000000ffff22c224 */ /* 0x000fe200078e0a22 */
[----:B------:R-:W-:Y:S01]  /*5fc0*/  ISETP.GT.U32.AND P4, PT, R4, R16, PT ;  /* 0x000000100400720c */ /* 0x000fe20003f84070 */
[----:B------:R-:W-:Y:S01]  /*5fd0*/  @!P5 IMAD.IADD R10, R10, 0x1, -R4 ;  /* 0x000000010a0ad824 */ /* 0x000fe200078e0a04 */
[----:B------:R-:W-:Y:S01]  /*5fe0*/  ISETP.GE.AND P5, PT, R11, c[0x0][0x180], PT ;  /* 0x000060000b007a0c */ /* 0x000fe20003fa6270 */
[----:B------:R-:W-:Y:S02]  /*5ff0*/  IMAD R5, R4, R5, R7 ;  /* 0x0000000504057224 */ /* 0x000fe400078e0207 */
[----:B-1----:R-:W-:Y:S01]  /*6000*/  IMAD R2, R213, 0x2, R2 ;  /* 0x00000002d5027824 */ /* 0x002fe200078e0202 */
[----:B------:R-:W-:Y:S01]  /*6010*/  SEL R7, R248, RZ, !P5 ;  /* 0x000000fff8077207 */ /* 0x000fe20006800000 */
[----:B------:R-:W-:Y:S01]  /*6020*/  @!P2 IMAD.IADD R14, R14, 0x1, -R4 ;  /* 0x000000010e0ea824 */ /* 0x000fe200078e0a04 */
[----:B------:R-:W-:Y:S01]  /*6030*/  ISETP.GE.AND P2, PT, R19, RZ, PT ;  /* 0x000000ff1300720c */ /* 0x000fe20003f46270 */
[----:B------:R-:W-:Y:S01]  /*6040*/  @!P6 IMAD.MOV R30, RZ, RZ, -R30 ;  /* 0x000000ffff1ee224 */ /* 0x000fe200078e0a1e */
[----:B------:R1:W-:Y:S01]  /*6050*/  STL [R1+0x2c], R2 ;  /* 0x00002c0201007387 */ /* 0x0003e20000100800 */
[C---:B------:R-:W-:Y:S01]  /*6060*/  ISETP.GT.U32.AND P6, PT, R4.reuse, R10, PT ;  /* 0x0000000a0400720c */ /* 0x040fe20003fc4070 */
[----:B------:R-:W-:Y:S01]  /*6070*/  @!P1 IMAD.MOV R18, RZ, RZ, -R18 ;  /* 0x000000ffff129224 */ /* 0x000fe200078e0a12 */
[----:B------:R-:W-:Y:S01]  /*6080*/  ISETP.GT.U32.AND P1, PT, R4, R5, PT ;  /* 0x000000050400720c */ /* 0x000fe20003f24070 */
[----:B------:R-:W-:Y:S01]  /*6090*/  @!P4 IMAD.IADD R16, R16, 0x1, -R4 ;  /* 0x000000011010c824 */ /* 0x000fe200078e0a04 */
[----:B------:R-:W-:Y:S01]  /*60a0*/  ISETP.GE.AND P4, PT, R23, RZ, PT ;  /* 0x000000ff1700720c */ /* 0x000fe20003f86270 */
[----:B------:R-:W-:Y:S01]  /*60b0*/  @!P0 IMAD.MOV R28, RZ, RZ, -R28 ;  /* 0x000000ffff1c8224 */ /* 0x000fe200078e0a1c */
[C---:B------:R-:W-:Y:S01]  /*60c0*/  ISETP.GT.U32.AND P0, PT, R4.reuse, R241, PT ;  /* 0x000000f10400720c */ /* 0x040fe20003f04070 */
[----:B------:R-:W-:Y:S01]  /*60d0*/  IMAD R247, R11, c[0x0][0x18c], RZ ;  /* 0x000063000bf77a24 */ /* 0x000fe200078e02ff */
[----:B------:R-:W-:Y:S01]  /*60e0*/  ISETP.GT.U32.AND P5, PT, R4, R14, PT ;  /* 0x0000000e0400720c */ /* 0x000fe20003fa4070 */
[----:B-1----:R-:W-:Y:S01]  /*60f0*/  IMAD R2, R213, 0x2, R2 ;  /* 0x00000002d5027824 */ /* 0x002fe200078e0202 */
[----:B------:R-:W-:Y:S01]  /*6100*/  LOP3.LUT R11, RZ, c[0x0][0x17c], RZ, 0x33, !PT ;  /* 0x00005f00ff0b7a12 */ /* 0x000fe200078e33ff */
[----:B------:R-:W-:Y:S01]  /*6110*/  @!P2 IMAD.MOV R20, RZ, RZ, -R20 ;  /* 0x000000ffff14a224 */ /* 0x000fe200078e0a14 */
[----:B------:R-:W-:Y:S01]  /*6120*/  ISETP.NE.U32.AND P2, PT, R7, RZ, PT ;  /* 0x000000ff0700720c */ /* 0x000fe20003f45070 */
[--C-:B------:R-:W-:Y:S01]  /*6130*/  @!P6 IMAD.IADD R10, R10, 0x1, -R4.reuse ;  /* 0x000000010a0ae824 */ /* 0x100fe200078e0a04 */
[----:B------:R1:W-:Y:S01]  /*6140*/  STL [R1+0x30], R2 ;  /* 0x0000300201007387 */ /* 0x0003e20000100800 */
[----:B------:R-:W-:Y:S01]  /*6150*/  LOP3.LUT R7, R3, 0x8, RZ, 0xfc, !PT ;  /* 0x0000000803077812 */ /* 0x000fe200078efcff */
[----:B------:R-:W-:Y:S01]  /*6160*/  @!P1 IMAD.IADD R5, R5, 0x1, -R4 ;  /* 0x0000000105059824 */ /* 0x000fe200078e0a04 */
[----:B------:R-:W-:Y:S01]  /*6170*/  ISETP.GE.AND P6, PT, R9, c[0x0][0x180], PT ;  /* 0x0000600009007a0c */ /* 0x000fe20003fc6270 */
[----:B------:R-:W-:Y:S01]  /*6180*/  @!P4 IMAD.MOV R16, RZ, RZ, -R16 ;  /* 0x000000ffff10c224 */ /* 0x000fe200078e0a10 */
[----:B------:R-:W-:Y:S01]  /*6190*/  ISETP.GE.AND P1, PT, R7, c[0x0][0x180], PT ;  /* 0x0000600007007a0c */ /* 0x000fe20003f26270 */
[--C-:B------:R-:W-:Y:S01]  /*61a0*/  @!P0 IMAD.IADD R241, R241, 0x1, -R4.reuse ;  /* 0x00000001f1f18824 */ /* 0x100fe200078e0a04 */
[----:B------:R-:W-:Y:S01]  /*61b0*/  SEL R7, R248, RZ, !P6 ;  /* 0x000000fff8077207 */ /* 0x000fe20007000000 */
[----:B------:R-:W-:Y:S01]  /*61c0*/  @!P5 IMAD.IADD R14, R14, 0x1, -R4 ;  /* 0x000000010e0ed824 */ /* 0x000fe200078e0a04 */
[----:B------:R-:W-:Y:S01]  /*61d0*/  ISETP.GT.U32.AND P6, PT, R4, R5, PT ;  /* 0x000000050400720c */ /* 0x000fe20003fc4070 */
[----:B-1----:R-:W-:Y:S01]  /*61e0*/  IMAD R2, R213, 0x2, R2 ;  /* 0x00000002d5027824 */ /* 0x002fe200078e0202 */
[----:B------:R-:W-:-:S02]  /*61f0*/  ISETP.GE.AND P4, PT, R29, RZ, PT ;  /* 0x000000ff1d00720c */ /* 0x000fc40003f86270 */
[----:B------:R-:W-:Y:S02]  /*6200*/  SEL R9, R248, RZ, !P1 ;  /* 0x000000fff8097207 */ /* 0x000fe40004800000 */
[----:B------:R1:W-:Y:S01]  /*6210*/  STL [R1+0x34], R2 ;  /* 0x0000340201007387 */ /* 0x0003e20000100800 */
[----:B------:R-:W-:Y:S02]  /*6220*/  ISETP.GE.AND P1, PT, R0, RZ, PT ;  /* 0x000000ff0000720c */ /* 0x000fe40003f26270 */
[----:B------:R-:W-:Y:S02]  /*6230*/  LOP3.LUT R3, R3, 0xc, RZ, 0xfc, !PT ;  /* 0x0000000c03037812 */ /* 0x000fe400078efcff */
[----:B------:R-:W-:Y:S02]  /*6240*/  ISETP.GE.AND P0, PT, R27, RZ, PT ;  /* 0x000000ff1b00720c */ /* 0x000fe40003f06270 */
[----:B------:R-:W-:Y:S01]  /*6250*/  @!P6 IMAD.IADD R5, R5, 0x1, -R4 ;  /* 0x000000010505e824 */ /* 0x000fe200078e0a04 */
[----:B------:R-:W-:Y:S01]  /*6260*/  ISETP.GE.AND P5, PT, R25, RZ, PT ;  /* 0x000000ff1900720c */ /* 0x000fe20003fa6270 */
[----:B------:R-:W-:Y:S01]  /*6270*/  @!P4 IMAD.MOV R10, RZ, RZ, -R10 ;  /* 0x000000ffff0ac224 */ /* 0x000fe200078e0a0a */
[----:B------:R-:W-:Y:S01]  /*6280*/  ISETP.GE.AND P4, PT, R3, c[0x0][0x180], PT ;  /* 0x0000600003007a0c */ /* 0x000fe20003f86270 */
[----:B-1----:R-:W-:Y:S01]  /*6290*/  IMAD R2, R213, 0x2, R2 ;  /* 0x00000002d5027824 */ /* 0x002fe200078e0202 */
[----:B------:R-:W-:-:S02]  /*62a0*/  ISETP.NE.AND P6, PT, RZ, c[0x0][0x17c], PT ;  /* 0x00005f00ff007a0c */ /* 0x000fc40003fc5270 */
[----:B------:R-:W-:Y:S01]  /*62b0*/  @!P1 IMAD.MOV R5, RZ, RZ, -R5 ;  /* 0x000000ffff059224 */ /* 0x000fe200078e0a05 */
[----:B------:R-:W-:Y:S01]  /*62c0*/  ISETP.GE.AND P4, PT, R209, RZ, PT ;  /* 0x000000ffd100720c */ /* 0x000fe20003f86270 */
[----:B------:R1:W-:Y:S01]  /*62d0*/  STL [R1+0x38], R2 ;  /* 0x0000380201007387 */ /* 0x0003e20000100800 */
[----:B------:R-:W-:Y:S01]  /*62e0*/  LEA R246, P1, R247, c[0x0][0x168], 0x2 ;  /* 0x00005a00f7f67a11 */ /* 0x000fe200078210ff */
[----:B------:R-:W-:Y:S01]  /*62f0*/  @!P0 IMAD.MOV R241, RZ, RZ, -R241 ;  /* 0x000000fffff18224 */ /* 0x000fe200078e0af1 */
[----:B------:R-:W-:Y:S02]  /*6300*/  SEL R4, R11, R5, !P6 ;  /* 0x000000050b047207 */ /* 0x000fe40007000000 */
[----:B------:R-:W-:Y:S01]  /*6310*/  LEA.HI.X.SX32 R247, R247, c[0x0][0x16c], 0x2, P1 ;  /* 0x00005b00f7f77a11 */ /* 0x000fe200008f16ff */
[----:B------:R-:W-:Y:S01]  /*6320*/  @!P5 IMAD.MOV R14, RZ, RZ, -R14 ;  /* 0x000000ffff0ed224 */ /* 0x000fe200078e0a0e */
[----:B------:R-:W-:Y:S02]  /*6330*/  ISETP.NE.AND P1, PT, RZ, c[0x0][0x178], PT ;  /* 0x00005e00ff007a0c */ /* 0x000fe40003f25270 */
[----:B------:R-:W-:Y:S01]  /*6340*/  SEL R5, R11, R6, !P6 ;  /* 0x000000060b057207 */ /* 0x000fe20007000000 */
[----:B-1----:R-:W-:Y:S01]  /*6350*/  IMAD R2, R213, 0x2, R2 ;  /* 0x00000002d5027824 */ /* 0x002fe200078e0202 */
[----:B------:R-:W-:Y:S01]  /*6360*/  ISETP.NE.U32.AND P0, PT, R7, RZ, PT ;  /* 0x000000ff0700720c */ /* 0x000fe20003f05070 */
[----:B------:R-:W-:Y:S01]  /*6370*/  @!P4 IMAD.MOV R239, RZ, RZ, -R239 ;  /* 0x000000ffffefc224 */ /* 0x000fe200078e0aef */
[----:B------:R-:W-:Y:S01]  /*6380*/  SEL R6, R11, R8, !P6 ;  /* 0x000000080b067207 */ /* 0x000fe20007000000 */
[----:B------:R-:W-:Y:S01]  /*6390*/  IMAD R5, R5, c[0x0][0x190], RZ ;  /* 0x0000640005057a24 */ /* 0x000fe200078e02ff */
[----:B------:R1:W-:Y:S01]  /*63a0*/  STL [R1+0x3c], R2 ;  /* 0x00003c0201007387 */ /* 0x0003e20000100800 */
[----:B------:R-:W-:-:S02]  /*63b0*/  SEL R93, R11, R208, !P6 ;  /* 0x000000d00b5d7207 */ /* 0x000fc40007000000 */
[----:B------:R-:W-:Y:S01]  /*63c0*/  SEL R7, R11, R12, !P6 ;  /* 0x0000000c0b077207 */ /* 0x000fe20007000000 */
[----:B------:R-:W-:Y:S01]  /*63d0*/  IMAD R6, R6, c[0x0][0x190], RZ ;  /* 0x0000640006067a24 */ /* 0x000fe200078e02ff */
[----:B------:R-:W-:Y:S01]  /*63e0*/  ISETP.NE.U32.AND P5, PT, R9, RZ, PT ;  /* 0x000000ff0900720c */ /* 0x000fe20003fa5070 */
[----:B------:R-:W-:Y:S01]  /*63f0*/  IMAD R93, R93, c[0x0][0x190], RZ ;  /* 0x000064005d5d7a24 */ /* 0x000fe200078e02ff */
[C---:B------:R-:W-:Y:S02]  /*6400*/  SEL R8, R11.reuse, R24, !P6 ;  /* 0x000000180b087207 */ /* 0x040fe40007000000 */
[----:B------:R-:W-:Y:S01]  /*6410*/  SEL R9, R11, R22, !P6 ;  /* 0x000000160b097207 */ /* 0x000fe20007000000 */
[----:B-1----:R-:W-:Y:S01]  /*6420*/  IMAD R2, R213, 0x2, R2 ;  /* 0x00000002d5027824 */ /* 0x002fe200078e0202 */
[C---:B------:R-:W-:Y:S01]  /*6430*/  SEL R12, R11.reuse, R26, !P6 ;  /* 0x0000001a0b0c7207 */ /* 0x040fe20007000000 */
[----:B------:R-:W-:Y:S01]  /*6440*/  IMAD R8, R8, c[0x0][0x190], RZ ;  /* 0x0000640008087a24 */ /* 0x000fe200078e02ff */
[----:B------:R-:W-:-:S02]  /*6450*/  SEL R13, R11, R104, !P6 ;  /* 0x000000680b0d7207 */ /* 0x000fc40007000000 */
[----:B------:R1:W-:Y:S01]  /*6460*/  STL [R1+0x40], R2 ;  /* 0x0000400201007387 */ /* 0x0003e20000100800 */
[C---:B------:R-:W-:Y:S01]  /*6470*/  SEL R15, R11.reuse, R102, !P6 ;  /* 0x000000660b0f7207 */ /* 0x040fe20007000000 */
[----:B------:R-:W-:Y:S01]  /*6480*/  IMAD R12, R12, c[0x0][0x190], RZ ;  /* 0x000064000c0c7a24 */ /* 0x000fe200078e02ff */
[C---:B------:R-:W-:Y:S02]  /*6490*/  SEL R17, R11.reuse, R100, !P6 ;  /* 0x000000640b117207 */ /* 0x040fe40007000000 */
[C---:B------:R-:W-:Y:S02]  /*64a0*/  SEL R19, R11.reuse, R106, !P6 ;  /* 0x0000006a0b137207 */ /* 0x040fe40007000000 */
[----:B------:R-:W-:Y:S01]  /*64b0*/  SEL R21, R11, R108, !P6 ;  /* 0x0000006c0b157207 */ /* 0x000fe20007000000 */
[----:B------:R-:W-:Y:S01]  /*64c0*/  IMAD R17, R17, c[0x0][0x190], RZ ;  /* 0x0000640011117a24 */ /* 0x000fe200078e02ff */
[----:B------:R-:W-:Y:S01]  /*64d0*/  SEL R22, R11, R110, !P6 ;  /* 0x0000006e0b167207 */ /* 0x000fe20007000000 */
[----:B-1----:R-:W-:Y:S01]  /*64e0*/  IMAD R2, R213, 0x2, R2 ;  /* 0x00000002d5027824 */ /* 0x002fe200078e0202 */
[----:B------:R-:W-:-:S02]  /*64f0*/  SEL R23, R11, R112, !P6 ;  /* 0x000000700b177207 */ /* 0x000fc40007000000 */
[C---:B------:R-:W-:Y:S01]  /*6500*/  SEL R24, R11.reuse, R116, !P6 ;  /* 0x000000740b187207 */ /* 0x040fe20007000000 */
[----:B------:R-:W-:Y:S01]  /*6510*/  IMAD R22, R22, c[0x0][0x190], RZ ;  /* 0x0000640016167a24 */ /* 0x000fe200078e02ff */
[----:B------:R1:W-:Y:S01]  /*6520*/  STL [R1+0x44], R2 ;  /* 0x0000440201007387 */ /* 0x0003e20000100800 */
[C---:B------:R-:W-:Y:S02]  /*6530*/  SEL R25, R11.reuse, R114, !P6 ;  /* 0x000000720b197207 */ /* 0x040fe40007000000 */
[C---:B------:R-:W-:Y:S02]  /*6540*/  SEL R26, R11.reuse, R118, !P6 ;  /* 0x000000760b1a7207 */ /* 0x040fe40007000000 */
[C---:B------:R-:W-:Y:S02]  /*6550*/  SEL R27, R11.reuse, R120, !P6 ;  /* 0x000000780b1b7207 */ /* 0x040fe40007000000 */
[C---:B------:R-:W-:Y:S02]  /*6560*/  SEL R29, R11.reuse, R122, !P6 ;  /* 0x0000007a0b1d7207 */ /* 0x040fe40007000000 */
[----:B------:R-:W-:Y:S01]  /*6570*/  SEL R31, R11, R124, !P6 ;  /* 0x0000007c0b1f7207 */ /* 0x000fe20007000000 */
[----:B-1----:R-:W-:Y:S01]  /*6580*/  IMAD R2, R213, 0x2, R2 ;  /* 0x00000002d5027824 */ /* 0x002fe200078e0202 */
[----:B------:R-:W-:Y:S01]  /*6590*/  SEL R33, R11, R126, !P6 ;  /* 0x0000007e0b217207 */ /* 0x000fe20007000000 */
[----:B------:R-:W-:Y:S01]  /*65a0*/  IMAD R27, R27, c[0x0][0x190], RZ ;  /* 0x000064001b1b7a24 */ /* 0x000fe200078e02ff */
[----:B------:R-:W-:Y:S01]  /*65b0*/  SEL R35, R11, R128, !P6 ;  /* 0x000000800b237207 */ /* 0x000fe20007000000 */
[----:B------:R-:W-:Y:S01]  /*65c0*/  IMAD R29, R29, c[0x0][0x190], RZ ;  /* 0x000064001d1d7a24 */ /* 0x000fe200078e02ff */
[----:B------:R1:W-:Y:S01]  /*65d0*/  STL [R1+0x48], R2 ;  /* 0x0000480201007387 */ /* 0x0003e20000100800 */
[----:B------:R-:W-:Y:S01]  /*65e0*/  SEL R37, R11, R130, !P6 ;  /* 0x000000820b257207 */ /* 0x000fe20007000000 */
[----:B------:R-:W-:Y:S01]  /*65f0*/  IMAD R31, R31, c[0x0][0x190], RZ ;  /* 0x000064001f1f7a24 */ /* 0x000fe200078e02ff */
[C---:B------:R-:W-:Y:S01]  /*6600*/  SEL R39, R11.reuse, R132, !P6 ;  /* 0x000000840b277207 */ /* 0x040fe20007000000 */
[----:B------:R-:W-:Y:S01]  /*6610*/  STL [R1+0x7c8], R0 ;  /* 0x0007c80001007387 */ /* 0x000fe20000100800 */
[----:B------:R-:W-:Y:S01]  /*6620*/  SEL R41, R11, R136, !P6 ;  /* 0x000000880b297207 */ /* 0x000fe20007000000 */
[----:B------:R-:W-:Y:S01]  /*6630*/  IMAD R33, R33, c[0x0][0x190], RZ ;  /* 0x0000640021217a24 */ /* 0x000fe200078e02ff */
[----:B------:R-:W-:Y:S01]  /*6640*/  SEL R43, R11, R138, !P6 ;  /* 0x0000008a0b2b7207 */ /* 0x000fe20007000000 */
[----:B------:R-:W-:Y:S01]  /*6650*/  IMAD R35, R35, c[0x0][0x190], RZ ;  /* 0x0000640023237a24 */ /* 0x000fe200078e02ff */
        /* <DEDUP_REMOVED lines=9> */
[----:B------:R-:W-:Y:S01]  /*66f0*/  SEL R53, R11, R146, !P6 ;  /* 0x000000920b357207 */ /* 0x000fe20007000000 */
[----:B------:R-:W-:Y:S01]  /*6700*/  IMAD R43, R43, c[0x0][0x190], RZ ;  /* 0x000064002b2b7a24 */ /* 0x000fe200078e02ff */
        /* <DEDUP_REMOVED lines=9> */
[----:B------:R-:W-:Y:S01]  /*67a0*/  IMAD R0, R213, 0x2, R2 ;  /* 0x00000002d5007824 */ /* 0x000fe200078e0202 */
[----:B------:R-:W-:Y:S01]  /*67b0*/  STL [R1+0x50], R2 ;  /* 0x0000500201007387 */ /* 0x000fe20000100800 */
[----:B------:R-:W-:Y:S01]  /*67c0*/  SEL R65, R11, R158, !P6 ;  /* 0x0000009e0b417207 */ /* 0x000fe20007000000 */
[----:B------:R-:W-:Y:S01]  /*67d0*/  IMAD R51, R51, c[0x0][0x190], RZ ;  /* 0x0000640033337a24 */ /* 0x000fe200078e02ff */
[C---:B------:R-:W-:Y:S01]  /*67e0*/  SEL R67, R11.reuse, R160, !P6 ;  /* 0x000000a00b437207 */ /* 0x040fe20007000000 */
        /* <DEDUP_REMOVED lines=15> */
[----:B------:R1:W-:Y:S01]  /*68e0*/  STL [R1+0x58], R0 ;  /* 0x0000580001007387 */ /* 0x0003e20000100800 */
        /* <DEDUP_REMOVED lines=10> */
[C---:B-1----:R-:W-:Y:S01]  /*6990*/  SEL R0, R11.reuse, R10, !P6 ;  /* 0x0000000a0b007207 */ /* 0x042fe20007000000 */
[----:B------:R-:W-:Y:S01]  /*69a0*/  IMAD R10, R4, c[0x0][0x190], RZ ;  /* 0x00006400040a7a24 */ /* 0x000fe200078e02ff */
[----:B------:R-:W-:Y:S01]  /*69b0*/  SEL R95, R11, R210, !P6 ;  /* 0x000000d20b5f7207 */ /* 0x000fe20007000000 */
[----:B--2---:R-:W-:Y:S01]  /*69c0*/  IMAD R2, R213, 0x2, R2 ;  /* 0x00000002d5027824 */ /* 0x004fe200078e0202 */
[----:B------:R-:W-:Y:S01]  /*69d0*/  SEL R97, R11, R212, !P6 ;  /* 0x000000d40b617207 */ /* 0x000fe20007000000 */
[----:B------:R-:W-:Y:S01]  /*69e0*/  IMAD R71, R71, c[0x0][0x190], RZ ;  /* 0x0000640047477a24 */ /* 0x000fe200078e02ff */
[----:B------:R-:W-:Y:S01]  /*69f0*/  LEA R208, P4, R10, R246, 0x2 ;  /* 0x000000f60ad07211 */ /* 0x000fe200078810ff */
[----:B------:R-:W-:Y:S01]  /*6a00*/  IMAD R3, R213, 0x2, R2 ;  /* 0x00000002d5037824 */ /* 0x000fe200078e0202 */
        /* <DEDUP_REMOVED lines=56> */
[----:B------:R-:W-:-:S02]  /*6d90*/  SEL R155, R11, R86, !P6 ;  /* 0x000000560b9b7207 */ /* 0x000fc40007000000 */
[C---:B------:R-:W-:Y:S02]  /*6da0*/  SEL R157, R11.reuse, R84, !P6 ;  /* 0x000000540b9d7207 */ /* 0x040fe40007000000 */
[C---:B------:R-:W-:Y:S02]  /*6db0*/  SEL R162, R11.reuse, R162, !P6 ;  /* 0x000000a20ba27207 */ /* 0x040fe40007000000 */
[C---:B------:R-:W-:Y:S02]  /*6dc0*/  SEL R161, R11.reuse, R82, !P6 ;  /* 0x000000520ba17207 */ /* 0x040fe40007000000 */
[C---:B------:R-:W-:Y:S02]  /*6dd0*/  SEL R166, R11.reuse, R166, !P6 ;  /* 0x000000a60ba67207 */ /* 0x040fe40007000000 */
[C---:B------:R-:W-:Y:S02]  /*6de0*/  SEL R165, R11.reuse, R80, !P6 ;  /* 0x000000500ba57207 */ /* 0x040fe40007000000 */
        /* <DEDUP_REMOVED lines=38> */
[----:B------:R-:W-:Y:S01]  /*7050*/  SEL R235, R11, R14, !P6 ;  /* 0x0000000e0beb7207 */ /* 0x000fe20007000000 */
[----:B------:R-:W-:Y:S01]  /*7060*/  IMAD R14, R9, c[0x0][0x190], RZ ;  /* 0x00006400090e7a24 */ /* 0x000fe200078e02ff */
[----:B------:R-:W-:Y:S01]  /*7070*/  SEL R241, R11, R241, !P6 ;  /* 0x000000f10bf17207 */ /* 0x000fe20007000000 */
[----:B------:R-:W-:Y:S01]  /*7080*/  IMAD R11, R7, c[0x0][0x190], RZ ;  /* 0x00006400070b7a24 */ /* 0x000fe200078e02ff */
[-C--:B------:R-:W-:Y:S01]  /*7090*/  LEA.HI.X.SX32 R209, R10, R247.reuse, 0x2, P4 ;  /* 0x000000f70ad17211 */ /* 0x080fe200020f16ff */
[----:B------:R-:W-:Y:S01]  /*70a0*/  IMAD R7, R13, c[0x0][0x190], RZ ;  /* 0x000064000d077a24 */ /* 0x000fe200078e02ff */
[-C--:B------:R-:W-:Y:S01]  /*70b0*/  LEA R4, P6, R5, R246.reuse, 0x2 ;  /* 0x000000f605047211 */ /* 0x080fe200078c10ff */
[----:B------:R-:W-:Y:S01]  /*70c0*/  IMAD R9, R15, c[0x0][0x190], RZ ;  /* 0x000064000f097a24 */ /* 0x000fe200078e02ff */
[----:B------:R-:W-:Y:S01]  /*70d0*/  @!P1 LOP3.LUT R239, RZ, c[0x0][0x178], RZ, 0x33, !PT ;  /* 0x00005e00ffef9a12 */ /* 0x000fe200078e33ff */
[----:B------:R1:W-:Y:S01]  /*70e0*/  STL.64 [R1+0x1f8], R208 ;  /* 0x0001f8d001007387 */ /* 0x0003e20000100a00 */
[C---:B------:R-:W-:Y:S01]  /*70f0*/  LEA R212, P1, R6.reuse, R246, 0x2 ;  /* 0x000000f606d47211 */ /* 0x040fe200078210ff */
[----:B------:R-:W-:Y:S01]  /*7100*/  IMAD R13, R19, c[0x0][0x190], RZ ;  /* 0x00006400130d7a24 */ /* 0x000fe200078e02ff */
[-C--:B------:R-:W-:Y:S01]  /*7110*/  LEA.HI.X.SX32 R5, R5, R247.reuse, 0x2, P6 ;  /* 0x000000f705057211 */ /* 0x080fe200030f16ff */
[----:B------:R-:W-:Y:S01]  /*7120*/  IMAD R15, R21, c[0x0][0x190], RZ ;  /* 0x00006400150f7a24 */ /* 0x000fe200078e02ff */
[----:B------:R-:W-:Y:S01]  /*7130*/  LEA.HI.X.SX32 R213, R6, R247, 0x2, P1 ;  /* 0x000000f706d57211 */ /* 0x000fe200008f16ff */
[----:B------:R-:W-:-:S02]  /*7140*/  IMAD R19, R23, c[0x0][0x190], RZ ;  /* 0x0000640017137a24 */ /* 0x000fc400078e02ff */
[----:B------:R2:W-:Y:S01]  /*7150*/  STL.64 [R1+0x910], R4 ;  /* 0x0009100401007387 */ /* 0x0005e20000100a00 */
[----:B------:R-:W-:Y:S02]  /*7160*/  IMAD R21, R24, c[0x0][0x190], RZ ;  /* 0x0000640018157a24 */ /* 0x000fe400078e02ff */
[----:B------:R-:W-:Y:S01]  /*7170*/  IMAD R23, R25, c[0x0][0x190], RZ ;  /* 0x0000640019177a24 */ /* 0x000fe200078e02ff */
[CC--:B-1----:R-:W-:Y:S01]  /*7180*/  LEA R208, P4, R11.reuse, R246.reuse, 0x2 ;  /* 0x000000f60bd07211 */ /* 0x0c2fe200078810ff */
[----:B------:R-:W-:Y:S01]  /*7190*/  STL.64 [R1+0x1f0], R212 ;  /* 0x0001f0d401007387 */ /* 0x000fe20000100a00 */
[----:B------:R-:W-:Y:S02]  /*71a0*/  IMAD R25, R26, c[0x0][0x190], RZ ;  /* 0x000064001a197a24 */ /* 0x000fe400078e02ff */
[----:B------:R-:W-:Y:S02]  /*71b0*/  LEA.HI.X.SX32 R209, R11, R247, 0x2, P4 ;  /* 0x000000f70bd17211 */ /* 0x000fe400020f16ff */
[----:B--2---:R-:W-:-:S03]  /*71c0*/  LEA R4, P1, R8, R246, 0x2 ;  /* 0x000000f608047211 */ /* 0x004fc600078210ff */
[----:B------:R1:W-:Y:S01]  /*71d0*/  STL.64 [R1+0x1e8], R208 ;  /* 0x0001e8d001007387 */ /* 0x0003e20000100a00 */
[----:B------:R-:W-:-:S05]  /*71e0*/  LEA.HI.X.SX32 R5, R8, R247, 0x2, P1 ;  /* 0x000000f708057211 */ /* 0x000fca00008f16ff */
[----:B------:R2:W-:Y:S01]  /*71f0*/  STL.64 [R1+0x1e0], R4 ;  /* 0x0001e00401007387 */ /* 0x0005e20000100a00 */
[----:B-1----:R-:W-:-:S04]  /*7200*/  LEA R208, P4, R14, R246, 0x2 ;  /* 0x000000f60ed07211 */ /* 0x002fc800078810ff */
[-C--:B------:R-:W-:Y:S02]  /*7210*/  LEA.HI.X.SX32 R209, R14, R247.reuse, 0x2, P4 ;  /* 0x000000f70ed17211 */ /* 0x080fe400020f16ff */
[CC--:B------:R-:W-:Y:S02]  /*7220*/  LEA R6, P4, R7.reuse, R246.reuse, 0x2 ;  /* 0x000000f607067211 */ /* 0x0c0fe400078810ff */
[CC--:B--2---:R-:W-:Y:S01]  /*7230*/  LEA R4, P1, R12.reuse, R246.reuse, 0x2 ;  /* 0x000000f60c047211 */ /* 0x0c4fe200078210ff */
[----:B------:R-:W-:Y:S01]  /*7240*/  STL.64 [R1+0x1d8], R208 ;  /* 0x0001d8d001007387 */ /* 0x000fe20000100a00 */
[-C--:B------:R-:W-:Y:S02]  /*7250*/  LEA.HI.X.SX32 R7, R7, R247.reuse, 0x2, P4 ;  /* 0x000000f707077211 */ /* 0x080fe400020f16ff */
[----:B------:R-:W-:Y:S01]  /*7260*/  LEA.HI.X.SX32 R5, R12, R247, 0x2, P1 ;  /* 0x000000f70c057211 */ /* 0x000fe200008f16ff */
[----:B------:R1:W-:Y:S01]  /*7270*/  STL [R1+0x928], R6 ;  /* 0x0009280601007387 */ /* 0x0003e20000100800 */
[----:B------:R-:W-:-:S02]  /*7280*/  LEA R8, P1, R9, R246, 0x2 ;  /* 0x000000f609087211 */ /* 0x000fc400078210ff */
[-C--:B------:R-:W-:Y:S02]  /*7290*/  LEA R10, P4, R17, R246.reuse, 0x2 ;  /* 0x000000f6110a7211 */ /* 0x080fe400078810ff */
[----:B------:R-:W-:Y:S01]  /*72a0*/  LEA.HI.X.SX32 R9, R9, R247, 0x2, P1 ;  /* 0x000000f709097211 */ /* 0x000fe200008f16ff */
[----:B-1----:R-:W2:Y:S01]  /*72b0*/  LDL.LU R6, [R1+0x84] ;  /* 0x0000840001067983 */ /* 0x002ea20000300800 */
[----:B------:R-:W-:-:S03]  /*72c0*/  LEA R12, P1, R13, R246, 0x2 ;  /* 0x000000f60d0c7211 */ /* 0x000fc600078210ff */
[----:B------:R1:W-:Y:S01]  /*72d0*/  STL [R1+0x918], R7 ;  /* 0x0009180701007387 */ /* 0x0003e20000100800 */
[-C--:B------:R-:W-:Y:S02]  /*72e0*/  LEA.HI.X.SX32 R11, R17, R247.reuse, 0x2, P4 ;  /* 0x000000f7110b7211 */ /* 0x080fe400020f16ff */
[----:B------:R-:W-:Y:S01]  /*72f0*/  LEA R14, P4, R15, R246, 0x2 ;  /* 0x000000f60f0e7211 */ /* 0x000fe200078810ff */
[----:B-1----:R-:W3:Y:S04]  /*7300*/  LDL.LU R7, [R1+0x74] ;  /* 0x0000740001077983 */ /* 0x002ee80000300800 */
[----:B------:R-:W-:Y:S04]  /*7310*/  STL.64 [R1], R4 ;  /* 0x0000000401007387 */ /* 0x000fe80000100a00 */
[----:B------:R1:W-:Y:S01]  /*7320*/  STL.64 [R1+0x920], R4 ;  /* 0x0009200401007387 */ /* 0x0003e20000100a00 */
[----:B------:R-:W-:-:S02]  /*7330*/  LEA.HI.X.SX32 R13, R13, R247, 0x2, P1 ;  /* 0x000000f70d0d7211 */ /* 0x000fc400008f16ff */
[-C--:B------:R-:W-:Y:S02]  /*7340*/  LEA R16, P1, R22, R246.reuse, 0x2 ;  /* 0x000000f616107211 */ /* 0x080fe400078210ff */
[----:B------:R-:W-:Y:S01]  /*7350*/  LEA.HI.X.SX32 R15, R15, R247, 0x2, P4 ;  /* 0x000000f70f0f7211 */ /* 0x000fe200020f16ff */
[----:B-1----:R-:W2:Y:S04]  /*7360*/  LDL.LU R5, [R1+0x78] ;  /* 0x0000780001057983 */ /* 0x002ea80000300800 */
[----:B------:R-:W-:Y:S04]  /*7370*/  STL [R1+0x938], R8 ;  /* 0x0009380801007387 */ /* 0x000fe80000100800 */
[----:B------:R1:W-:Y:S01]  /*7380*/  STL [R1+0x92c], R9 ;  /* 0x00092c0901007387 */ /* 0x0003e20000100800 */
[----:B------:R-:W-:-:S02]  /*7390*/  LEA R18, P4, R19, R246, 0x2 ;  /* 0x000000f613127211 */ /* 0x000fc400078810ff */
[-C--:B------:R-:W-:Y:S01]  /*73a0*/  LEA.HI.X.SX32 R17, R22, R247.reuse, 0x2, P1 ;  /* 0x000000f716117211 */ /* 0x080fe200008f16ff */
[----:B-1----:R-:W2:Y:S01]  /*73b0*/  LDL.LU R9, [R1+0x7c] ;  /* 0x00007c0001097983 */ /* 0x002ea20000300800 */
[-C--:B------:R-:W-:Y:S01]  /*73c0*/  LEA R20, P1, R21, R246.reuse, 0x2 ;  /* 0x000000f615147211 */ /* 0x080fe200078210ff */
[----:B------:R-:W-:Y:S01]  /*73d0*/  IMAD R131, R131, c[0x0][0x190], RZ ;  /* 0x0000640083837a24 */ /* 0x000fe200078e02ff */
[-C--:B------:R-:W-:Y:S01]  /*73e0*/  LEA.HI.X.SX32 R19, R19, R247.reuse, 0x2, P4 ;  /* 0x000000f713137211 */ /* 0x080fe200020f16ff */
[----:B------:R-:W-:Y:S01]  /*73f0*/  IMAD R133, R133, c[0x0][0x190], RZ ;  /* 0x0000640085857a24 */ /* 0x000fe200078e02ff */
        /* <DEDUP_REMOVED lines=89> */
[----:B------:R1:W-:Y:S01]  /*7990*/  STL.64 [R1+0x930], R10 ;  /* 0x0009300a01007387 */ /* 0x0003e20000100a00 */
[-C--:B------:R-:W-:Y:S01]  /*79a0*/  LEA.HI.X.SX32 R65, R65, R247.reuse, 0x2, P1 ;  /* 0x000000f741417211 */ /* 0x080fe200008f16ff */
[----:B------:R-:W-:Y:S01]  /*79b0*/  IMAD R205, R205, c[0x0][0x190], RZ ;  /* 0x00006400cdcd7a24 */ /* 0x000fe200078e02ff */
[-C--:B------:R-:W-:Y:S01]  /*79c0*/  LEA R68, P1, R69, R246.reuse, 0x2 ;  /* 0x000000f645447211 */ /* 0x080fe200078210ff */
[----:B------:R1:W-:Y:S01]  /*79d0*/  STL.64 [R1+0x940], R12 ;  /* 0x0009400c01007387 */ /* 0x0003e20000100a00 */
[-C--:B------:R-:W-:Y:S01]  /*79e0*/  LEA.HI.X.SX32 R67, R67, R247.reuse, 0x2, P4 ;  /* 0x000000f743437211 */ /* 0x080fe200020f16ff */
[----:B------:R-:W-:Y:S01]  /*79f0*/  IMAD R225, R199, c[0x0][0x190], RZ ;  /* 0x00006400c7e17a24 */ /* 0x000fe200078e02ff */
[-C--:B------:R-:W-:Y:S01]  /*7a00*/  LEA R70, P4, R71, R246.reuse, 0x2 ;  /* 0x000000f647467211 */ /* 0x080fe200078810ff */
[----:B------:R-:W-:Y:S01]  /*7a10*/  STL.64 [R1+0x948], R14 ;  /* 0x0009480e01007387 */ /* 0x000fe20000100a00 */
        /* <DEDUP_REMOVED lines=45> */
[----:B-1----:R-:W-:Y:S01]  /*7cf0*/  IMAD.MOV.U32 R10, RZ, RZ, c[0x0][0x188] ;  /* 0x00006200ff0a7624 */ /* 0x002fe200078e00ff */
[-C--:B------:R-:W-:Y:S01]  /*7d00*/  LEA R94, P4, R95, R246.reuse, 0x2 ;  /* 0x000000f65f5e7211 */ /* 0x080fe200078810ff */
[----:B------:R-:W-:Y:S01]  /*7d10*/  STL.64 [R1+0x9a8], R38 ;  /* 0x0009a82601007387 */ /* 0x000fe20000100a00 */
[-C--:B------:R-:W-:Y:S01]  /*7d20*/  LEA.HI.X.SX32 R93, R93, R247.reuse, 0x2, P1 ;  /* 0x000000f75d5d7211 */ /* 0x080fe200008f16ff */
[----:B------:R-:W-:Y:S01]  /*7d30*/  IMAD.MOV.U32 R11, RZ, RZ, c[0x0][0x188] ;  /* 0x00006200ff0b7624 */ /* 0x000fe200078e00ff */
[----:B------:R-:W-:Y:S01]  /*7d40*/  LEA R96, P1, R97, R246, 0x2 ;  /* 0x000000f661607211 */ /* 0x000fe200078210ff */
[----:B------:R-:W-:Y:S01]  /*7d50*/  STL.64 [R1+0x9b0], R40 ;  /* 0x0009b02801007387 */ /* 0x000fe20000100a00 */
[----:B------:R-:W-:-:S03]  /*7d60*/  LEA.HI.X.SX32 R95, R95, R247, 0x2, P4 ;  /* 0x000000f75f5f7211 */ /* 0x000fc600020f16ff */
[----:B------:R-:W1:Y:S01]  /*7d70*/  S2R R4, SR_TID.X ;  /* 0x0000000000047919 */ /* 0x000e620000002100 */
[-C--:B------:R-:W-:Y:S01]  /*7d80*/  LEA R98, P4, R99, R246.reuse, 0x2 ;  /* 0x000000f663627211 */ /* 0x080fe200078810ff */
[----:B------:R-:W-:Y:S01]  /*7d90*/  IMAD.MOV.U32 R13, RZ, RZ, c[0x0][0x188] ;  /* 0x00006200ff0d7624 */ /* 0x000fe200078e00ff */
[-C--:B------:R-:W-:Y:S01]  /*7da0*/  LEA.HI.X.SX32 R97, R97, R247.reuse, 0x2, P1 ;  /* 0x000000f761617211 */ /* 0x080fe200008f16ff */
[----:B------:R-:W-:Y:S01]  /*7db0*/  STL.64 [R1+0x9b8], R42 ;  /* 0x0009b82a01007387 */ /* 0x000fe20000100a00 */
[-C--:B------:R-:W-:Y:S01]  /*7dc0*/  LEA R100, P1, R101, R246.reuse, 0x2 ;  /* 0x000000f665647211 */ /* 0x080fe200078210ff */
[----:B------:R-:W-:Y:S01]  /*7dd0*/  IMAD R20, R11, 0x2, R3 ;  /* 0x000000020b147824 */ /* 0x000fe200078e0203 */
[-C--:B------:R-:W-:Y:S01]  /*7de0*/  LEA.HI.X.SX32 R99, R99, R247.reuse, 0x2, P4 ;  /* 0x000000f763637211 */ /* 0x080fe200020f16ff */
[----:B------:R-:W-:Y:S01]  /*7df0*/  STL.64 [R1+0x9c0], R44 ;  /* 0x0009c02c01007387 */ /* 0x000fe20000100a00 */
[-C--:B------:R-:W-:Y:S02]  /*7e00*/  LEA R102, P4, R103, R246.reuse, 0x2 ;  /* 0x000000f667667211 */ /* 0x080fe400078810ff */
[----:B-1----:R-:W-:Y:S01]  /*7e10*/  SHF.R.U32.HI R8, RZ, 0x6, R4 ;  /* 0x00000006ff087819 */ /* 0x002fe20000011604 */
[----:B------:R-:W-:Y:S01]  /*7e20*/  STL.64 [R1+0x9c8], R46 ;  /* 0x0009c82e01007387 */ /* 0x000fe20000100a00 */
[-C--:B------:R-:W-:Y:S01]  /*7e30*/  LEA.HI.X.SX32 R101, R101, R247.reuse, 0x2, P1 ;  /* 0x000000f765657211 */ /* 0x080fe200008f16ff */
[----:B------:R-:W-:Y:S01]  /*7e40*/  IMAD R17, R13, 0x2, R252 ;  /* 0x000000020d117824 */ /* 0x000fe200078e02fc */
[-C--:B------:R-:W-:Y:S01]  /*7e50*/  LEA R104, P1, R105, R246.reuse, 0x2 ;  /* 0x000000f669687211 */ /* 0x080fe200078210ff */
[----:B------:R-:W-:Y:S01]  /*7e60*/  STL.64 [R1+0x9d0], R48 ;  /* 0x0009d03001007387 */ /* 0x000fe20000100a00 */
[-C--:B------:R-:W-:Y:S01]  /*7e70*/  LEA.HI.X.SX32 R103, R103, R247.reuse, 0x2, P4 ;  /* 0x000000f767677211 */ /* 0x080fe200020f16ff */
[----:B------:R-:W-:Y:S01]  /*7e80*/  IMAD R21, R11, 0x2, R20 ;  /* 0x000000020b157824 */ /* 0x000fe200078e0214 */
[----:B------:R-:W-:Y:S01]  /*7e90*/  LEA R106, P4, R107, R246, 0x2 ;  /* 0x000000f66b6a7211 */ /* 0x000fe200078810ff */
[----:B------:R-:W-:Y:S01]  /*7ea0*/  STL.64 [R1+0x9d8], R50 ;  /* 0x0009d83201007387 */ /* 0x000fe20000100a00 */
[----:B------:R-:W-:-:S02]  /*7eb0*/  LEA.HI.X.SX32 R105, R105, R247, 0x2, P1 ;  /* 0x000000f769697211 */ /* 0x000fc400008f16ff */
[-C--:B------:R-:W-:Y:S01]  /*7ec0*/  LEA R108, P1, R109, R246.reuse, 0x2 ;  /* 0x000000f66d6c7211 */ /* 0x080fe200078210ff */
[----:B------:R-:W-:Y:S01]  /*7ed0*/  STL.64 [R1+0x9e0], R52 ;  /* 0x0009e03401007387 */ /* 0x000fe20000100a00 */
[-C--:B------:R-:W-:Y:S02]  /*7ee0*/  LEA.HI.X.SX32 R107, R107, R247.reuse, 0x2, P4 ;  /* 0x000000f76b6b7211 */ /* 0x080fe400020f16ff */
[-C--:B------:R-:W-:Y:S01]  /*7ef0*/  LEA R110, P4, R111, R246.reuse, 0x2 ;  /* 0x000000f66f6e7211 */ /* 0x080fe200078810ff */
[----:B------:R-:W-:Y:S01]  /*7f00*/  STL.64 [R1+0x9e8], R54 ;  /* 0x0009e83601007387 */ /* 0x000fe20000100a00 */
[-C--:B------:R-:W-:Y:S02]  /*7f10*/  LEA.HI.X.SX32 R109, R109, R247.reuse, 0x2, P1 ;  /* 0x000000f76d6d7211 */ /* 0x080fe400008f16ff */
        /* <DEDUP_REMOVED lines=69> */
[CC--:B------:R-:W-:Y:S01]  /*8370*/  LEA R158, P4, R162.reuse, R246.reuse, 0x2 ;  /* 0x000000f6a29e7211 */ /* 0x0c0fe200078810ff */
[----:B------:R-:W-:Y:S01]  /*8380*/  STL.64 [R1+0xaa8], R102 ;  /* 0x000aa86601007387 */ /* 0x000fe20000100a00 */
[-C--:B------:R-:W-:Y:S02]  /*8390*/  LEA.HI.X.SX32 R157, R157, R247.reuse, 0x2, P1 ;  /* 0x000000f79d9d7211 */ /* 0x080fe400008f16ff */
[----:B------:R-:W-:Y:S01]  /*83a0*/  LEA R160, P1, R161, R246, 0x2 ;  /* 0x000000f6a1a07211 */ /* 0x000fe200078210ff */
[----:B------:R-:W-:Y:S01]  /*83b0*/  STL.64 [R1+0xab0], R104 ;  /* 0x000ab06801007387 */ /* 0x000fe20000100a00 */
[----:B------:R-:W-:-:S02]  /*83c0*/  LEA.HI.X.SX32 R159, R162, R247, 0x2, P4 ;  /* 0x000000f7a29f7211 */ /* 0x000fc400020f16ff */
[CC--:B------:R-:W-:Y:S01]  /*83d0*/  LEA R162, P4, R166.reuse, R246.reuse, 0x2 ;  /* 0x000000f6a6a27211 */ /* 0x0c0fe200078810ff */
        /* <DEDUP_REMOVED lines=35> */
[-C--:B------:R-:W-:Y:S01]  /*8610*/  LEA R186, P4, R189, R246.reuse, 0x2 ;  /* 0x000000f6bdba7211 */ /* 0x080fe200078810ff */
[----:B------:R1:W-:Y:S01]  /*8620*/  STL.64 [R1+0xb18], R130 ;  /* 0x000b188201007387 */ /* 0x0003e20000100a00 */
[-C--:B------:R-:W-:Y:S02]  /*8630*/  LEA.HI.X.SX32 R185, R185, R247.reuse, 0x2, P1 ;  /* 0x000000f7b9b97211 */ /* 0x080fe400008f16ff */
[CC--:B------:R-:W-:Y:S02]  /*8640*/  LEA R188, P1, R192.reuse, R246.reuse, 0x2 ;  /* 0x000000f6c0bc7211 */ /* 0x0c0fe400078210ff */
[-C--:B------:R-:W-:Y:S02]  /*8650*/  LEA.HI.X.SX32 R187, R189, R247.reuse, 0x2, P4 ;  /* 0x000000f7bdbb7211 */ /* 0x080fe400020f16ff */
[----:B------:R-:W-:Y:S02]  /*8660*/  LEA R190, P4, R193, R246, 0x2 ;  /* 0x000000f6c1be7211 */ /* 0x000fe400078810ff */
[----:B------:R-:W-:-:S02]  /*8670*/  LEA.HI.X.SX32 R189, R192, R247, 0x2, P1 ;  /* 0x000000f7c0bd7211 */ /* 0x000fc400008f16ff */
[CC--:B------:R-:W-:Y:S02]  /*8680*/  LEA R192, P1, R196.reuse, R246.reuse, 0x2 ;  /* 0x000000f6c4c07211 */ /* 0x0c0fe400078210ff */
        /* <DEDUP_REMOVED lines=11> */
[-C--:B------:R-:W-:Y:S02]  /*8740*/  LEA R204, P1, R208, R246.reuse, 0x2 ;  /* 0x000000f6d0cc7211 */ /* 0x080fe400078210ff */
[-C--:B------:R-:W-:Y:S02]  /*8750*/  LEA.HI.X.SX32 R203, R205, R247.reuse, 0x2, P4 ;  /* 0x000000f7cdcb7211 */ /* 0x080fe400020f16ff */
[-C--:B------:R-:W-:Y:S02]  /*8760*/  LEA R206, P4, R210, R246.reuse, 0x2 ;  /* 0x000000f6d2ce7211 */ /* 0x080fe400078810ff */
        /* <DEDUP_REMOVED lines=30> */
[----:B------:R-:W-:Y:S02]  /*8950*/  SHF.R.U32.HI R4, RZ, 0x6, R4 ;  /* 0x00000006ff047819 */ /* 0x000fe40000011604 */
[----:B------:R-:W-:Y:S02]  /*8960*/  LEA.HI.X.SX32 R235, R238, R247, 0x2, P4 ;  /* 0x000000f7eeeb7211 */ /* 0x000fe400020f16ff */
[----:B------:R-:W-:-:S02]  /*8970*/  LEA R238, P4, R242, R246, 0x2 ;  /* 0x000000f6f2ee7211 */ /* 0x000fc400078810ff */
[-C--:B------:R-:W-:Y:S02]  /*8980*/  LEA.HI.X.SX32 R237, R237, R247.reuse, 0x2, P1 ;  /* 0x000000f7eded7211 */ /* 0x080fe400008f16ff */
[-C--:B------:R-:W-:Y:S02]  /*8990*/  LEA R240, P1, R244, R246.reuse, 0x2 ;  /* 0x000000f6f4f07211 */ /* 0x080fe400078210ff */
[----:B------:R-:W-:Y:S02]  /*89a0*/  SGXT.U32 R4, R4, 0x1 ;  /* 0x000000010404781a */ /* 0x000fe40000000000 */
[----:B------:R-:W-:Y:S02]  /*89b0*/  SGXT.U32 R8, R8, 0x1 ;  /* 0x000000010808781a */ /* 0x000fe40000000000 */
[-C--:B------:R-:W-:Y:S01]  /*89c0*/  LEA.HI.X.SX32 R239, R242, R247.reuse, 0x2, P4 ;  /* 0x000000f7f2ef7211 */ /* 0x080fe200020f16ff */
[----:B------:R-:W-:Y:S01]  /*89d0*/  IMAD R4, R4, c[0x0][0x188], RZ ;  /* 0x0000620004047a24 */ /* 0x000fe200078e02ff */
[----:B------:R-:W-:Y:S01]  /*89e0*/  LEA R242, P4, R243, R246, 0x2 ;  /* 0x000000f6f3f27211 */ /* 0x000fe200078810ff */
[----:B------:R-:W-:Y:S01]  /*89f0*/  IMAD R8, R8, c[0x0][0x188], RZ ;  /* 0x0000620008087a24 */ /* 0x000fe200078e02ff */
[----:B------:R-:W-:-:S02]  /*8a00*/  LEA.HI.X.SX32 R241, R244, R247, 0x2, P1 ;  /* 0x000000f7f4f17211 */ /* 0x000fc400008f16ff */
[----:B------:R-:W-:Y:S01]  /*8a10*/  LEA R249, P1, R250, c[0x0][0x160], 0x2 ;  /* 0x00005800faf97a11 */ /* 0x000fe200078210ff */
[----:B------:R-:W-:Y:S01]  /*8a20*/  IMAD R8, R10, 0x2, R8 ;  /* 0x000000020a087824 */ /* 0x000fe200078e0208 */
[----:B------:R-:W-:Y:S01]  /*8a30*/  LEA.HI.X.SX32 R243, R243, R247, 0x2, P4 ;  /* 0x000000f7f3f37211 */ /* 0x000fe200020f16ff */
[----:B------:R-:W4:Y:S01]  /*8a40*/  LDL.LU R10, [R1+0x10] ;  /* 0x00001000010a7983 */ /* 0x000f220000300800 */
[C---:B------:R-:W-:Y:S02]  /*8a50*/  LEA R244, P4, R245.reuse, R246, 0x2 ;  /* 0x000000f6f5f47211 */ /* 0x040fe400078810ff */
[----:B------:R-:W-:Y:S02]  /*8a60*/  LEA.HI.X.SX32 R250, R250, c[0x0][0x164], 0x2, P1 ;  /* 0x00005900fafa7a11 */ /* 0x000fe400008f16ff */
[----:B-1----:R-:W-:Y:S02]  /*8a70*/  LEA R130, P1, R4, R249, 0x2 ;  /* 0x000000f904827211 */ /* 0x002fe400078210ff */
[----:B------:R-:W-:-:S02]  /*8a80*/  LEA.HI.X.SX32 R245, R245, R247, 0x2, P4 ;  /* 0x000000f7f5f57211 */ /* 0x000fc400020f16ff */
[-C--:B------:R-:W-:Y:S02]  /*8a90*/  LEA R68, P4, R8, R249.reuse, 0x2 ;  /* 0x000000f908447211 */ /* 0x080fe400078810ff */
[-C--:B------:R-:W-:Y:S01]  /*8aa0*/  LEA.HI.X.SX32 R131, R4, R250.reuse, 0x2, P1 ;  /* 0x000000fa04837211 */ /* 0x080fe200008f16ff */
[----:B------:R-:W-:Y:S01]  /*8ab0*/  IMAD R17, R13, 0x2, R17 ;  /* 0x000000020d117824 */ /* 0x000fe200078e0211 */
[-C--:B---3--:R-:W-:Y:S01]  /*8ac0*/  LEA R128, P1, R7, R249.reuse, 0x2 ;  /* 0x000000f907807211 */ /* 0x088fe200078210ff */
[----:B------:R-:W-:Y:S01]  /*8ad0*/  IMAD R4, R11, 0x2, R21 ;  /* 0x000000020b047824 */ /* 0x000fe200078e0215 */
[-C--:B------:R-:W-:Y:S01]  /*8ae0*/  LEA.HI.X.SX32 R69, R8, R250.reuse, 0x2, P4 ;  /* 0x000000fa08457211 */ /* 0x080fe200020f16ff */
[----:B------:R-:W-:Y:S01]  /*8af0*/  STL.64 [R1+0x1d0], R130 ;  /* 0x0001d08201007387 */ /* 0x000fe20000100a00 */
[-C--:B--2---:R-:W-:Y:S02]  /*8b00*/  LEA R66, P4, R9, R249.reuse, 0x2 ;  /* 0x000000f909427211 */ /* 0x084fe400078810ff */
[----:B------:R-:W-:Y:S01]  /*8b10*/  LEA.HI.X.SX32 R129, R7, R250, 0x2, P1 ;  /* 0x000000fa07817211 */ /* 0x000fe200008f16ff */
[----:B------:R-:W2:Y:S01]  /*8b20*/  LDL.LU R8, [R1+0x14] ;  /* 0x0000140001087983 */ /* 0x000ea20000300800 */
[----:B------:R-:W-:-:S03]  /*8b30*/  LEA R126, P1, R5, R249, 0x2 ;  /* 0x000000f9057e7211 */ /* 0x000fc600078210ff */
[----:B------:R-:W3:Y:S01]  /*8b40*/  LDL.LU R7, [R1+0x18] ;  /* 0x0000180001077983 */ /* 0x000ee20000300800 */
[-C--:B------:R-:W-:Y:S02]  /*8b50*/  LEA.HI.X.SX32 R67, R9, R250.reuse, 0x2, P4 ;  /* 0x000000fa09437211 */ /* 0x080fe400020f16ff */
[----:B------:R-:W-:Y:S01]  /*8b60*/  LEA.HI.X.SX32 R127, R5, R250, 0x2, P1 ;  /* 0x000000fa057f7211 */ /* 0x000fe200008f16ff */
[----:B------:R-:W-:Y:S01]  /*8b70*/  STL.64 [R1+0x1c8], R68 ;  /* 0x0001c84401007387 */ /* 0x000fe20000100a00 */
[----:B------:R-:W-:-:S03]  /*8b80*/  LEA R64, P4, R6, R249, 0x2 ;  /* 0x000000f906407211 */ /* 0x000fc600078810ff */
[----:B------:R-:W-:Y:S01]  /*8b90*/  STL.64 [R1+0x1c0], R128 ;  /* 0x0001c08001007387 */ /* 0x000fe20000100a00 */
[----:B------:R-:W-:-:S03]  /*8ba0*/  LEA.HI.X.SX32 R65, R6, R250, 0x2, P4 ;  /* 0x000000fa06417211 */ /* 0x000fc600020f16ff */
[----:B------:R-:W3:Y:S01]  /*8bb0*/  LDL.LU R12, [R1+0x1c] ;  /* 0x00001c00010c7983 */ /* 0x000ee20000300800 */
[----:B------:R-:W-:-:S03]  /*8bc0*/  LEA R124, P1, R251, R249, 0x2 ;  /* 0x000000f9fb7c7211 */ /* 0x000fc600078210ff */
[----:B------:R-:W-:Y:S01]  /*8bd0*/  STL.64 [R1+0x1b8], R66 ;  /* 0x0001b84201007387 */ /* 0x000fe20000100a00 */
[----:B------:R-:W-:-:S03]  /*8be0*/  IMAD R5, R13, 0x2, R252 ;  /* 0x000000020d057824 */ /* 0x000fc600078e02fc */
[----:B------:R-:W-:Y:S04]  /*8bf0*/  STL.64 [R1+0x1b0], R126 ;  /* 0x0001b07e01007387 */ /* 0x000fe80000100a00 */
[----:B------:R-:W3:Y:S01]  /*8c00*/  LDL.LU R6, [R1+0x20] ;  /* 0x0000200001067983 */ /* 0x000ee20000300800 */
[----:B------:R-:W-:-:S03]  /*8c10*/  LEA.HI.X.SX32 R125, R251, R250, 0x2, P1 ;  /* 0x000000fafb7d7211 */ /* 0x000fc600008f16ff */
[----:B------:R-:W3:Y:S01]  /*8c20*/  LDL.LU R15, [R1+0x24] ;  /* 0x00002400010f7983 */ /* 0x000ee20000300800 */
[----:B------:R-:W-:-:S03]  /*8c30*/  LEA R122, P1, R5, R249, 0x2 ;  /* 0x000000f9057a7211 */ /* 0x000fc600078210ff */
[----:B------:R-:W3:Y:S01]  /*8c40*/  LDL.LU R9, [R1+0x28] ;  /* 0x0000280001097983 */ /* 0x000ee20000300800 */
[----:B------:R-:W-:-:S03]  /*8c50*/  LEA.HI.X.SX32 R123, R5, R250, 0x2, P1 ;  /* 0x000000fa057b7211 */ /* 0x000fc600008f16ff */
[----:B------:R-:W-:Y:S04]  /*8c60*/  STL.64 [R1+0x1a8], R64 ;  /* 0x0001a84001007387 */ /* 0x000fe80000100a00 */
[----:B------:R-:W-:Y:S04]  /*8c70*/  STL.64 [R1+0x1a0], R124 ;  /* 0x0001a07c01007387 */ /* 0x000fe80000100a00 */
[----:B------:R-:W3:Y:S01]  /*8c80*/  LDL.LU R5, [R1+0x2c] ;  /* 0x00002c0001057983 */ /* 0x000ee20000300800 */
[----:B------:R-:W-:-:S04]  /*8c90*/  LEA R62, P4, R252, R249, 0x2 ;  /* 0x000000f9fc3e7211 */ /* 0x000fc800078810ff */
[----:B------:R-:W-:Y:S02]  /*8ca0*/  LEA.HI.X.SX32 R63, R252, R250, 0x2, P4 ;  /* 0x000000fafc3f7211 */ /* 0x000fe400020f16ff */
[----:B------:R-:W-:-:S03]  /*8cb0*/  LEA R60, P4, R17, R249, 0x2 ;  /* 0x000000f9113c7211 */ /* 0x000fc600078810ff */
[----:B------:R-:W-:Y:S01]  /*8cc0*/  STL.64 [R1+0x198], R62 ;  /* 0x0001983e01007387 */ /* 0x000fe20000100a00 */
[----:B------:R-:W-:-:S03]  /*8cd0*/  LEA.HI.X.SX32 R61, R17, R250, 0x2, P4 ;  /* 0x000000fa113d7211 */ /* 0x000fc600020f16ff */
[----:B------:R-:W-:Y:S04]  /*8ce0*/  STL.64 [R1+0x190], R122 ;  /* 0x0001907a01007387 */ /* 0x000fe80000100a00 */
[----:B------:R-:W3:Y:S04]  /*8cf0*/  LDL.LU R17, [R1+0x30] ;  /* 0x0000300001117983 */ /* 0x000ee80000300800 */
[----:B------:R-:W-:Y:S01]  /*8d00*/  STL.64 [R1+0x188], R60 ;  /* 0x0001883c01007387 */ /* 0x000fe20000100a00 */
[----:B----4-:R-:W-:-:S04]  /*8d10*/  LEA R120, P1, R10, R249, 0x2 ;  /* 0x000000f90a787211 */ /* 0x010fc800078210ff */
[----:B------:R-:W-:-:S05]  /*8d20*/  LEA.HI.X.SX32 R121, R10, R250, 0x2, P1 ;  /* 0x000000fa0a797211 */ /* 0x000fca00008f16ff */
[----:B------:R-:W-:Y:S04]  /*8d30*/  STL.64 [R1+0x180], R120 ;  /* 0x0001807801007387 */ /* 0x000fe80000100a00 */
[----:B------:R-:W4:Y:S01]  /*8d40*/  LDL.LU R26, [R1+0x34] ;  /* 0x00003400011a7983 */ /* 0x000f220000300800 */
[CC--:B--2---:R-:W-:Y:S02]  /*8d50*/  LEA R58, P4, R8.reuse, R249.reuse, 0x2 ;  /* 0x000000f9083a7211 */ /* 0x0c4fe400078810ff */
[CC--:B---3--:R-:W-:Y:S02]  /*8d60*/  LEA R118, P1, R7.reuse, R249.reuse, 0x2 ;  /* 0x000000f907767211 */ /* 0x0c8fe400078210ff */
[-C--:B------:R-:W-:Y:S02]  /*8d70*/  LEA.HI.X.SX32 R59, R8, R250.reuse, 0x2, P4 ;  /* 0x000000fa083b7211 */ /* 0x080fe400020f16ff */
[----:B------:R-:W-:Y:S01]  /*8d80*/  LEA.HI.X.SX32 R119, R7, R250, 0x2, P1 ;  /* 0x000000fa07777211 */ /* 0x000fe200008f16ff */
[----:B------:R-:W2:Y:S04]  /*8d90*/  LDL.LU R8, [R1+0x38] ;  /* 0x0000380001087983 */ /* 0x000ea80000300800 */
[----:B------:R-:W3:Y:S01]  /*8da0*/  LDL.LU R27, [R1+0x3c] ;  /* 0x00003c00011b7983 */ /* 0x000ee20000300800 */
[----:B------:R-:W-:-:S03]  /*8db0*/  LEA R56, P4, R12, R249, 0x2 ;  /* 0x000000f90c387211 */ /* 0x000fc600078810ff */
[----:B------:R-:W-:Y:S04]  /*8dc0*/  STL.64 [R1+0x178], R58 ;  /* 0x0001783a01007387 */ /* 0x000fe80000100a00 */
[----:B------:R-:W-:Y:S01]  /*8dd0*/  STL.64 [R1+0x170], R118 ;  /* 0x0001707601007387 */ /* 0x000fe20000100a00 */
[----:B------:R-:W-:-:S03]  /*8de0*/  LEA.HI.X.SX32 R57, R12, R250, 0x2, P4 ;  /* 0x000000fa0c397211 */ /* 0x000fc600020f16ff */
[----:B------:R-:W3:Y:S01]  /*8df0*/  LDL.LU R16, [R1+0x40] ;  /* 0x0000400001107983 */ /* 0x000ee20000300800 */
[----:B------:R-:W-:-:S03]  /*8e00*/  LEA R116, P1, R6, R249, 0x2 ;  /* 0x000000f906747211 */ /* 0x000fc600078210ff */
[----:B------:R-:W3:Y:S01]  /*8e10*/  LDL.LU R24, [R1+0x44] ;  /* 0x0000440001187983 */ /* 0x000ee20000300800 */
[----:B------:R-:W-:-:S03]  /*8e20*/  LEA R54, P4, R15, R249, 0x2 ;  /* 0x000000f90f367211 */ /* 0x000fc600078810ff */
[----:B------:R-:W3:Y:S01]  /*8e30*/  LDL.LU R12, [R1+0x48] ;  /* 0x00004800010c7983 */ /* 0x000ee20000300800 */
[-C--:B------:R-:W-:Y:S02]  /*8e40*/  LEA.HI.X.SX32 R117, R6, R250.reuse, 0x2, P1 ;  /* 0x000000fa06757211 */ /* 0x080fe400008f16ff */
[-C--:B------:R-:W-:Y:S01]  /*8e50*/  LEA R114, P1, R9, R249.reuse, 0x2 ;  /* 0x000000f909727211 */ /* 0x080fe200078210ff */
[----:B------:R-:W-:Y:S01]  /*8e60*/  STL.64 [R1+0x168], R56 ;  /* 0x0001683801007387 */ /* 0x000fe20000100a00 */
[-C--:B------:R-:W-:Y:S02]  /*8e70*/  LEA.HI.X.SX32 R55, R15, R250.reuse, 0x2, P4 ;  /* 0x000000fa0f377211 */ /* 0x080fe400020f16ff */
[----:B------:R-:W-:Y:S01]  /*8e80*/  LEA.HI.X.SX32 R115, R9, R250, 0x2, P1 ;  /* 0x000000fa09737211 */ /* 0x000fe200008f16ff */
[----:B------:R-:W-:Y:S04]  /*8e90*/  STL.64 [R1+0x160], R116 ;  /* 0x0001607401007387 */ /* 0x000fe80000100a00 */
[----:B------:R-:W3:Y:S01]  /*8ea0*/  LDL.LU R25, [R1+0x4c] ;  /* 0x00004c0001197983 */ /* 0x000ee20000300800 */
[----:B------:R-:W-:-:S03]  /*8eb0*/  LEA R52, P4, R5, R249, 0x2 ;  /* 0x000000f905347211 */ /* 0x000fc600078810ff */
[----:B------:R-:W3:Y:S04]  /*8ec0*/  LDL.LU R15, [R1+0x50] ;  /* 0x00005000010f7983 */ /* 0x000ee80000300800 */
[----:B------:R-:W-:Y:S01]  /*8ed0*/  STL.64 [R1+0x158], R54 ;  /* 0x0001583601007387 */ /* 0x000fe20000100a00 */
[----:B------:R-:W-:-:S03]  /*8ee0*/  LEA.HI.X.SX32 R53, R5, R250, 0x2, P4 ;  /* 0x000000fa05357211 */ /* 0x000fc600020f16ff */
[----:B------:R-:W-:Y:S04]  /*8ef0*/  STL.64 [R1+0x150], R114 ;  /* 0x0001507201007387 */ /* 0x000fe80000100a00 */
[----:B------:R-:W3:Y:S04]  /*8f00*/  LDL.LU R22, [R1+0x54] ;  /* 0x0000540001167983 */ /* 0x000ee80000300800 */
[----:B------:R-:W3:Y:S04]  /*8f10*/  LDL.LU R5, [R1+0x58] ;  /* 0x0000580001057983 */ /* 0x000ee80000300800 */
[----:B------:R-:W3:Y:S01]  /*8f20*/  LDL.LU R23, [R1+0x5c] ;  /* 0x00005c0001177983 */ /* 0x000ee20000300800 */
[----:B------:R-:W-:-:S04]  /*8f30*/  LEA R112, P1, R17, R249, 0x2 ;  /* 0x000000f911707211 */ /* 0x000fc800078210ff */
[----:B------:R-:W-:Y:S01]  /*8f40*/  LEA.HI.X.SX32 R113, R17, R250, 0x2, P1 ;  /* 0x000000fa11717211 */ /* 0x000fe200008f16ff */
[----:B------:R-:W-:Y:S04]  /*8f50*/  STL.64 [R1+0x148], R52 ;  /* 0x0001483401007387 */ /* 0x000fe80000100a00 */
[----:B------:R-:W-:Y:S01]  /*8f60*/  STL.64 [R1+0x140], R112 ;  /* 0x0001407001007387 */ /* 0x000fe20000100a00 */
[----:B------:R-:W-:-:S04]  /*8f70*/  IMAD R19, R11, 0x2, R4 ;  /* 0x000000020b137824 */ /* 0x000fc800078e0204 */
[----:B------:R-:W-:-:S04]  /*8f80*/  IMAD R14, R11, 0x2, R19 ;  /* 0x000000020b0e7824 */ /* 0x000fc800078e0213 */
[----:B------:R-:W-:Y:S01]  /*8f90*/  IMAD R18, R11, 0x2, R14 ;  /* 0x000000020b127824 */ /* 0x000fe200078e020e */
[----:B----4-:R-:W-:-:S04]  /*8fa0*/  LEA R50, P4, R26, R249, 0x2 ;  /* 0x000000f91a327211 */ /* 0x010fc800078810ff */
[-C--:B------:R-:W-:Y:S02]  /*8fb0*/  LEA.HI.X.SX32 R51, R26, R250.reuse, 0x2, P4 ;  /* 0x000000fa1a337211 */ /* 0x080fe400020f16ff */
[CC--:B--2---:R-:W-:Y:S02]  /*8fc0*/  LEA R110, P1, R8.reuse, R249.reuse, 0x2 ;  /* 0x000000f9086e7211 */ /* 0x0c4fe400078210ff */
[CC--:B---3--:R-:W-:Y:S02]  /*8fd0*/  LEA R48, P4, R27.reuse, R249.reuse, 0x2 ;  /* 0x000000f91b307211 */ /* 0x0c8fe400078810ff */
[-C--:B------:R-:W-:Y:S02]  /*8fe0*/  LEA.HI.X.SX32 R111, R8, R250.reuse, 0x2, P1 ;  /* 0x000000fa086f7211 */ /* 0x080fe400008f16ff */
[----:B------:R-:W-:Y:S02]  /*8ff0*/  LEA.HI.X.SX32 R49, R27, R250, 0x2, P4 ;  /* 0x000000fa1b317211 */ /* 0x000fe400020f16ff */
[----:B------:R-:W-:-:S02]  /*9000*/  LEA R108, P1, R16, R249, 0x2 ;  /* 0x000000f9106c7211 */ /* 0x000fc400078210ff */
[-C--:B------:R-:W-:Y:S02]  /*9010*/  LEA R46, P4, R24, R249.reuse, 0x2 ;  /* 0x000000f9182e7211 */ /* 0x080fe400078810ff */
[-C--:B------:R-:W-:Y:S02]  /*9020*/  LEA.HI.X.SX32 R109, R16, R250.reuse, 0x2, P1 ;  /* 0x000000fa106d7211 */ /* 0x080fe400008f16ff */
[-C--:B------:R-:W-:Y:S02]  /*9030*/  LEA R106, P1, R12, R249.reuse, 0x2 ;  /* 0x000000f90c6a7211 */ /* 0x080fe400078210ff */
[-C--:B------:R-:W-:Y:S02]  /*9040*/  LEA.HI.X.SX32 R47, R24, R250.reuse, 0x2, P4 ;  /* 0x000000fa182f7211 */ /* 0x080fe400020f16ff */
[----:B------:R-:W-:Y:S01]  /*9050*/  LEA.HI.X.SX32 R107, R12, R250, 0x2, P1 ;  /* 0x000000fa0c6b7211 */ /* 0x000fe200008f16ff */
[----:B------:R-:W-:Y:S01]  /*9060*/  STL.64 [R1+0x138], R50 ;  /* 0x0001383201007387 */ /* 0x000fe20000100a00 */
[----:B------:R-:W-:-:S02]  /*9070*/  LEA R44, P4, R25, R249, 0x2 ;  /* 0x000000f9192c7211 */ /* 0x000fc400078810ff */
[-C--:B------:R-:W-:Y:S02]  /*9080*/  LEA R104, P1, R15, R249.reuse, 0x2 ;  /* 0x000000f90f687211 */ /* 0x080fe400078210ff */
[-C--:B------:R-:W-:Y:S02]  /*9090*/  LEA.HI.X.SX32 R45, R25, R250.reuse, 0x2, P4 ;  /* 0x000000fa192d7211 */ /* 0x080fe400020f16ff */
[----:B------:R-:W-:Y:S01]  /*90a0*/  LEA.HI.X.SX32 R105, R15, R250, 0x2, P1 ;  /* 0x000000fa0f697211 */ /* 0x000fe200008f16ff */
[----:B------:R-:W-:Y:S04]  /*90b0*/  STL.64 [R1+0x130], R110 ;  /* 0x0001306e01007387 */ /* 0x000fe80000100a00 */
[----:B------:R-:W-:Y:S01]  /*90c0*/  STL.64 [R1+0x128], R48 ;  /* 0x0001283001007387 */ /* 0x000fe20000100a00 */
[----:B------:R-:W-:-:S03]  /*90d0*/  LEA R42, P4, R22, R249, 0x2 ;  /* 0x000000f9162a7211 */ /* 0x000fc600078810ff */
[----:B------:R-:W-:Y:S01]  /*90e0*/  STL.64 [R1+0x120], R108 ;  /* 0x0001206c01007387 */ /* 0x000fe20000100a00 */
[----:B------:R-:W-:-:S03]  /*90f0*/  LEA R102, P1, R5, R249, 0x2 ;  /* 0x000000f905667211 */ /* 0x000fc600078210ff */
[----:B------:R-:W-:Y:S01]  /*9100*/  STL.64 [R1+0x118], R46 ;  /* 0x0001182e01007387 */ /* 0x000fe20000100a00 */
[-C--:B------:R-:W-:Y:S02]  /*9110*/  LEA.HI.X.SX32 R43, R22, R250.reuse, 0x2, P4 ;  /* 0x000000fa162b7211 */ /* 0x080fe400020f16ff */
[----:B------:R-:W-:Y:S01]  /*9120*/  LEA.HI.X.SX32 R103, R5, R250, 0x2, P1 ;  /* 0x000000fa05677211 */ /* 0x000fe200008f16ff */
[----:B------:R-:W-:Y:S01]  /*9130*/  STL.64 [R1+0x110], R106 ;  /* 0x0001106a01007387 */ /* 0x000fe20000100a00 */
[----:B------:R-:W-:-:S03]  /*9140*/  LEA R100, P1, R2, R249, 0x2 ;  /* 0x000000f902647211 */ /* 0x000fc600078210ff */
[----:B------:R-:W-:Y:S01]  /*9150*/  STL.64 [R1+0x108], R44 ;  /* 0x0001082c01007387 */ /* 0x000fe20000100a00 */
[----:B------:R-:W-:-:S03]  /*9160*/  LEA.HI.X.SX32 R101, R2, R250, 0x2, P1 ;  /* 0x000000fa02657211 */ /* 0x000fc600008f16ff */
[----:B------:R-:W-:Y:S04]  /*9170*/  STL.64 [R1+0x100], R104 ;  /* 0x0001006801007387 */ /* 0x000fe80000100a00 */
[----:B------:R-:W-:Y:S04]  /*9180*/  STL.64 [R1+0xf8], R42 ;  /* 0x0000f82a01007387 */ /* 0x000fe80000100a00 */
[----:B------:R-:W-:Y:S04]  /*9190*/  STL.64 [R1+0xf0], R102 ;  /* 0x0000f06601007387 */ /* 0x000fe80000100a00 */
[----:B------:R-:W2:Y:S01]  /*91a0*/  LDL.LU R2, [R1+0xb20] ;  /* 0x000b200001027983 */ /* 0x000ea20000300800 */
[----:B------:R-:W-:-:S04]  /*91b0*/  IMAD R13, R11, 0x2, R18 ;  /* 0x000000020b0d7824 */ /* 0x000fc800078e0212 */
[----:B------:R-:W-:-:S04]  /*91c0*/  IMAD R10, R11, 0x2, R13 ;  /* 0x000000020b0a7824 */ /* 0x000fc800078e020d */
[----:B------:R-:W-:-:S04]  /*91d0*/  IMAD R7, R11, 0x2, R10 ;  /* 0x000000020b077824 */ /* 0x000fc800078e020a */
[----:B------:R-:W-:-:S04]  /*91e0*/  IMAD R6, R11, 0x2, R7 ;  /* 0x000000020b067824 */ /* 0x000fc800078e0207 */
[----:B------:R-:W-:-:S04]  /*91f0*/  IMAD R9, R11, 0x2, R6 ;  /* 0x000000020b097824 */ /* 0x000fc800078e0206 */
[----:B------:R-:W-:Y:S01]  /*9200*/  IMAD R17, R11, 0x2, R9 ;  /* 0x000000020b117824 */ /* 0x000fe200078e0209 */
[----:B------:R-:W-:-:S03]  /*9210*/  LEA R40, P4, R23, R249, 0x2 ;  /* 0x000000f917287211 */ /* 0x000fc600078810ff */
[----:B------:R-:W-:Y:S01]  /*9220*/  IMAD R8, R11, 0x2, R17 ;  /* 0x000000020b087824 */ /* 0x000fe200078e0211 */
[CC--:B------:R-:W-:Y:S02]  /*9230*/  LEA R98, P1, R20.reuse, R249.reuse, 0x2 ;  /* 0x000000f914627211 */ /* 0x0c0fe400078210ff */
[-C--:B------:R-:W-:Y:S01]  /*9240*/  LEA.HI.X.SX32 R41, R23, R250.reuse, 0x2, P4 ;  /* 0x000000fa17297211 */ /* 0x080fe200020f16ff */
[----:B------:R-:W-:Y:S01]  /*9250*/  IMAD R16, R11, 0x2, R8 ;  /* 0x000000020b107824 */ /* 0x000fe200078e0208 */
[-C--:B------:R-:W-:Y:S02]  /*9260*/  LEA R38, P4, R3, R249.reuse, 0x2 ;  /* 0x000000f903267211 */ /* 0x080fe400078810ff */
[-C--:B------:R-:W-:Y:S01]  /*9270*/  LEA.HI.X.SX32 R99, R20, R250.reuse, 0x2, P1 ;  /* 0x000000fa14637211 */ /* 0x080fe200008f16ff */
[----:B------:R-:W-:Y:S01]  /*9280*/  IMAD R12, R11, 0x2, R16 ;  /* 0x000000020b0c7824 */ /* 0x000fe200078e0210 */
[-C--:B------:R-:W-:Y:S02]  /*9290*/  LEA R96, P1, R4, R249.reuse, 0x2 ;  /* 0x000000f904607211 */ /* 0x080fe400078210ff */
[----:B------:R-:W-:Y:S01]  /*92a0*/  LEA.HI.X.SX32 R39, R3, R250, 0x2, P4 ;  /* 0x000000fa03277211 */ /* 0x000fe200020f16ff */
[----:B------:R-:W-:Y:S01]  /*92b0*/  IMAD R15, R11, 0x2, R12 ;  /* 0x000000020b0f7824 */ /* 0x000fe200078e020c */
[----:B------:R-:W-:-:S02]  /*92c0*/  LEA R36, P4, R21, R249, 0x2 ;  /* 0x000000f915247211 */ /* 0x000fc400078810ff */
[-C--:B------:R-:W-:Y:S02]  /*92d0*/  LEA.HI.X.SX32 R97, R4, R250.reuse, 0x2, P1 ;  /* 0x000000fa04617211 */ /* 0x080fe400008f16ff */
[CC--:B------:R-:W-:Y:S01]  /*92e0*/  LEA R94, P1, R14.reuse, R249.reuse, 0x2 ;  /* 0x000000f90e5e7211 */ /* 0x0c0fe200078210ff */
[----:B------:R-:W-:Y:S01]  /*92f0*/  IMAD R5, R11, 0x2, R15 ;  /* 0x000000020b057824 */ /* 0x000fe200078e020f */
[-C--:B------:R-:W-:Y:S02]  /*9300*/  LEA.HI.X.SX32 R37, R21, R250.reuse, 0x2, P4 ;  /* 0x000000fa15257211 */ /* 0x080fe400020f16ff */
[-C--:B------:R-:W-:Y:S02]  /*9310*/  LEA R34, P4, R19, R249.reuse, 0x2 ;  /* 0x000000f913227211 */ /* 0x080fe400078810ff */
[-C--:B------:R-:W-:Y:S02]  /*9320*/  LEA.HI.X.SX32 R95, R14, R250.reuse, 0x2, P1 ;  /* 0x000000fa0e5f7211 */ /* 0x080fe400008f16ff */
[----:B------:R-:W-:Y:S01]  /*9330*/  LEA R92, P1, R13, R249, 0x2 ;  /* 0x000000f90d5c7211 */ /* 0x000fe200078210ff */
[----:B------:R-:W-:Y:S01]  /*9340*/  IMAD R252, R11, 0x2, R5 ;  /* 0x000000020bfc7824 */ /* 0x000fe200078e0205 */
[----:B------:R-:W-:-:S02]  /*9350*/  LEA.HI.X.SX32 R35, R19, R250, 0x2, P4 ;  /* 0x000000fa13237211 */ /* 0x000fc400020f16ff */
[CC--:B------:R-:W-:Y:S02]  /*9360*/  LEA R32, P4, R18.reuse, R249.reuse, 0x2 ;  /* 0x000000f912207211 */ /* 0x0c0fe400078810ff */
[-C--:B------:R-:W-:Y:S02]  /*9370*/  LEA.HI.X.SX32 R93, R13, R250.reuse, 0x2, P1 ;  /* 0x000000fa0d5d7211 */ /* 0x080fe400008f16ff */
[-C--:B------:R-:W-:Y:S01]  /*9380*/  LEA R90, P1, R7, R249.reuse, 0x2 ;  /* 0x000000f9075a7211 */ /* 0x080fe200078210ff */
[----:B------:R-:W-:Y:S01]  /*9390*/  IMAD R251, R11, 0x2, R252 ;  /* 0x000000020bfb7824 */ /* 0x000fe200078e02fc */
[-C--:B------:R-:W-:Y:S02]  /*93a0*/  LEA.HI.X.SX32 R33, R18, R250.reuse, 0x2, P4 ;  /* 0x000000fa12217211 */ /* 0x080fe400020f16ff */
[-C--:B------:R-:W-:Y:S02]  /*93b0*/  LEA R30, P4, R10, R249.reuse, 0x2 ;  /* 0x000000f90a1e7211 */ /* 0x080fe400078810ff */
[----:B------:R-:W-:Y:S01]  /*93c0*/  LEA.HI.X.SX32 R91, R7, R250, 0x2, P1 ;  /* 0x000000fa075b7211 */ /* 0x000fe200008f16ff */
[----:B------:R-:W-:Y:S01]  /*93d0*/  IMAD R4, R11, 0x2, R251 ;  /* 0x000000020b047824 */ /* 0x000fe200078e02fb */
[----:B------:R-:W-:-:S02]  /*93e0*/  LEA R88, P1, R9, R249, 0x2 ;  /* 0x000000f909587211 */ /* 0x000fc400078210ff */
[-C--:B------:R-:W-:Y:S01]  /*93f0*/  LEA.HI.X.SX32 R31, R10, R250.reuse, 0x2, P4 ;  /* 0x000000fa0a1f7211 */ /* 0x080fe200020f16ff */
[----:B------:R-:W-:Y:S01]  /*9400*/  IMAD R14, R11, 0x2, R4 ;  /* 0x000000020b0e7824 */ /* 0x000fe200078e0204 */
[-C--:B------:R-:W-:Y:S02]  /*9410*/  LEA R28, P4, R6, R249.reuse, 0x2 ;  /* 0x000000f9061c7211 */ /* 0x080fe400078810ff */
[-C--:B------:R-:W-:Y:S02]  /*9420*/  LEA.HI.X.SX32 R89, R9, R250.reuse, 0x2, P1 ;  /* 0x000000fa09597211 */ /* 0x080fe400008f16ff */
[-C--:B------:R-:W-:Y:S01]  /*9430*/  LEA R86, P1, R8, R249.reuse, 0x2 ;  /* 0x000000f908567211 */ /* 0x080fe200078210ff */
[----:B------:R-:W-:Y:S01]  /*9440*/  IMAD R13, R11, 0x2, R14 ;  /* 0x000000020b0d7824 */ /* 0x000fe200078e020e */
[----:B------:R-:W-:Y:S02]  /*9450*/  LEA.HI.X.SX32 R29, R6, R250, 0x2, P4 ;  /* 0x000000fa061d7211 */ /* 0x000fe400020f16ff */
[----:B------:R-:W-:-:S02]  /*9460*/  LEA R6, P4, R17, R249, 0x2 ;  /* 0x000000f911067211 */ /* 0x000fc400078810ff */
[-C--:B------:R-:W-:Y:S02]  /*9470*/  LEA.HI.X.SX32 R87, R8, R250.reuse, 0x2, P1 ;  /* 0x000000fa08577211 */ /* 0x080fe400008f16ff */
[-C--:B------:R-:W-:Y:S01]  /*9480*/  LEA R84, P1, R12, R249.reuse, 0x2 ;  /* 0x000000f90c547211 */ /* 0x080fe200078210ff */
[----:B------:R-:W-:Y:S01]  /*9490*/  IMAD R10, R11, 0x2, R13 ;  /* 0x000000020b0a7824 */ /* 0x000fe200078e020d */
[-C--:B------:R-:W-:Y:S02]  /*94a0*/  LEA.HI.X.SX32 R7, R17, R250.reuse, 0x2, P4 ;  /* 0x000000fa11077211 */ /* 0x080fe400020f16ff */
[-C--:B------:R-:W-:Y:S02]  /*94b0*/  LEA R26, P4, R16, R249.reuse, 0x2 ;  /* 0x000000f9101a7211 */ /* 0x080fe400078810ff */
[-C--:B------:R-:W-:Y:S02]  /*94c0*/  LEA.HI.X.SX32 R85, R12, R250.reuse, 0x2, P1 ;  /* 0x000000fa0c557211 */ /* 0x080fe400008f16ff */
[----:B------:R-:W-:Y:S01]  /*94d0*/  LEA R82, P1, R5, R249, 0x2 ;  /* 0x000000f905527211 */ /* 0x000fe200078210ff */
[----:B------:R-:W-:Y:S01]  /*94e0*/  IMAD R9, R11, 0x2, R10 ;  /* 0x000000020b097824 */ /* 0x000fe200078e020a */
[----:B------:R-:W-:-:S02]  /*94f0*/  LEA.HI.X.SX32 R27, R16, R250, 0x2, P4 ;  /* 0x000000fa101b7211 */ /* 0x000fc400020f16ff */
[-C--:B------:R-:W-:Y:S02]  /*9500*/  LEA R24, P4, R15, R249.reuse, 0x2 ;  /* 0x000000f90f187211 */ /* 0x080fe400078810ff */
[-C--:B------:R-:W-:Y:S01]  /*9510*/  LEA.HI.X.SX32 R83, R5, R250.reuse, 0x2, P1 ;  /* 0x000000fa05537211 */ /* 0x080fe200008f16ff */
[----:B------:R-:W-:Y:S01]  /*9520*/  IMAD R8, R11, 0x2, R9 ;  /* 0x000000020b087824 */ /* 0x000fe200078e0209 */
[-C--:B------:R-:W-:Y:S01]  /*9530*/  LEA R80, P1, R251, R249.reuse, 0x2 ;  /* 0x000000f9fb507211 */ /* 0x080fe200078210ff */
[----:B------:R-:W1:Y:S01]  /*9540*/  S2R R3, SR_TID.X ;  /* 0x0000000000037919 */ /* 0x000e620000002100 */
[-C--:B------:R-:W-:Y:S01]  /*9550*/  LEA.HI.X.SX32 R25, R15, R250.reuse, 0x2, P4 ;  /* 0x000000fa0f197211 */ /* 0x080fe200020f16ff */
[----:B------:R-:W-:Y:S01]  /*9560*/  IMAD R12, R11, 0x2, R8 ;  /* 0x000000020b0c7824 */ /* 0x000fe200078e0208 */
[----:B------:R-:W-:Y:S02]  /*9570*/  LEA R22, P4, R252, R249, 0x2 ;  /* 0x000000f9fc167211 */ /* 0x000fe400078810ff */
[----:B------:R-:W-:-:S02]  /*9580*/  LEA.HI.X.SX32 R81, R251, R250, 0x2, P1 ;  /* 0x000000fafb517211 */ /* 0x000fc400008f16ff */
[-C--:B------:R-:W-:Y:S01]  /*9590*/  LEA R78, P1, R14, R249.reuse, 0x2 ;  /* 0x000000f90e4e7211 */ /* 0x080fe200078210ff */
[C---:B------:R-:W-:Y:S01]  /*95a0*/  IMAD R251, R11.reuse, 0x2, R12 ;  /* 0x000000020bfb7824 */ /* 0x040fe200078e020c */
[-C--:B------:R-:W-:Y:S02]  /*95b0*/  LEA.HI.X.SX32 R23, R252, R250.reuse, 0x2, P4 ;  /* 0x000000fafc177211 */ /* 0x080fe400020f16ff */
[-C--:B------:R-:W-:Y:S02]  /*95c0*/  LEA R20, P4, R4, R249.reuse, 0x2 ;  /* 0x000000f904147211 */ /* 0x080fe400078810ff */
[-C--:B------:R-:W-:Y:S02]  /*95d0*/  LEA.HI.X.SX32 R79, R14, R250.reuse, 0x2, P1 ;  /* 0x000000fa0e4f7211 */ /* 0x080fe400008f16ff */
[----:B------:R-:W-:Y:S01]  /*95e0*/  LEA R76, P1, R10, R249, 0x2 ;  /* 0x000000f90a4c7211 */ /* 0x000fe200078210ff */
[----:B------:R-:W-:Y:S01]  /*95f0*/  IMAD R252, R11, 0x2, R251 ;  /* 0x000000020bfc7824 */ /* 0x000fe200078e02fb */
[----:B------:R-:W-:-:S02]  /*9600*/  LEA.HI.X.SX32 R21, R4, R250, 0x2, P4 ;  /* 0x000000fa04157211 */ /* 0x000fc400020f16ff */
[-C--:B------:R-:W-:Y:S02]  /*9610*/  LEA R4, P4, R13, R249.reuse, 0x2 ;  /* 0x000000f90d047211 */ /* 0x080fe400078810ff */
[-C--:B------:R-:W-:Y:S02]  /*9620*/  LEA.HI.X.SX32 R77, R10, R250.reuse, 0x2, P1 ;  /* 0x000000fa0a4d7211 */ /* 0x080fe400008f16ff */
[CC--:B------:R-:W-:Y:S01]  /*9630*/  LEA R74, P1, R8.reuse, R249.reuse, 0x2 ;  /* 0x000000f9084a7211 */ /* 0x0c0fe200078210ff */
[----:B------:R-:W-:Y:S01]  /*9640*/  IMAD R70, R11, 0x2, R252 ;  /* 0x000000020b467824 */ /* 0x000fe200078e02fc */
[-C--:B------:R-:W-:Y:S02]  /*9650*/  LEA.HI.X.SX32 R5, R13, R250.reuse, 0x2, P4 ;  /* 0x000000fa0d057211 */ /* 0x080fe400020f16ff */
[-C--:B------:R-:W-:Y:S02]  /*9660*/  LEA R18, P4, R9, R249.reuse, 0x2 ;  /* 0x000000f909127211 */ /* 0x080fe400078810ff */
[----:B------:R-:W-:Y:S01]  /*9670*/  LEA.HI.X.SX32 R75, R8, R250, 0x2, P1 ;  /* 0x000000fa084b7211 */ /* 0x000fe200008f16ff */
[----:B------:R-:W-:Y:S01]  /*9680*/  IMAD R10, R11, 0x2, R70 ;  /* 0x000000020b0a7824 */ /* 0x000fe200078e0246 */
[----:B------:R-:W-:-:S02]  /*9690*/  LEA R8, P1, R251, R249, 0x2 ;  /* 0x000000f9fb087211 */ /* 0x000fc400078210ff */
[-C--:B------:R-:W-:Y:S02]  /*96a0*/  LEA.HI.X.SX32 R19, R9, R250.reuse, 0x2, P4 ;  /* 0x000000fa09137211 */ /* 0x080fe400020f16ff */
[-C--:B------:R-:W-:Y:S02]  /*96b0*/  LEA R16, P4, R12, R249.reuse, 0x2 ;  /* 0x000000f90c107211 */ /* 0x080fe400078810ff */
[-C--:B------:R-:W-:Y:S01]  /*96c0*/  LEA.HI.X.SX32 R9, R251, R250.reuse, 0x2, P1 ;  /* 0x000000fafb097211 */ /* 0x080fe200008f16ff */
[----:B------:R-:W-:Y:S01]  /*96d0*/  IMAD R251, R11, 0x2, R10 ;  /* 0x000000020bfb7824 */ /* 0x000fe200078e020a */
[----:B------:R-:W-:Y:S02]  /*96e0*/  LEA R72, P1, R70, R249, 0x2 ;  /* 0x000000f946487211 */ /* 0x000fe400078210ff */
[----:B-1----:R-:W-:Y:S02]  /*96f0*/  SHF.R.U32.HI R3, RZ, 0x6, R3 ;  /* 0x00000006ff037819 */ /* 0x002fe40000011603 */
[----:B------:R-:W-:-:S02]  /*9700*/  LEA.HI.X.SX32 R17, R12, R250, 0x2, P4 ;  /* 0x000000fa0c117211 */ /* 0x000fc400020f16ff */
[-C--:B------:R-:W-:Y:S02]  /*9710*/  LEA R14, P4, R252, R249.reuse, 0x2 ;  /* 0x000000f9fc0e7211 */ /* 0x080fe400078810ff */
[-C--:B------:R-:W-:Y:S02]  /*9720*/  LEA.HI.X.SX32 R73, R70, R250.reuse, 0x2, P1 ;  /* 0x000000fa46497211 */ /* 0x080fe400008f16ff */
[-C--:B------:R-:W-:Y:S02]  /*9730*/  LEA R70, P6, R251, R249.reuse, 0x2 ;  /* 0x000000f9fb467211 */ /* 0x080fe400078c10ff */
[----:B------:R-:W-:Y:S02]  /*9740*/  SGXT.U32 R3, R3, 0x1 ;  /* 0x000000010303781a */ /* 0x000fe40000000000 */
[-C--:B------:R-:W-:Y:S01]  /*9750*/  LEA.HI.X.SX32 R15, R252, R250.reuse, 0x2, P4 ;  /* 0x000000fafc0f7211 */ /* 0x080fe200020f16ff */
[----:B------:R-:W-:Y:S01]  /*9760*/  IMAD R252, R11, 0x2, R251 ;  /* 0x000000020bfc7824 */ /* 0x000fe200078e02fb */
[----:B------:R-:W-:Y:S01]  /*9770*/  LEA R12, P4, R10, R249, 0x2 ;  /* 0x000000f90a0c7211 */ /* 0x000fe200078810ff */
[----:B------:R-:W-:Y:S01]  /*9780*/  IMAD R0, R0, c[0x0][0x190], RZ ;  /* 0x0000640000007a24 */ /* 0x000fe200078e02ff */
[----:B------:R-:W-:-:S02]  /*9790*/  LEA.HI.X.SX32 R71, R251, R250, 0x2, P6 ;  /* 0x000000fafb477211 */ /* 0x000fc400030f16ff */
[----:B------:R-:W-:Y:S02]  /*97a0*/  LOP3.LUT R251, R3, 0xc, RZ, 0xfc, !PT ;  /* 0x0000000c03fb7812 */ /* 0x000fe400078efcff */
[----:B------:R-:W-:Y:S02]  /*97b0*/  LEA.HI.X.SX32 R13, R10, R250, 0x2, P4 ;  /* 0x000000fa0a0d7211 */ /* 0x000fe400020f16ff */
[----:B------:R-:W-:Y:S02]  /*97c0*/  ISETP.GE.AND P4, PT, R251, c[0x0][0x180], PT ;  /* 0x00006000fb007a0c */ /* 0x000fe40003f86270 */
[----:B------:R-:W-:Y:S02]  /*97d0*/  LEA R246, P1, R0, R246, 0x2 ;  /* 0x000000f600f67211 */ /* 0x000fe400078210ff */
[----:B------:R-:W-:Y:S02]  /*97e0*/  LEA R10, P6, R252, R249, 0x2 ;  /* 0x000000f9fc0a7211 */ /* 0x000fe400078c10ff */
[----:B------:R-:W-:-:S02]  /*97f0*/  LOP3.LUT R249, R3, 0x10, RZ, 0xfc, !PT ;  /* 0x0000001003f97812 */ /* 0x000fc400078efcff */
[----:B------:R-:W-:Y:S02]  /*9800*/  SEL R251, R248, RZ, !P4 ;  /* 0x000000fff8fb7207 */ /* 0x000fe40006000000 */
[----:B------:R-:W-:Y:S02]  /*9810*/  LEA.HI.X.SX32 R247, R0, R247, 0x2, P1 ;  /* 0x000000f700f77211 */ /* 0x000fe400008f16ff */
[----:B------:R-:W-:Y:S02]  /*9820*/  LOP3.LUT R0, R3, 0x14, RZ, 0xfc, !PT ;  /* 0x0000001403007812 */ /* 0x000fe400078efcff */
[----:B------:R-:W-:Y:S02]  /*9830*/  ISETP.GE.AND P1, PT, R249, c[0x0][0x180], PT ;  /* 0x00006000f9007a0c */ /* 0x000fe40003f26270 */
[----:B------:R-:W-:Y:S02]  /*9840*/  LEA.HI.X.SX32 R11, R252, R250, 0x2, P6 ;  /* 0x000000fafc0b7211 */ /* 0x000fe400030f16ff */
[----:B------:R-:W-:-:S02]  /*9850*/  ISETP.NE.U32.AND P4, PT, R251, RZ, PT ;  /* 0x000000fffb00720c */ /* 0x000fc40003f85070 */
[C---:B------:R-:W-:Y:S02]  /*9860*/  LOP3.LUT R250, R3.reuse, 0x18, RZ, 0xfc, !PT ;  /* 0x0000001803fa7812 */ /* 0x040fe400078efcff */
[----:B------:R-:W-:Y:S02]  /*9870*/  ISETP.GE.AND P6, PT, R0, c[0x0][0x180], PT ;  /* 0x0000600000007a0c */ /* 0x000fe40003fc6270 */
[----:B------:R-:W-:Y:S02]  /*9880*/  SEL R249, R248, RZ, !P1 ;  /* 0x000000fff8f97207 */ /* 0x000fe40004800000 */
[----:B------:R-:W-:Y:S02]  /*9890*/  LOP3.LUT R0, R3, 0x1c, RZ, 0xfc, !PT ;  /* 0x0000001c03007812 */ /* 0x000fe400078efcff */
[----:B------:R-:W-:Y:S02]  /*98a0*/  ISETP.GE.AND P1, PT, R250, c[0x0][0x180], PT ;  /* 0x00006000fa007a0c */ /* 0x000fe40003f26270 */
[----:B------:R-:W-:-:S02]  /*98b0*/  SEL R251, R248, RZ, !P6 ;  /* 0x000000fff8fb7207 */ /* 0x000fc40007000000 */
[----:B------:R-:W-:Y:S02]  /*98c0*/  ISETP.GE.AND P6, PT, R0, c[0x0][0x180], PT ;  /* 0x0000600000007a0c */ /* 0x000fe40003fc6270 */
[----:B------:R-:W-:Y:S02]  /*98d0*/  SEL R250, R248, RZ, !P1 ;  /* 0x000000fff8fa7207 */ /* 0x000fe40004800000 */
[C---:B------:R-:W-:Y:S02]  /*98e0*/  LOP3.LUT R252, R3.reuse, 0x20, RZ, 0xfc, !PT ;  /* 0x0000002003fc7812 */ /* 0x040fe400078efcff */
[----:B------:R-:W-:Y:S02]  /*98f0*/  LOP3.LUT R0, R3, 0x24, RZ, 0xfc, !PT ;  /* 0x0000002403007812 */ /* 0x000fe400078efcff */
[----:B------:R-:W-:Y:S02]  /*9900*/  ISETP.NE.U32.AND P1, PT, R251, RZ, PT ;  /* 0x000000fffb00720c */ /* 0x000fe40003f25070 */
[----:B------:R-:W-:Y:S01]  /*9910*/  LOP3.LUT R251, R3, 0x28, RZ, 0xfc, !PT ;  /* 0x0000002803fb7812 */ /* 0x000fe200078efcff */
[----:B------:R-:W-:Y:S04]  /*9920*/  STL.64 [R1+0xe8], R40 ;  /* 0x0000e82801007387 */ /* 0x000fe80000100a00 */
[----:B------:R-:W-:Y:S04]  /*9930*/  STL.64 [R1+0xe0], R100 ;  /* 0x0000e06401007387 */ /* 0x000fe80000100a00 */
[----:B------:R-:W-:Y:S04]  /*9940*/  STL.64 [R1+0xd8], R38 ;  /* 0x0000d82601007387 */ /* 0x000fe80000100a00 */
[----:B------:R-:W-:Y:S04]  /*9950*/  STL.64 [R1+0xd0], R98 ;  /* 0x0000d06201007387 */ /* 0x000fe80000100a00 */
[----:B------:R-:W-:Y:S04]  /*9960*/  STL.64 [R1+0xc8], R36 ;  /* 0x0000c82401007387 */ /* 0x000fe80000100a00 */
[----:B--2---:R1:W-:Y:S01]  /*9970*/  LDGSTS.E [R2+0x20000], [R130.64], P3 ;  /* 0x2000000082027fae */ /* 0x0043e2000992184c */
[----:B------:R-:W-:-:S02]  /*9980*/  ISETP.NE.U32.AND P3, PT, R249, RZ, PT ;  /* 0x000000fff900720c */ /* 0x000fc40003f65070 */
[----:B------:R-:W-:Y:S01]  /*9990*/  SEL R249, R248, RZ, !P6 ;  /* 0x000000fff8f97207 */ /* 0x000fe20007000000 */
[----:B------:R2:W-:Y:S01]  /*99a0*/  LDGSTS.E [R2+0x20400], [R128.64], P0 ;  /* 0x2040000080027fae */ /* 0x0005e2000812184c */
[----:B------:R-:W-:-:S03]  /*99b0*/  ISETP.NE.U32.AND P6, PT, R250, RZ, PT ;  /* 0x000000fffa00720c */ /* 0x000fc60003fc5070 */
[----:B------:R3:W-:Y:S01]  /*99c0*/  LDGSTS.E [R2+0x20800], [R126.64], P5 ;  /* 0x208000007e027fae */ /* 0x0007e2000a92184c */
[----:B------:R-:W-:-:S03]  /*99d0*/  ISETP.GE.AND P5, PT, R252, c[0x0][0x180], PT ;  /* 0x00006000fc007a0c */ /* 0x000fc60003fa6270 */
[----:B------:R2:W-:Y:S01]  /*99e0*/  LDGSTS.E [R2+0x20c00], [R124.64], P4 ;  /* 0x20c000007c027fae */ /* 0x0005e2000a12184c */
[----:B------:R-:W-:Y:S02]  /*99f0*/  ISETP.GE.AND P4, PT, R0, c[0x0][0x180], PT ;  /* 0x0000600000007a0c */ /* 0x000fe40003f86270 */
[----:B------:R-:W-:Y:S01]  /*9a00*/  ISETP.NE.U32.AND P0, PT, R249, RZ, PT ;  /* 0x000000fff900720c */ /* 0x000fe20003f05070 */
[----:B------:R1:W-:Y:S01]  /*9a10*/  LDGSTS.E [R2+0x21000], [R122.64], P3 ;  /* 0x210000007a027fae */ /* 0x0003e2000992184c */
[----:B------:R-:W-:Y:S02]  /*9a20*/  LOP3.LUT R0, R3, 0x2c, RZ, 0xfc, !PT ;  /* 0x0000002c03007812 */ /* 0x000fe400078efcff */
[C---:B------:R-:W-:Y:S01]  /*9a30*/  SEL R249, R248.reuse, RZ, !P5 ;  /* 0x000000fff8f97207 */ /* 0x040fe20006800000 */
[----:B------:R1:W-:Y:S01]  /*9a40*/  LDGSTS.E [R2+0x21400], [R120.64], P1 ;  /* 0x2140000078027fae */ /* 0x0003e2000892184c */
[----:B------:R-:W-:Y:S02]  /*9a50*/  ISETP.GE.AND P5, PT, R251, c[0x0][0x180], PT ;  /* 0x00006000fb007a0c */ /* 0x000fe40003fa6270 */
[----:B------:R-:W-:Y:S01]  /*9a60*/  SEL R251, R248, RZ, !P4 ;  /* 0x000000fff8fb7207 */ /* 0x000fe20006000000 */
[----:B------:R1:W-:Y:S01]  /*9a70*/  LDGSTS.E [R2+0x21800], [R118.64], P6 ;  /* 0x2180000076027fae */ /* 0x0003e2000b12184c */
[----:B------:R-:W-:-:S02]  /*9a80*/  ISETP.GE.AND P4, PT, R0, c[0x0][0x180], PT ;  /* 0x0000600000007a0c */ /* 0x000fc40003f86270 */
[----:B------:R-:W-:Y:S01]  /*9a90*/  ISETP.NE.U32.AND P3, PT, R249, RZ, PT ;  /* 0x000000fff900720c */ /* 0x000fe20003f65070 */
[----:B------:R1:W-:Y:S01]  /*9aa0*/  LDGSTS.E [R2+0x21c00], [R116.64], P0 ;  /* 0x21c0000074027fae */ /* 0x0003e2000812184c */
[C---:B------:R-:W-:Y:S02]  /*9ab0*/  SEL R250, R248.reuse, RZ, !P5 ;  /* 0x000000fff8fa7207 */ /* 0x040fe40006800000 */
[----:B------:R-:W-:Y:S02]  /*9ac0*/  LOP3.LUT R252, R3, 0x30, RZ, 0xfc, !PT ;  /* 0x0000003003fc7812 */ /* 0x000fe400078efcff */
[----:B------:R-:W-:Y:S02]  /*9ad0*/  SEL R249, R248, RZ, !P4 ;  /* 0x000000fff8f97207 */ /* 0x000fe40006000000 */
[----:B------:R-:W-:Y:S02]  /*9ae0*/  ISETP.NE.U32.AND P5, PT, R251, RZ, PT ;  /* 0x000000fffb00720c */ /* 0x000fe40003fa5070 */
[----:B------:R-:W-:-:S02]  /*9af0*/  ISETP.NE.U32.AND P4, PT, R250, RZ, PT ;  /* 0x000000fffa00720c */ /* 0x000fc40003f85070 */
[----:B------:R-:W-:Y:S01]  /*9b00*/  LOP3.LUT R0, R3, 0x34, RZ, 0xfc, !PT ;  /* 0x0000003403007812 */ /* 0x000fe200078efcff */
[----:B------:R1:W-:Y:S01]  /*9b10*/  LDGSTS.E [R2+0x22000], [R114.64], P3 ;  /* 0x2200000072027fae */ /* 0x0003e2000992184c */
[----:B------:R-:W-:Y:S02]  /*9b20*/  ISETP.GE.AND P6, PT, R252, c[0x0][0x180], PT ;  /* 0x00006000fc007a0c */ /* 0x000fe40003fc6270 */
[----:B------:R-:W-:Y:S02]  /*9b30*/  ISETP.NE.U32.AND P1, PT, R249, RZ, PT ;  /* 0x000000fff900720c */ /* 0x000fe40003f25070 */
[C---:B------:R-:W-:Y:S02]  /*9b40*/  LOP3.LUT R251, R3.reuse, 0x38, RZ, 0xfc, !PT ;  /* 0x0000003803fb7812 */ /* 0x040fe400078efcff */
[----:B------:R-:W-:Y:S01]  /*9b50*/  ISETP.GE.AND P0, PT, R0, c[0x0][0x180], PT ;  /* 0x0000600000007a0c */ /* 0x000fe20003f06270 */
[----:B------:R1:W-:Y:S01]  /*9b60*/  LDGSTS.E [R2+0x22400], [R112.64], P5 ;  /* 0x2240000070027fae */ /* 0x0003e2000a92184c */
[----:B------:R-:W-:-:S02]  /*9b70*/  LOP3.LUT R0, R3, 0x3c, RZ, 0xfc, !PT ;  /* 0x0000003c03007812 */ /* 0x000fc400078efcff */
[C---:B------:R-:W-:Y:S01]  /*9b80*/  SEL R249, R248.reuse, RZ, !P6 ;  /* 0x000000fff8f97207 */ /* 0x040fe20007000000 */
[----:B------:R1:W-:Y:S01]  /*9b90*/  LDGSTS.E [R2+0x22800], [R110.64], P4 ;  /* 0x228000006e027fae */ /* 0x0003e2000a12184c */
[----:B------:R-:W-:Y:S02]  /*9ba0*/  ISETP.GE.AND P6, PT, R251, c[0x0][0x180], PT ;  /* 0x00006000fb007a0c */ /* 0x000fe40003fc6270 */
[----:B------:R-:W-:Y:S01]  /*9bb0*/  SEL R251, R248, RZ, !P0 ;  /* 0x000000fff8fb7207 */ /* 0x000fe20004000000 */
[----:B------:R1:W-:Y:S01]  /*9bc0*/  LDGSTS.E [R2+0x22c00], [R108.64], P1 ;  /* 0x22c000006c027fae */ /* 0x0003e2000892184c */
[----:B------:R-:W-:Y:S02]  /*9bd0*/  ISETP.GE.AND P3, PT, R0, c[0x0][0x180], PT ;  /* 0x0000600000007a0c */ /* 0x000fe40003f66270 */
[----:B------:R-:W-:Y:S02]  /*9be0*/  ISETP.NE.U32.AND P0, PT, R249, RZ, PT ;  /* 0x000000fff900720c */ /* 0x000fe40003f05070 */
[----:B------:R-:W-:-:S02]  /*9bf0*/  LOP3.LUT R252, R3, 0x40, RZ, 0xfc, !PT ;  /* 0x0000004003fc7812 */ /* 0x000fc400078efcff */
[C---:B------:R-:W-:Y:S02]  /*9c00*/  SEL R250, R248.reuse, RZ, !P6 ;  /* 0x000000fff8fa7207 */ /* 0x040fe40007000000 */
[----:B------:R-:W-:Y:S02]  /*9c10*/  LOP3.LUT R0, R3, 0x44, RZ, 0xfc, !PT ;  /* 0x0000004403007812 */ /* 0x000fe400078efcff */
[----:B------:R-:W-:Y:S02]  /*9c20*/  ISETP.NE.U32.AND P6, PT, R251, RZ, PT ;  /* 0x000000fffb00720c */ /* 0x000fe40003fc5070 */
[----:B------:R-:W-:Y:S02]  /*9c30*/  SEL R249, R248, RZ, !P3 ;  /* 0x000000fff8f97207 */ /* 0x000fe40005800000 */
[----:B------:R-:W-:Y:S01]  /*9c40*/  ISETP.GE.AND P4, PT, R252, c[0x0][0x180], PT ;  /* 0x00006000fc007a0c */ /* 0x000fe20003f86270 */
[----:B------:R1:W-:Y:S01]  /*9c50*/  LDGSTS.E [R2+0x23000], [R106.64], P0 ;  /* 0x230000006a027fae */ /* 0x0003e2000812184c */
[----:B------:R-:W-:-:S02]  /*9c60*/  ISETP.NE.U32.AND P3, PT, R250, RZ, PT ;  /* 0x000000fffa00720c */ /* 0x000fc40003f65070 */
[----:B------:R-:W-:Y:S02]  /*9c70*/  LOP3.LUT R251, R3, 0x48, RZ, 0xfc, !PT ;  /* 0x0000004803fb7812 */ /* 0x000fe400078efcff */
[----:B------:R-:W-:Y:S02]  /*9c80*/  ISETP.GE.AND P1, PT, R0, c[0x0][0x180], PT ;  /* 0x0000600000007a0c */ /* 0x000fe40003f26270 */
[----:B------:R-:W-:Y:S01]  /*9c90*/  ISETP.NE.U32.AND P5, PT, R249, RZ, PT ;  /* 0x000000fff900720c */ /* 0x000fe20003fa5070 */
[----:B------:R1:W-:Y:S01]  /*9ca0*/  LDGSTS.E [R2+0x23400], [R104.64], P6 ;  /* 0x2340000068027fae */ /* 0x0003e2000b12184c */
[----:B------:R-:W-:Y:S02]  /*9cb0*/  LOP3.LUT R0, R3, 0x4c, RZ, 0xfc, !PT ;  /* 0x0000004c03007812 */ /* 0x000fe400078efcff */
[C---:B------:R-:W-:Y:S02]  /*9cc0*/  SEL R249, R248.reuse, RZ, !P4 ;  /* 0x000000fff8f97207 */ /* 0x040fe40006000000 */
[----:B------:R-:W-:Y:S01]  /*9cd0*/  ISETP.GE.AND P4, PT, R251, c[0x0][0x180], PT ;  /* 0x00006000fb007a0c */ /* 0x000fe20003f86270 */
[----:B------:R1:W-:Y:S01]  /*9ce0*/  LDGSTS.E [R2+0x23800], [R102.64], P3 ;  /* 0x2380000066027fae */ /* 0x0003e2000992184c */
[----:B------:R-:W-:-:S02]  /*9cf0*/  SEL R251, R248, RZ, !P1 ;  /* 0x000000fff8fb7207 */ /* 0x000fc40004800000 */
[----:B------:R-:W-:Y:S02]  /*9d00*/  ISETP.GE.AND P1, PT, R0, c[0x0][0x180], PT ;  /* 0x0000600000007a0c */ /* 0x000fe40003f26270 */
[----:B------:R-:W-:Y:S01]  /*9d10*/  ISETP.NE.U32.AND P0, PT, R249, RZ, PT ;  /* 0x000000fff900720c */ /* 0x000fe20003f05070 */
[----:B------:R1:W-:Y:S01]  /*9d20*/  LDGSTS.E [R2+0x23c00], [R100.64], P5 ;  /* 0x23c0000064027fae */ /* 0x0003e2000a92184c */
[C---:B------:R-:W-:Y:S02]  /*9d30*/  SEL R250, R248.reuse, RZ, !P4 ;  /* 0x000000fff8fa7207 */ /* 0x040fe40006000000 */
[----:B------:R-:W-:Y:S02]  /*9d40*/  SEL R249, R248, RZ, !P1 ;  /* 0x000000fff8f97207 */ /* 0x000fe40004800000 */
[----:B------:R-:W-:Y:S02]  /*9d50*/  LOP3.LUT R252, R3, 0x50, RZ, 0xfc, !PT ;  /* 0x0000005003fc7812 */ /* 0x000fe400078efcff */
[----:B------:R-:W-:-:S02]  /*9d60*/  ISETP.NE.U32.AND P4, PT, R251, RZ, PT ;  /* 0x000000fffb00720c */ /* 0x000fc40003f85070 */
[----:B------:R-:W-:Y:S02]  /*9d70*/  ISETP.NE.U32.AND P6, PT, R250, RZ, PT ;  /* 0x000000fffa00720c */ /* 0x000fe40003fc5070 */
[----:B------:R-:W-:Y:S01]  /*9d80*/  LOP3.LUT R0, R3, 0x54, RZ, 0xfc, !PT ;  /* 0x0000005403007812 */ /* 0x000fe200078efcff */
[----:B------:R1:W-:Y:S01]  /*9d90*/  LDGSTS.E [R2+0x24000], [R98.64], P0 ;  /* 0x2400000062027fae */ /* 0x0003e2000812184c */
[----:B------:R-:W-:Y:S02]  /*9da0*/  ISETP.NE.U32.AND P1, PT, R249, RZ, PT ;  /* 0x000000fff900720c */ /* 0x000fe40003f25070 */
[----:B------:R-:W-:Y:S02]  /*9db0*/  ISETP.GE.AND P3, PT, R252, c[0x0][0x180], PT ;  /* 0x00006000fc007a0c */ /* 0x000fe40003f66270 */
        /* <DEDUP_REMOVED lines=14> */
[----:B------:R-:W-:Y:S02]  /*9ea0*/  SEL R249, R248, RZ, !P5 ;  /* 0x000000fff8f97207 */ /* 0x000fe40006800000 */
[----:B------:R-:W-:Y:S02]  /*9eb0*/  ISETP.NE.U32.AND P3, PT, R251, RZ, PT ;  /* 0x000000fffb00720c */ /* 0x000fe40003f65070 */
[----:B------:R-:W-:Y:S01]  /*9ec0*/  ISETP.GE.AND P6, PT, R252, c[0x0][0x180], PT ;  /* 0x00006000fc007a0c */ /* 0x000fe20003fc6270 */
[----:B------:R1:W-:Y:S01]  /*9ed0*/  LDGSTS.E [R2+0x25000], [R90.64], P0 ;  /* 0x250000005a027fae */ /* 0x0003e2000812184c */
[----:B------:R-:W-:-:S02]  /*9ee0*/  ISETP.NE.U32.AND P5, PT, R250, RZ, PT ;  /* 0x000000fffa00720c */ /* 0x000fc40003fa5070 */
[----:B------:R-:W-:Y:S02]  /*9ef0*/  LOP3.LUT R251, R3, 0x68, RZ, 0xfc, !PT ;  /* 0x0000006803fb7812 */ /* 0x000fe400078efcff */
[----:B------:R-:W-:Y:S02]  /*9f00*/  ISETP.GE.AND P1, PT, R0, c[0x0][0x180], PT ;  /* 0x0000600000007a0c */ /* 0x000fe40003f26270 */
[----:B------:R-:W-:Y:S02]  /*9f10*/  ISETP.NE.U32.AND P4, PT, R249, RZ, PT ;  /* 0x000000fff900720c */ /* 0x000fe40003f85070 */
[----:B------:R-:W-:Y:S01]  /*9f20*/  LOP3.LUT R0, R3, 0x6c, RZ, 0xfc, !PT ;  /* 0x0000006c03007812 */ /* 0x000fe200078efcff */
[----:B------:R1:W-:Y:S01]  /*9f30*/  LDGSTS.E [R2+0x25400], [R88.64], P3 ;  /* 0x2540000058027fae */ /* 0x0003e2000992184c */
[C---:B------:R-:W-:Y:S02]  /*9f40*/  SEL R249, R248.reuse, RZ, !P6 ;  /* 0x000000fff8f97207 */ /* 0x040fe40007000000 */
[----:B------:R-:W-:Y:S01]  /*9f50*/  ISETP.GE.AND P6, PT, R251, c[0x0][0x180], PT ;  /* 0x00006000fb007a0c */ /* 0x000fe20003fc6270 */
[----:B------:R1:W-:Y:S01]  /*9f60*/  LDGSTS.E [R2+0x25800], [R86.64], P5 ;  /* 0x2580000056027fae */ /* 0x0003e2000a92184c */
[----:B------:R-:W-:-:S02]  /*9f70*/  SEL R251, R248, RZ, !P1 ;  /* 0x000000fff8fb7207 */ /* 0x000fc40004800000 */
[----:B------:R-:W-:Y:S02]  /*9f80*/  ISETP.GE.AND P1, PT, R0, c[0x0][0x180], PT ;  /* 0x0000600000007a0c */ /* 0x000fe40003f26270 */
[C---:B------:R-:W-:Y:S01]  /*9f90*/  SEL R250, R248.reuse, RZ, !P6 ;  /* 0x000000fff8fa7207 */ /* 0x040fe20007000000 */
[----:B------:R-:W-:Y:S01]  /*9fa0*/  STL.64 [R1+0xc0], R96 ;  /* 0x0000c06001007387 */ /* 0x000fe20000100a00 */
[----:B------:R-:W-:Y:S02]  /*9fb0*/  ISETP.NE.U32.AND P0, PT, R249, RZ, PT ;  /* 0x000000fff900720c */ /* 0x000fe40003f05070 */
[----:B------:R-:W-:Y:S01]  /*9fc0*/  SEL R249, R248, RZ, !P1 ;  /* 0x000000fff8f97207 */ /* 0x000fe20004800000 */
[----:B------:R1:W-:Y:S01]  /*9fd0*/  LDGSTS.E [R2+0x25c00], [R84.64], P4 ;  /* 0x25c0000054027fae */ /* 0x0003e2000a12184c */
[----:B------:R-:W-:Y:S02]  /*9fe0*/  LOP3.LUT R252, R3, 0x70, RZ, 0xfc, !PT ;  /* 0x0000007003fc7812 */ /* 0x000fe400078efcff */
[----:B------:R-:W-:-:S02]  /*9ff0*/  ISETP.NE.U32.AND P6, PT, R251, RZ, PT ;  /* 0x000000fffb00720c */ /* 0x000fc40003fc5070 */
[----:B------:R-:W-:Y:S02]  /*a000*/  ISETP.NE.U32.AND P1, PT, R250, RZ, PT ;  /* 0x000000fffa00720c */ /* 0x000fe40003f25070 */
[----:B------:R-:W-:Y:S01]  /*a010*/  LOP3.LUT R0, R3, 0x74, RZ, 0xfc, !PT ;  /* 0x0000007403007812 */ /* 0x000fe200078efcff */
[----:B------:R-:W-:Y:S01]  /*a020*/  STL.64 [R1+0xb8], R34 ;  /* 0x0000b82201007387 */ /* 0x000fe20000100a00 */
[----:B------:R-:W-:Y:S02]  /*a030*/  ISETP.NE.U32.AND P3, PT, R249, RZ, PT ;  /* 0x000000fff900720c */ /* 0x000fe40003f65070 */
[----:B------:R-:W-:Y:S01]  /*a040*/  ISETP.GE.AND P5, PT, R252, c[0x0][0x180], PT ;  /* 0x00006000fc007a0c */ /* 0x000fe20003fa6270 */
[----:B------:R-:W-:Y:S01]  /*a050*/  STL.64 [R1+0xb0], R94 ;  /* 0x0000b05e01007387 */ /* 0x000fe20000100a00 */
[C---:B------:R-:W-:Y:S02]  /*a060*/  LOP3.LUT R251, R3.reuse, 0x78, RZ, 0xfc, !PT ;  /* 0x0000007803fb7812 */ /* 0x040fe400078efcff */
[----:B------:R-:W-:Y:S01]  /*a070*/  ISETP.GE.AND P4, PT, R0, c[0x0][0x180], PT ;  /* 0x0000600000007a0c */ /* 0x000fe20003f86270 */
[----:B------:R-:W-:Y:S01]  /*a080*/  STL.64 [R1+0xa8], R32 ;  /* 0x0000a82001007387 */ /* 0x000fe20000100a00 */
[----:B------:R-:W-:-:S02]  /*a090*/  LOP3.LUT R0, R3, 0x7c, RZ, 0xfc, !PT ;  /* 0x0000007c03007812 */ /* 0x000fc400078efcff */
[C---:B------:R-:W-:Y:S01]  /*a0a0*/  SEL R249, R248.reuse, RZ, !P5 ;  /* 0x000000fff8f97207 */ /* 0x040fe20006800000 */
[----:B------:R-:W-:Y:S01]  /*a0b0*/  STL.64 [R1+0xa0], R92 ;  /* 0x0000a05c01007387 */ /* 0x000fe20000100a00 */
[----:B------:R-:W-:Y:S02]  /*a0c0*/  ISETP.GE.AND P5, PT, R251, c[0x0][0x180], PT ;  /* 0x00006000fb007a0c */ /* 0x000fe40003fa6270 */
[----:B------:R-:W-:Y:S01]  /*a0d0*/  SEL R251, R248, RZ, !P4 ;  /* 0x000000fff8fb7207 */ /* 0x000fe20006000000 */
[----:B------:R-:W-:Y:S01]  /*a0e0*/  STL.64 [R1+0x98], R30 ;  /* 0x0000981e01007387 */ /* 0x000fe20000100a00 */
[----:B------:R-:W-:-:S03]  /*a0f0*/  ISETP.GE.AND P4, PT, R0, c[0x0][0x180], PT ;  /* 0x0000600000007a0c */ /* 0x000fc60003f86270 */
[----:B------:R-:W-:Y:S01]  /*a100*/  STL.64 [R1+0x90], R90 ;  /* 0x0000905a01007387 */ /* 0x000fe20000100a00 */
[----:B------:R-:W-:-:S03]  /*a110*/  LOP3.LUT R252, R3, 0x2, RZ, 0xfc, !PT ;  /* 0x0000000203fc7812 */ /* 0x000fc600078efcff */
[----:B------:R-:W-:Y:S01]  /*a120*/  STL.64 [R1+0x88], R28 ;  /* 0x0000881c01007387 */ /* 0x000fe20000100a00 */
[----:B------:R-:W-:-:S03]  /*a130*/  SEL R250, R248, RZ, !P5 ;  /* 0x000000fff8fa7207 */ /* 0x000fc60006800000 */
[----:B------:R-:W-:Y:S01]  /*a140*/  STL.64 [R1+0x80], R88 ;  /* 0x0000805801007387 */ /* 0x000fe20000100a00 */
[----:B------:R-:W-:-:S03]  /*a150*/  LOP3.LUT R0, R3, 0x6, RZ, 0xfc, !PT ;  /* 0x0000000603007812 */ /* 0x000fc600078efcff */
[----:B------:R-:W-:Y:S01]  /*a160*/  STL.64 [R1+0x78], R6 ;  /* 0x0000780601007387 */ /* 0x000fe20000100a00 */
[----:B------:R-:W-:-:S03]  /*a170*/  ISETP.NE.U32.AND P5, PT, R251, RZ, PT ;  /* 0x000000fffb00720c */ /* 0x000fc60003fa5070 */
[----:B------:R1:W-:Y:S01]  /*a180*/  LDGSTS.E [R2+0x26000], [R82.64], P0 ;  /* 0x2600000052027fae */ /* 0x0003e2000812184c */
[----:B------:R-:W-:Y:S02]  /*a190*/  ISETP.NE.U32.AND P0, PT, R249, RZ, PT ;  /* 0x000000fff900720c */ /* 0x000fe40003f05070 */
[----:B------:R-:W-:Y:S01]  /*a1a0*/  SEL R249, R248, RZ, !P4 ;  /* 0x000000fff8f97207 */ /* 0x000fe20006000000 */
[----:B------:R-:W-:Y:S01]  /*a1b0*/  STL.64 [R1+0x70], R86 ;  /* 0x0000705601007387 */ /* 0x000fe20000100a00 */
[----:B------:R-:W-:-:S03]  /*a1c0*/  LOP3.LUT R251, R3, 0xa, RZ, 0xfc, !PT ;  /* 0x0000000a03fb7812 */ /* 0x000fc600078efcff */
[----:B------:R1:W-:Y:S01]  /*a1d0*/  LDGSTS.E [R2+0x26400], [R80.64], P6 ;  /* 0x2640000050027fae */ /* 0x0003e2000b12184c */
[----:B------:R-:W-:-:S03]  /*a1e0*/  ISETP.NE.U32.AND P6, PT, R250, RZ, PT ;  /* 0x000000fffa00720c */ /* 0x000fc60003fc5070 */
[----:B------:R-:W-:Y:S04]  /*a1f0*/  STL.64 [R1+0x68], R26 ;  /* 0x0000681a01007387 */ /* 0x000fe80000100a00 */
[----:B------:R1:W-:Y:S01]  /*a200*/  LDGSTS.E [R2+0x26800], [R78.64], P1 ;  /* 0x268000004e027fae */ /* 0x0003e2000892184c */
[----:B------:R-:W-:-:S03]  /*a210*/  ISETP.GE.AND P1, PT, R252, c[0x0][0x180], PT ;  /* 0x00006000fc007a0c */ /* 0x000fc60003f26270 */
[----:B------:R-:W-:Y:S01]  /*a220*/  STL.64 [R1+0x60], R84 ;  /* 0x0000605401007387 */ /* 0x000fe20000100a00 */
[----:B------:R-:W-:-:S03]  /*a230*/  ISETP.NE.U32.AND P4, PT, R249, RZ, PT ;  /* 0x000000fff900720c */ /* 0x000fc60003f85070 */
[----:B------:R-:W-:Y:S01]  /*a240*/  STL.64 [R1+0x58], R24 ;  /* 0x0000581801007387 */ /* 0x000fe20000100a00 */
[----:B------:R-:W-:-:S03]  /*a250*/  SEL R249, R248, RZ, !P1 ;  /* 0x000000fff8f97207 */ /* 0x000fc60004800000 */
[----:B------:R1:W-:Y:S01]  /*a260*/  LDGSTS.E [R2+0x26c00], [R76.64], P3 ;  /* 0x26c000004c027fae */ /* 0x0003e2000992184c */
[----:B------:R-:W-:-:S03]  /*a270*/  ISETP.GE.AND P3, PT, R0, c[0x0][0x180], PT ;  /* 0x0000600000007a0c */ /* 0x000fc60003f66270 */
[----:B------:R-:W-:Y:S01]  /*a280*/  STL.64 [R1+0x50], R82 ;  /* 0x0000505201007387 */ /* 0x000fe20000100a00 */
[----:B------:R-:W-:-:S03]  /*a290*/  ISETP.GE.AND P1, PT, R251, c[0x0][0x180], PT ;  /* 0x00006000fb007a0c */ /* 0x000fc60003f26270 */
[----:B------:R-:W-:Y:S01]  /*a2a0*/  STL.64 [R1+0x48], R22 ;  /* 0x0000481601007387 */ /* 0x000fe20000100a00 */
[----:B------:R-:W-:-:S03]  /*a2b0*/  LOP3.LUT R0, R3, 0xe, RZ, 0xfc, !PT ;  /* 0x0000000e03007812 */ /* 0x000fc600078efcff */
[----:B------:R-:W-:Y:S01]  /*a2c0*/  STL.64 [R1+0x40], R80 ;  /* 0x0000405001007387 */ /* 0x000fe20000100a00 */
[----:B------:R-:W-:-:S03]  /*a2d0*/  SEL R251, R248, RZ, !P3 ;  /* 0x000000fff8fb7207 */ /* 0x000fc60005800000 */
[----:B------:R-:W-:Y:S01]  /*a2e0*/  STL.64 [R1+0x38], R20 ;  /* 0x0000381401007387 */ /* 0x000fe20000100a00 */
[----:B------:R-:W-:-:S03]  /*a2f0*/  SEL R250, R248, RZ, !P1 ;  /* 0x000000fff8fa7207 */ /* 0x000fc60004800000 */
[----:B------:R-:W-:Y:S01]  /*a300*/  STL.64 [R1+0x30], R78 ;  /* 0x0000304e01007387 */ /* 0x000fe20000100a00 */
[----:B------:R-:W-:-:S03]  /*a310*/  ISETP.GE.AND P3, PT, R0, c[0x0][0x180], PT ;  /* 0x0000600000007a0c */ /* 0x000fc60003f66270 */
[----:B------:R-:W-:Y:S01]  /*a320*/  STL.64 [R1+0x200], R4 ;  /* 0x0002000401007387 */ /* 0x000fe20000100a00 */
[----:B------:R-:W-:-:S03]  /*a330*/  ISETP.NE.U32.AND P1, PT, R251, RZ, PT ;  /* 0x000000fffb00720c */ /* 0x000fc60003f25070 */
[----:B------:R-:W-:Y:S01]  /*a340*/  STL.64 [R1+0x28], R76 ;  /* 0x0000284c01007387 */ /* 0x000fe20000100a00 */
[----:B------:R-:W-:-:S03]  /*a350*/  LOP3.LUT R251, R3, 0x12, RZ, 0xfc, !PT ;  /* 0x0000001203fb7812 */ /* 0x000fc600078efcff */
[----:B------:R-:W-:Y:S04]  /*a360*/  STL.64 [R1+0x208], R18 ;  /* 0x0002081201007387 */ /* 0x000fe80000100a00 */
[----:B------:R-:W-:Y:S04]  /*a370*/  STL.64 [R1+0x20], R74 ;  /* 0x0000204a01007387 */ /* 0x000fe80000100a00 */
[----:B------:R-:W-:Y:S04]  /*a380*/  STL.64 [R1+0x218], R16 ;  /* 0x0002181001007387 */ /* 0x000fe80000100a00 */
[----:B------:R1:W-:Y:S01]  /*a390*/  LDGSTS.E [R2+0x27000], [R74.64], P0 ;  /* 0x270000004a027fae */ /* 0x0003e2000812184c */
[----:B------:R-:W-:-:S03]  /*a3a0*/  ISETP.NE.U32.AND P0, PT, R249, RZ, PT ;  /* 0x000000fff900720c */ /* 0x000fc60003f05070 */
[----:B------:R1:W-:Y:S01]  /*a3b0*/  STL.64 [R1+0x18], R8 ;  /* 0x0000180801007387 */ /* 0x0003e20000100a00 */
[----:B------:R-:W-:-:S03]  /*a3c0*/  SEL R249, R248, RZ, !P3 ;  /* 0x000000fff8f97207 */ /* 0x000fc60005800000 */
[----:B------:R1:W-:Y:S01]  /*a3d0*/  LDGSTS.E [R2+0x27400], [R8.64], P5 ;  /* 0x2740000008027fae */ /* 0x0003e2000a92184c */
[----:B------:R-:W-:-:S03]  /*a3e0*/  ISETP.NE.U32.AND P5, PT, R250, RZ, PT ;  /* 0x000000fffa00720c */ /* 0x000fc60003fa5070 */
[----:B------:R2:W-:Y:S01]  /*a3f0*/  LDGSTS.E [R2+0x27800], [R72.64], P6 ;  /* 0x2780000048027fae */ /* 0x0005e2000b12184c */
[----:B------:R-:W-:-:S03]  /*a400*/  ISETP.GE.AND P6, PT, R251, c[0x0][0x180], PT ;  /* 0x00006000fb007a0c */ /* 0x000fc60003fc6270 */
[----:B------:R2:W-:Y:S01]  /*a410*/  LDGSTS.E [R2+0x27c00], [R70.64], P4 ;  /* 0x27c0000046027fae */ /* 0x0005e2000a12184c */
[C---:B-1----:R-:W-:Y:S02]  /*a420*/  LOP3.LUT R9, R3.reuse, 0x16, RZ, 0xfc, !PT ;  /* 0x0000001603097812 */ /* 0x042fe400078efcff */
[----:B------:R-:W-:Y:S02]  /*a430*/  LOP3.LUT R8, R3, 0x1a, RZ, 0xfc, !PT ;  /* 0x0000001a03087812 */ /* 0x000fe400078efcff */
[----:B------:R-:W-:Y:S02]  /*a440*/  ISETP.GE.AND P4, PT, R9, c[0x0][0x180], PT ;  /* 0x0000600009007a0c */ /* 0x000fe40003f86270 */
[----:B------:R-:W-:Y:S02]  /*a450*/  ISETP.NE.U32.AND P3, PT, R249, RZ, PT ;  /* 0x000000fff900720c */ /* 0x000fe40003f65070 */
[----:B------:R-:W-:Y:S02]  /*a460*/  SEL R249, R248, RZ, !P6 ;  /* 0x000000fff8f97207 */ /* 0x000fe40007000000 */
[----:B------:R-:W-:-:S02]  /*a470*/  ISETP.GE.AND P6, PT, R8, c[0x0][0x180], PT ;  /* 0x0000600008007a0c */ /* 0x000fc40003fc6270 */
[----:B------:R-:W-:Y:S02]  /*a480*/  LOP3.LUT R0, R3, 0x1e, RZ, 0xfc, !PT ;  /* 0x0000001e03007812 */ /* 0x000fe400078efcff */
[----:B------:R-:W-:Y:S02]  /*a490*/  SEL R251, R248, RZ, !P4 ;  /* 0x000000fff8fb7207 */ /* 0x000fe40006000000 */
[----:B------:R-:W-:Y:S02]  /*a4a0*/  LOP3.LUT R9, R2, 0x40, RZ, 0x3c, !PT ;  /* 0x0000004002097812 */ /* 0x000fe400078e3cff */
[----:B------:R-:W-:Y:S02]  /*a4b0*/  SEL R250, R248, RZ, !P6 ;  /* 0x000000fff8fa7207 */ /* 0x000fe40007000000 */
[----:B------:R-:W-:Y:S01]  /*a4c0*/  ISETP.GE.AND P4, PT, R0, c[0x0][0x180], PT ;  /* 0x0000600000007a0c */ /* 0x000fe20003f86270 */
[----:B------:R1:W-:Y:S01]  /*a4d0*/  LDGSTS.E [R9+0x20200], [R68.64], P0 ;  /* 0x2020000044097fae */ /* 0x0003e2000812184c */
[----:B------:R-:W-:-:S02]  /*a4e0*/  ISETP.NE.U32.AND P6, PT, R251, RZ, PT ;  /* 0x000000fffb00720c */ /* 0x000fc40003fc5070 */
[----:B------:R-:W-:Y:S01]  /*a4f0*/  LOP3.LUT R251, R3, 0x22, RZ, 0xfc, !PT ;  /* 0x0000002203fb7812 */ /* 0x000fe200078efcff */
[----:B------:R1:W-:Y:S01]  /*a500*/  LDGSTS.E [R9+0x20600], [R66.64], P1 ;  /* 0x2060000042097fae */ /* 0x0003e2000892184c */
[----:B------:R-:W-:Y:S02]  /*a510*/  ISETP.NE.U32.AND P0, PT, R249, RZ, PT ;  /* 0x000000fff900720c */ /* 0x000fe40003f05070 */
[----:B------:R-:W-:Y:S01]  /*a520*/  LOP3.LUT R0, R3, 0x26, RZ, 0xfc, !PT ;  /* 0x0000002603007812 */ /* 0x000fe200078efcff */
[----:B------:R1:W-:Y:S01]  /*a530*/  LDGSTS.E [R9+0x20a00], [R64.64], P5 ;  /* 0x20a0000040097fae */ /* 0x0003e2000a92184c */
[----:B------:R-:W-:Y:S02]  /*a540*/  SEL R249, R248, RZ, !P4 ;  /* 0x000000fff8f97207 */ /* 0x000fe40006000000 */
[----:B------:R-:W-:Y:S01]  /*a550*/  ISETP.GE.AND P5, PT, R251, c[0x0][0x180], PT ;  /* 0x00006000fb007a0c */ /* 0x000fe20003fa6270 */
[----:B------:R1:W-:Y:S01]  /*a560*/  LDGSTS.E [R9+0x20e00], [R62.64], P3 ;  /* 0x20e000003e097fae */ /* 0x0003e2000992184c */
[----:B------:R-:W-:-:S02]  /*a570*/  ISETP.NE.U32.AND P1, PT, R250, RZ, PT ;  /* 0x000000fffa00720c */ /* 0x000fc40003f25070 */
[----:B------:R-:W-:Y:S02]  /*a580*/  LOP3.LUT R8, R3, 0x2a, RZ, 0xfc, !PT ;  /* 0x0000002a03087812 */ /* 0x000fe400078efcff */
[----:B------:R-:W-:Y:S01]  /*a590*/  ISETP.GE.AND P3, PT, R0, c[0x0][0x180], PT ;  /* 0x0000600000007a0c */ /* 0x000fe20003f66270 */
[----:B------:R1:W-:Y:S01]  /*a5a0*/  LDGSTS.E [R9+0x21200], [R60.64], P0 ;  /* 0x212000003c097fae */ /* 0x0003e2000812184c */
[----:B------:R-:W-:Y:S02]  /*a5b0*/  ISETP.NE.U32.AND P4, PT, R249, RZ, PT ;  /* 0x000000fff900720c */ /* 0x000fe40003f85070 */
[----:B------:R-:W-:Y:S01]  /*a5c0*/  SEL R249, R248, RZ, !P5 ;  /* 0x000000fff8f97207 */ /* 0x000fe20006800000 */
[----:B------:R1:W-:Y:S01]  /*a5d0*/  LDGSTS.E [R9+0x21600], [R58.64], P6 ;  /* 0x216000003a097fae */ /* 0x0003e2000b12184c */
[----:B------:R-:W-:Y:S02]  /*a5e0*/  ISETP.GE.AND P5, PT, R8, c[0x0][0x180], PT ;  /* 0x0000600008007a0c */ /* 0x000fe40003fa6270 */
[----:B------:R-:W-:Y:S01]  /*a5f0*/  LOP3.LUT R0, R3, 0x2e, RZ, 0xfc, !PT ;  /* 0x0000002e03007812 */ /* 0x000fe200078efcff */
[----:B------:R1:W-:Y:S01]  /*a600*/  LDGSTS.E [R9+0x21a00], [R56.64], P1 ;  /* 0x21a0000038097fae */ /* 0x0003e2000892184c */
[----:B------:R-:W-:-:S02]  /*a610*/  SEL R251, R248, RZ, !P3 ;  /* 0x000000fff8fb7207 */ /* 0x000fc40005800000 */
[----:B------:R-:W-:Y:S02]  /*a620*/  SEL R250, R248, RZ, !P5 ;  /* 0x000000fff8fa7207 */ /* 0x000fe40006800000 */
[----:B------:R-:W-:Y:S01]  /*a630*/  ISETP.GE.AND P3, PT, R0, c[0x0][0x180], PT ;  /* 0x0000600000007a0c */ /* 0x000fe20003f66270 */
[----:B------:R1:W-:Y:S01]  /*a640*/  LDGSTS.E [R9+0x21e00], [R54.64], P4 ;  /* 0x21e0000036097fae */ /* 0x0003e2000a12184c */
[----:B------:R-:W-:Y:S02]  /*a650*/  ISETP.NE.U32.AND P5, PT, R251, RZ, PT ;  /* 0x000000fffb00720c */ /* 0x000fe40003fa5070 */
[----:B------:R-:W-:Y:S02]  /*a660*/  LOP3.LUT R251, R3, 0x32, RZ, 0xfc, !PT ;  /* 0x0000003203fb7812 */ /* 0x000fe400078efcff */
[----:B------:R-:W-:Y:S02]  /*a670*/  ISETP.NE.U32.AND P0, PT, R249, RZ, PT ;  /* 0x000000fff900720c */ /* 0x000fe40003f05070 */
[----:B------:R-:W-:-:S02]  /*a680*/  LOP3.LUT R0, R3, 0x36, RZ, 0xfc, !PT ;  /* 0x0000003603007812 */ /* 0x000fc400078efcff */
[----:B------:R-:W-:Y:S02]  /*a690*/  SEL R249, R248, RZ, !P3 ;  /* 0x000000fff8f97207 */ /* 0x000fe40005800000 */
[----:B------:R-:W-:Y:S02]  /*a6a0*/  ISETP.GE.AND P1, PT, R251, c[0x0][0x180], PT ;  /* 0x00006000fb007a0c */ /* 0x000fe40003f26270 */
[----:B------:R-:W-:Y:S02]  /*a6b0*/  ISETP.NE.U32.AND P6, PT, R250, RZ, PT ;  /* 0x000000fffa00720c */ /* 0x000fe40003fc5070 */
[----:B------:R-:W-:Y:S02]  /*a6c0*/  LOP3.LUT R8, R3, 0x3a, RZ, 0xfc, !PT ;  /* 0x0000003a03087812 */ /* 0x000fe400078efcff */
[----:B------:R-:W-:Y:S01]  /*a6d0*/  ISETP.GE.AND P4, PT, R0, c[0x0][0x180], PT ;  /* 0x0000600000007a0c */ /* 0x000fe20003f86270 */
[----:B------:R1:W-:Y:S01]  /*a6e0*/  LDGSTS.E [R9+0x22200], [R52.64], P0 ;  /* 0x2220000034097fae */ /* 0x0003e2000812184c */
[----:B------:R-:W-:-:S02]  /*a6f0*/  ISETP.NE.U32.AND P3, PT, R249, RZ, PT ;  /* 0x000000fff900720c */ /* 0x000fc40003f65070 */
[----:B------:R-:W-:Y:S01]  /*a700*/  SEL R249, R248, RZ, !P1 ;  /* 0x000000fff8f97207 */ /* 0x000fe20004800000 */
[----:B------:R1:W-:Y:S01]  /*a710*/  LDGSTS.E [R9+0x22600], [R50.64], P5 ;  /* 0x2260000032097fae */ /* 0x0003e2000a92184c */
[----:B------:R-:W-:Y:S02]  /*a720*/  ISETP.GE.AND P1, PT, R8, c[0x0][0x180], PT ;  /* 0x0000600008007a0c */ /* 0x000fe40003f26270 */
[----:B------:R-:W-:Y:S01]  /*a730*/  LOP3.LUT R0, R3, 0x3e, RZ, 0xfc, !PT ;  /* 0x0000003e03007812 */ /* 0x000fe200078efcff */
[----:B------:R1:W-:Y:S01]  /*a740*/  LDGSTS.E [R9+0x22a00], [R48.64], P6 ;  /* 0x22a0000030097fae */ /* 0x0003e2000b12184c */
[C---:B------:R-:W-:Y:S02]  /*a750*/  SEL R251, R248.reuse, RZ, !P4 ;  /* 0x000000fff8fb7207 */ /* 0x040fe40006000000 */
[----:B------:R-:W-:Y:S02]  /*a760*/  SEL R250, R248, RZ, !P1 ;  /* 0x000000fff8fa7207 */ /* 0x000fe40004800000 */
[----:B------:R-:W-:Y:S01]  /*a770*/  ISETP.GE.AND P4, PT, R0, c[0x0][0x180], PT ;  /* 0x0000600000007a0c */ /* 0x000fe20003f86270 */
[----:B------:R1:W-:Y:S01]  /*a780*/  LDGSTS.E [R9+0x22e00], [R46.64], P3 ;  /* 0x22e000002e097fae */ /* 0x0003e2000992184c */
[----:B------:R-:W-:-:S02]  /*a790*/  ISETP.NE.U32.AND P1, PT, R251, RZ, PT ;  /* 0x000000fffb00720c */ /* 0x000fc40003f25070 */
[----:B------:R-:W-:Y:S02]  /*a7a0*/  ISETP.NE.U32.AND P0, PT, R249, RZ, PT ;  /* 0x000000fff900720c */ /* 0x000fe40003f05070 */
[C---:B------:R-:W-:Y:S02]  /*a7b0*/  LOP3.LUT R251, R3.reuse, 0x42, RZ, 0xfc, !PT ;  /* 0x0000004203fb7812 */ /* 0x040fe400078efcff */
[----:B------:R-:W-:Y:S02]  /*a7c0*/  LOP3.LUT R0, R3, 0x46, RZ, 0xfc, !PT ;  /* 0x0000004603007812 */ /* 0x000fe400078efcff */
[----:B------:R-:W-:Y:S02]  /*a7d0*/  SEL R249, R248, RZ, !P4 ;  /* 0x000000fff8f97207 */ /* 0x000fe40006000000 */
[----:B------:R-:W-:Y:S02]  /*a7e0*/  ISETP.GE.AND P6, PT, R251, c[0x0][0x180], PT ;  /* 0x00006000fb007a0c */ /* 0x000fe40003fc6270 */
[----:B------:R-:W-:-:S02]  /*a7f0*/  ISETP.NE.U32.AND P5, PT, R250, RZ, PT ;  /* 0x000000fffa00720c */ /* 0x000fc40003fa5070 */
[----:B------:R-:W-:Y:S01]  /*a800*/  LOP3.LUT R8, R3, 0x4a, RZ, 0xfc, !PT ;  /* 0x0000004a03087812 */ /* 0x000fe200078efcff */
[----:B------:R1:W-:Y:S01]  /*a810*/  LDGSTS.E [R9+0x23200], [R44.64], P0 ;  /* 0x232000002c097fae */ /* 0x0003e2000812184c */
[----:B------:R-:W-:Y:S02]  /*a820*/  ISETP.GE.AND P3, PT, R0, c[0x0][0x180], PT ;  /* 0x0000600000007a0c */ /* 0x000fe40003f66270 */
[----:B------:R-:W-:Y:S01]  /*a830*/  ISETP.NE.U32.AND P4, PT, R249, RZ, PT ;  /* 0x000000fff900720c */ /* 0x000fe20003f85070 */
[----:B------:R1:W-:Y:S01]  /*a840*/  LDGSTS.E [R9+0x23600], [R42.64], P1 ;  /* 0x236000002a097fae */ /* 0x0003e2000892184c */
[----:B------:R-:W-:Y:S02]  /*a850*/  SEL R249, R248, RZ, !P6 ;  /* 0x000000fff8f97207 */ /* 0x000fe40007000000 */
        /* <DEDUP_REMOVED lines=8> */
[----:B------:R-:W-:Y:S02]  /*a8e0*/  ISETP.NE.U32.AND P6, PT, R251, RZ, PT ;  /* 0x000000fffb00720c */ /* 0x000fe40003fc5070 */
[C---:B------:R-:W-:Y:S02]  /*a8f0*/  LOP3.LUT R251, R3.reuse, 0x52, RZ, 0xfc, !PT ;  /* 0x0000005203fb7812 */ /* 0x040fe400078efcff */
[----:B------:R-:W-:-:S02]  /*a900*/  LOP3.LUT R0, R3, 0x56, RZ, 0xfc, !PT ;  /* 0x0000005603007812 */ /* 0x000fc400078efcff */
[----:B------:R-:W-:Y:S02]  /*a910*/  SEL R249, R248, RZ, !P3 ;  /* 0x000000fff8f97207 */ /* 0x000fe40005800000 */
[----:B------:R-:W-:Y:S02]  /*a920*/  ISETP.GE.AND P5, PT, R251, c[0x0][0x180], PT ;  /* 0x00006000fb007a0c */ /* 0x000fe40003fa6270 */
[----:B------:R-:W-:Y:S01]  /*a930*/  LOP3.LUT R8, R3, 0x5a, RZ, 0xfc, !PT ;  /* 0x0000005a03087812 */ /* 0x000fe200078efcff */
[----:B------:R1:W-:Y:S01]  /*a940*/  LDGSTS.E [R9+0x24200], [R36.64], P0 ;  /* 0x2420000024097fae */ /* 0x0003e2000812184c */
[----:B------:R-:W-:Y:S02]  /*a950*/  ISETP.GE.AND P4, PT, R0, c[0x0][0x180], PT ;  /* 0x0000600000007a0c */ /* 0x000fe40003f86270 */
[----:B------:R-:W-:Y:S01]  /*a960*/  ISETP.NE.U32.AND P3, PT, R249, RZ, PT ;  /* 0x000000fff900720c */ /* 0x000fe20003f65070 */
[----:B------:R1:W-:Y:S01]  /*a970*/  LDGSTS.E [R9+0x24600], [R34.64], P6 ;  /* 0x2460000022097fae */ /* 0x0003e2000b12184c */
[----:B------:R-:W-:-:S02]  /*a980*/  SEL R249, R248, RZ, !P5 ;  /* 0x000000fff8f97207 */ /* 0x000fc40006800000 */
[----:B------:R-:W-:Y:S02]  /*a990*/  ISETP.GE.AND P5, PT, R8, c[0x0][0x180], PT ;  /* 0x0000600008007a0c */ /* 0x000fe40003fa6270 */
[----:B------:R-:W-:Y:S02]  /*a9a0*/  SEL R251, R248, RZ, !P4 ;  /* 0x000000fff8fb7207 */ /* 0x000fe40006000000 */
[----:B------:R-:W-:Y:S02]  /*a9b0*/  ISETP.NE.U32.AND P1, PT, R250, RZ, PT ;  /* 0x000000fffa00720c */ /* 0x000fe40003f25070 */
[----:B------:R-:W-:Y:S02]  /*a9c0*/  ISETP.NE.U32.AND P0, PT, R249, RZ, PT ;  /* 0x000000fff900720c */ /* 0x000fe40003f05070 */
[----:B------:R-:W-:Y:S02]  /*a9d0*/  SEL R250, R248, RZ, !P5 ;  /* 0x000000fff8fa7207 */ /* 0x000fe40006800000 */
[----:B------:R-:W-:-:S02]  /*a9e0*/  ISETP.NE.U32.AND P5, PT, R251, RZ, PT ;  /* 0x000000fffb00720c */ /* 0x000fc40003fa5070 */
[C---:B------:R-:W-:Y:S02]  /*a9f0*/  LOP3.LUT R0, R3.reuse, 0x5e, RZ, 0xfc, !PT ;  /* 0x0000005e03007812 */ /* 0x040fe400078efcff */
[----:B------:R-:W-:Y:S02]  /*aa00*/  ISETP.NE.U32.AND P6, PT, R250, RZ, PT ;  /* 0x000000fffa00720c */ /* 0x000fe40003fc5070 */
[----:B------:R-:W-:Y:S01]  /*aa10*/  ISETP.GE.AND P4, PT, R0, c[0x0][0x180], PT ;  /* 0x0000600000007a0c */ /* 0x000fe20003f86270 */
[----:B------:R1:W-:Y:S01]  /*aa20*/  LDGSTS.E [R9+0x24a00], [R32.64], P1 ;  /* 0x24a0000020097fae */ /* 0x0003e2000892184c */
[C---:B------:R-:W-:Y:S02]  /*aa30*/  LOP3.LUT R8, R3.reuse, 0x62, RZ, 0xfc, !PT ;  /* 0x0000006203087812 */ /* 0x040fe400078efcff */
[----:B------:R-:W-:Y:S01]  /*aa40*/  LOP3.LUT R0, R3, 0x66, RZ, 0xfc, !PT ;  /* 0x0000006603007812 */ /* 0x000fe200078efcff */
[----:B------:R1:W-:Y:S01]  /*aa50*/  LDGSTS.E [R9+0x24e00], [R30.64], P3 ;  /* 0x24e000001e097fae */ /* 0x0003e2000992184c */
[----:B------:R-:W-:-:S03]  /*aa60*/  SEL R249, R248, RZ, !P4 ;  /* 0x000000fff8f97207 */ /* 0x000fc60006000000 */
[----:B------:R1:W-:Y:S01]  /*aa70*/  LDGSTS.E [R9+0x25200], [R28.64], P0 ;  /* 0x252000001c097fae */ /* 0x0003e2000812184c */
[----:B------:R-:W-:Y:S02]  /*aa80*/  ISETP.GE.AND P1, PT, R8, c[0x0][0x180], PT ;  /* 0x0000600008007a0c */ /* 0x000fe40003f26270 */
[----:B------:R-:W-:Y:S01]  /*aa90*/  ISETP.GE.AND P3, PT, R0, c[0x0][0x180], PT ;  /* 0x0000600000007a0c */ /* 0x000fe20003f66270 */
[----:B------:R1:W-:Y:S01]  /*aaa0*/  LDGSTS.E [R9+0x25600], [R6.64], P5 ;  /* 0x2560000006097fae */ /* 0x0003e2000a92184c */
[----:B------:R-:W-:Y:S02]  /*aab0*/  LOP3.LUT R0, R3, 0x6e, RZ, 0xfc, !PT ;  /* 0x0000006e03007812 */ /* 0x000fe400078efcff */
[----:B------:R-:W-:Y:S01]  /*aac0*/  ISETP.NE.U32.AND P4, PT, R249, RZ, PT ;  /* 0x000000fff900720c */ /* 0x000fe20003f85070 */
[----:B------:R2:W-:Y:S01]  /*aad0*/  LDGSTS.E [R9+0x25a00], [R26.64], P6 ;  /* 0x25a000001a097fae */ /* 0x0005e2000b12184c */
[C---:B------:R-:W-:Y:S02]  /*aae0*/  SEL R249, R248.reuse, RZ, !P1 ;  /* 0x000000fff8f97207 */ /* 0x040fe40004800000 */
[----:B------:R-:W-:Y:S01]  /*aaf0*/  SEL R251, R248, RZ, !P3 ;  /* 0x000000fff8fb7207 */ /* 0x000fe20005800000 */
[----:B-1----:R-:W1:Y:S01]  /*ab00*/  S2R R6, SR_TID.X ;  /* 0x0000000000067919 */ /* 0x002e620000002100 */
[----:B------:R-:W-:-:S02]  /*ab10*/  ISETP.GE.AND P3, PT, R0, c[0x0][0x180], PT ;  /* 0x0000600000007a0c */ /* 0x000fc40003f66270 */
[C---:B------:R-:W-:Y:S02]  /*ab20*/  LOP3.LUT R0, R3.reuse, 0x72, RZ, 0xfc, !PT ;  /* 0x0000007203007812 */ /* 0x040fe400078efcff */
[----:B------:R-:W-:Y:S01]  /*ab30*/  LOP3.LUT R252, R3, 0x6a, RZ, 0xfc, !PT ;  /* 0x0000006a03fc7812 */ /* 0x000fe200078efcff */
[----:B------:R-:W-:Y:S01]  /*ab40*/  STL.64 [R1+0x220], R14 ;  /* 0x0002200e01007387 */ /* 0x000fe20000100a00 */
[----:B------:R-:W-:Y:S02]  /*ab50*/  ISETP.NE.U32.AND P0, PT, R249, RZ, PT ;  /* 0x000000fff900720c */ /* 0x000fe40003f05070 */
[----:B------:R-:W-:Y:S01]  /*ab60*/  SEL R249, R248, RZ, !P3 ;  /* 0x000000fff8f97207 */ /* 0x000fe20005800000 */
[----:B------:R-:W-:Y:S01]  /*ab70*/  UIADD3 UR5, UR4, -0x80, URZ ;  /* 0xffffff8004057890 */ /* 0x000fe2000fffe03f */
[----:B------:R-:W-:Y:S01]  /*ab80*/  ISETP.GE.AND P6, PT, R0, c[0x0][0x180], PT ;  /* 0x0000600000007a0c */ /* 0x000fe20003fc6270 */
[----:B------:R1:W-:Y:S01]  /*ab90*/  LDGSTS.E [R9+0x25e00], [R24.64], P4 ;  /* 0x25e0000018097fae */ /* 0x0003e2000a12184c */
[----:B------:R-:W-:-:S02]  /*aba0*/  ISETP.GE.AND P1, PT, R252, c[0x0][0x180], PT ;  /* 0x00006000fc007a0c */ /* 0x000fc40003f26270 */
[----:B------:R-:W-:Y:S02]  /*abb0*/  LOP3.LUT R7, R3, 0x7a, RZ, 0xfc, !PT ;  /* 0x0000007a03077812 */ /* 0x000fe400078efcff */
[----:B------:R-:W-:Y:S02]  /*abc0*/  ISETP.NE.U32.AND P3, PT, R249, RZ, PT ;  /* 0x000000fff900720c */ /* 0x000fe40003f65070 */
[C---:B------:R-:W-:Y:S01]  /*abd0*/  SEL R249, R248.reuse, RZ, !P6 ;  /* 0x000000fff8f97207 */ /* 0x040fe20007000000 */
[----:B------:R1:W-:Y:S01]  /*abe0*/  STL.64 [R1+0x10], R72 ;  /* 0x0000104801007387 */ /* 0x0003e20000100a00 */
[----:B------:R-:W-:Y:S02]  /*abf0*/  SEL R250, R248, RZ, !P1 ;  /* 0x000000fff8fa7207 */ /* 0x000fe40004800000 */
[----:B------:R-:W-:Y:S01]  /*ac00*/  ISETP.GE.AND P6, PT, R7, c[0x0][0x180], PT ;  /* 0x0000600007007a0c */ /* 0x000fe20003fc6270 */
[----:B------:R-:W-:Y:S01]  /*ac10*/  IMAD.MOV.U32 R7, RZ, RZ, 0x7f ;  /* 0x0000007fff077424 */ /* 0x000fe200078e00ff */
[----:B------:R-:W-:Y:S01]  /*ac20*/  ISETP.NE.U32.AND P1, PT, R251, RZ, PT ;  /* 0x000000fffb00720c */ /* 0x000fe20003f25070 */
[----:B------:R-:W-:Y:S01]  /*ac30*/  STL.64 [R1+0x228], R12 ;  /* 0x0002280c01007387 */ /* 0x000fe20000100a00 */
[----:B------:R-:W-:-:S02]  /*ac40*/  LOP3.LUT R8, R3, 0x76, RZ, 0xfc, !PT ;  /* 0x0000007603087812 */ /* 0x000fc400078efcff */
[----:B------:R-:W-:Y:S01]  /*ac50*/  IADD3 R7, R7, c[0x0][0x180], RZ ;  /* 0x0000600007077a10 */ /* 0x000fe20007ffe0ff */
[----:B------:R2:W-:Y:S01]  /*ac60*/  STL.64 [R1+0x8], R70 ;  /* 0x0000084601007387 */ /* 0x0005e20000100a00 */
[----:B------:R-:W-:-:S03]  /*ac70*/  ISETP.GE.AND P4, PT, R8, c[0x0][0x180], PT ;  /* 0x0000600008007a0c */ /* 0x000fc60003f86270 */
[----:B------:R3:W-:Y:S01]  /*ac80*/  STL.64 [R1+0x210], R10 ;  /* 0x0002100a01007387 */ /* 0x0007e20000100a00 */
[----:B-1----:R-:W-:Y:S02]  /*ac90*/  LOP3.LUT R6, R6, 0x7f, RZ, 0xc0, !PT ;  /* 0x0000007f06067812 */ /* 0x002fe400078ec0ff */
[----:B------:R-:W-:Y:S01]  /*aca0*/  SEL R251, R248, RZ, !P6 ;  /* 0x000000fff8fb7207 */ /* 0x000fe20007000000 */
[----:B------:R-:W4:Y:S01]  /*acb0*/  LDL.LU.64 R130, [R1+0xb18] ;  /* 0x000b180001827983 */ /* 0x000f220000300a00 */
[----:B------:R-:W-:-:S03]  /*acc0*/  ISETP.GT.AND P6, PT, R7, 0xff, PT ;  /* 0x000000ff0700780c */ /* 0x000fc60003fc4270 */
[----:B--2---:R-:W2:Y:S01]  /*acd0*/  LDL.LU.64 R128, [R1+0xb10] ;  /* 0x000b100001807983 */ /* 0x004ea20000300a00 */
[----:B------:R-:W-:Y:S02]  /*ace0*/  ISETP.NE.U32.AND P5, PT, R250, RZ, PT ;  /* 0x000000fffa00720c */ /* 0x000fe40003fa5070 */
[----:B------:R-:W-:Y:S01]  /*acf0*/  LOP3.LUT R7, R3, 0x7e, RZ, 0xfc, !PT ;  /* 0x0000007e03077812 */ /* 0x000fe200078efcff */
[----:B---3--:R-:W3:Y:S01]  /*ad00*/  LDL.LU.64 R126, [R1+0xb08] ;  /* 0x000b0800017e7983 */ /* 0x008ee20000300a00 */
[----:B------:R-:W-:-:S03]  /*ad10*/  SEL R250, R248, RZ, !P4 ;  /* 0x000000fff8fa7207 */ /* 0x000fc60006000000 */
[----:B------:R-:W2:Y:S01]  /*ad20*/  LDL.LU.64 R124, [R1+0xb00] ;  /* 0x000b0000017c7983 */ /* 0x000ea20000300a00 */
[----:B------:R-:W-:-:S03]  /*ad30*/  ISETP.GE.AND P4, PT, R6, UR5, PT ;  /* 0x0000000506007c0c */ /* 0x000fc6000bf86270 */
[----:B------:R-:W2:Y:S04]  /*ad40*/  LDL.LU.64 R122, [R1+0xaf8] ;  /* 0x000af800017a7983 */ /* 0x000ea80000300a00 */
[----:B------:R-:W2:Y:S04]  /*ad50*/  LDL.LU.64 R120, [R1+0xaf0] ;  /* 0x000af00001787983 */ /* 0x000ea80000300a00 */
[----:B------:R1:W-:Y:S01]  /*ad60*/  LDGSTS.E [R9+0x26200], [R22.64], P0 ;  /* 0x2620000016097fae */ /* 0x0003e2000812184c */
[----:B------:R-:W-:-:S03]  /*ad70*/  ISETP.NE.U32.AND P0, PT, R249, RZ, PT ;  /* 0x000000fff900720c */ /* 0x000fc60003f05070 */
[----:B------:R-:W2:Y:S01]  /*ad80*/  LDL.LU.64 R118, [R1+0xae8] ;  /* 0x000ae80001767983 */ /* 0x000ea20000300a00 */
[----:B------:R-:W-:-:S03]  /*ad90*/  SEL R249, RZ, 0x4, P4 ;  /* 0x00000004fff97807 */ /* 0x000fc60002000000 */
[----:B------:R1:W-:Y:S01]  /*ada0*/  LDGSTS.E [R9+0x26600], [R20.64], P1 ;  /* 0x2660000014097fae */ /* 0x0003e2000892184c */
[----:B------:R-:W-:Y:S02]  /*adb0*/  ISETP.GE.AND P1, PT, R7, c[0x0][0x180], PT ;  /* 0x0000600007007a0c */ /* 0x000fe40003f26270 */
[----:B------:R-:W-:Y:S01]  /*adc0*/  LOP3.LUT R7, R3, 0x4, RZ, 0xfc, !PT ;  /* 0x0000000403077812 */ /* 0x000fe200078efcff */
[----:B------:R-:W2:Y:S01]  /*add0*/  LDL.LU.64 R116, [R1+0xae0] ;  /* 0x000ae00001747983 */ /* 0x000ea20000300a00 */
[----:B------:R-:W-:-:S03]  /*ade0*/  ISETP.NE.U32.AND P4, PT, R250, RZ, PT ;  /* 0x000000fffa00720c */ /* 0x000fc60003f85070 */
[----:B------:R-:W2:Y:S01]  /*adf0*/  LDL.LU.64 R114, [R1+0xad8] ;  /* 0x000ad80001727983 */ /* 0x000ea20000300a00 */
[----:B------:R-:W-:-:S03]  /*ae00*/  SEL R250, R248, RZ, !P1 ;  /* 0x000000fff8fa7207 */ /* 0x000fc60004800000 */
[----:B------:R-:W2:Y:S01]  /*ae10*/  LDL.LU.64 R112, [R1+0xad0] ;  /* 0x000ad00001707983 */ /* 0x000ea20000300a00 */
[----:B------:R-:W-:-:S03]  /*ae20*/  ISETP.GE.AND P1, PT, R7, UR5, PT ;  /* 0x0000000507007c0c */ /* 0x000fc6000bf26270 */
[----:B------:R-:W2:Y:S01]  /*ae30*/  LDL.LU.64 R110, [R1+0xac8] ;  /* 0x000ac800016e7983 */ /* 0x000ea20000300a00 */
[----:B------:R-:W-:-:S03]  /*ae40*/  IMAD.SHL.U32 R7, R6, 0x4, RZ ;  /* 0x0000000406077824 */ /* 0x000fc600078e00ff */
[----:B------:R-:W2:Y:S04]  /*ae50*/  LDL.LU.64 R108, [R1+0xac0] ;  /* 0x000ac000016c7983 */ /* 0x000ea80000300a00 */
[----:B------:R-:W2:Y:S04]  /*ae60*/  LDL.LU.64 R106, [R1+0xab8] ;  /* 0x000ab800016a7983 */ /* 0x000ea80000300a00 */
[----:B------:R-:W2:Y:S04]  /*ae70*/  LDL.LU.64 R104, [R1+0xab0] ;  /* 0x000ab00001687983 */ /* 0x000ea80000300a00 */
[----:B------:R-:W2:Y:S01]  /*ae80*/  LDL.LU.64 R102, [R1+0xaa8] ;  /* 0x000aa80001667983 */ /* 0x000ea20000300a00 */
[----:B------:R-:W-:-:S03]  /*ae90*/  LOP3.LUT R6, R7, 0x10, RZ, 0x3c, !PT ;  /* 0x0000001007067812 */ /* 0x000fc600078e3cff */
[----:B------:R-:W2:Y:S04]  /*aea0*/  LDL.LU.64 R100, [R1+0xaa0] ;  /* 0x000aa00001647983 */ /* 0x000ea80000300a00 */
        /* <DEDUP_REMOVED lines=9> */
[----:B------:R-:W1:Y:S04]  /*af40*/  S2R R6, SR_TID.X ;  /* 0x0000000000067919 */ /* 0x000e680000002100 */
[----:B------:R-:W2:Y:S04]  /*af50*/  LDL.LU.64 R80, [R1+0xa50] ;  /* 0x000a500001507983 */ /* 0x000ea80000300a00 */
[----:B------:R-:W2:Y:S04]  /*af60*/  LDL.LU.64 R78, [R1+0xa48] ;  /* 0x000a4800014e7983 */ /* 0x000ea80000300a00 */
[----:B------:R-:W2:Y:S04]  /*af70*/  LDL.LU.64 R76, [R1+0xa40] ;  /* 0x000a4000014c7983 */ /* 0x000ea80000300a00 */
[----:B------:R-:W2:Y:S04]  /*af80*/  LDL.LU.64 R74, [R1+0xa38] ;  /* 0x000a3800014a7983 */ /* 0x000ea80000300a00 */
[----:B------:R-:W2:Y:S04]  /*af90*/  LDL.LU.64 R72, [R1+0xa30] ;  /* 0x000a300001487983 */ /* 0x000ea80000300a00 */
[----:B------:R-:W2:Y:S04]  /*afa0*/  LDL.LU.64 R70, [R1+0xa28] ;  /* 0x000a280001467983 */ /* 0x000ea80000300a00 */
[----:B------:R1:W-:Y:S04]  /*afb0*/  STL [R1+0x3cc], R9 ;  /* 0x0003cc0901007387 */ /* 0x0003e80000100800 */
        /* <DEDUP_REMOVED lines=10> */
[----:B------:R1:W-:Y:S01]  /*b060*/  LDGSTS.E [R9+0x26a00], [R4.64], P5 ;  /* 0x26a0000004097fae */ /* 0x0003e2000a92184c */
[----:B------:R-:W-:-:S03]  /*b070*/  ISETP.GE.AND P5, PT, R3, UR5, PT ;  /* 0x0000000503007c0c */ /* 0x000fc6000bfa6270 */
[----:B------:R-:W2:Y:S01]  /*b080*/  LDL.LU.64 R48, [R1+0x9d0] ;  /* 0x0009d00001307983 */ /* 0x000ea20000300a00 */
[----:B------:R-:W-:-:S03]  /*b090*/  SEL R248, RZ, 0x4, P5 ;  /* 0x00000004fff87807 */ /* 0x000fc60002800000 */
[----:B------:R-:W2:Y:S01]  /*b0a0*/  LDL.LU.64 R46, [R1+0x9c8] ;  /* 0x0009c800012e7983 */ /* 0x000ea20000300a00 */
[----:B------:R-:W-:-:S03]  /*b0b0*/  ISETP.NE.U32.AND P5, PT, R251, RZ, PT ;  /* 0x000000fffb00720c */ /* 0x000fc60003fa5070 */
[----:B------:R-:W2:Y:S01]  /*b0c0*/  LDL.LU.64 R44, [R1+0x9c0] ;  /* 0x0009c000012c7983 */ /* 0x000ea20000300a00 */
[----:B-1----:R-:W-:-:S03]  /*b0d0*/  SHF.R.U32.HI R8, RZ, 0x6, R6 ;  /* 0x00000006ff087819 */ /* 0x002fc60000011606 */
[----:B------:R-:W2:Y:S04]  /*b0e0*/  LDL.LU.64 R42, [R1+0x9b8] ;  /* 0x0009b800012a7983 */ /* 0x000ea80000300a00 */
[----:B------:R-:W2:Y:S04]  /*b0f0*/  LDL.LU.64 R40, [R1+0x9b0] ;  /* 0x0009b00001287983 */ /* 0x000ea80000300a00 */
[----:B------:R-:W2:Y:S04]  /*b100*/  LDL.LU.64 R38, [R1+0x9a8] ;  /* 0x0009a80001267983 */ /* 0x000ea80000300a00 */
[----:B------:R1:W-:Y:S04]  /*b110*/  LDGSTS.E [R9+0x26e00], [R18.64], P3 ;  /* 0x26e0000012097fae */ /* 0x0003e8000992184c */
[----:B------:R-:W2:Y:S04]  /*b120*/  LDL.LU.64 R36, [R1+0x9a0] ;  /* 0x0009a00001247983 */ /* 0x000ea80000300a00 */
[----:B------:R1:W-:Y:S01]  /*b130*/  LDGSTS.E [R9+0x27200], [R16.64], P0 ;  /* 0x2720000010097fae */ /* 0x0003e2000812184c */
[----:B------:R-:W-:-:S03]  /*b140*/  ISETP.NE.U32.AND P0, PT, R250, RZ, PT ;  /* 0x000000fffa00720c */ /* 0x000fc60003f05070 */
[----:B------:R-:W2:Y:S01]  /*b150*/  LDL.LU.64 R34, [R1+0x998] ;  /* 0x0009980001227983 */ /* 0x000ea20000300a00 */
[----:B------:R-:W-:-:S03]  /*b160*/  SGXT.U32 R8, R8, 0x1 ;  /* 0x000000010808781a */ /* 0x000fc60000000000 */
        /* <DEDUP_REMOVED lines=8> */
[----:B------:R-:W2:Y:S04]  /*b1f0*/  LDL.64 R4, [R1+0x1f8] ;  /* 0x0001f80001047983 */ /* 0x000ea80000100a00 */
[----:B-1----:R-:W3:Y:S04]  /*b200*/  LDL.LU.64 R18, [R1+0x958] ;  /* 0x0009580001127983 */ /* 0x002ee80000300a00 */
[----:B------:R-:W3:Y:S04]  /*b210*/  LDL.LU.64 R16, [R1+0x950] ;  /* 0x0009500001107983 */ /* 0x000ee80000300a00 */
[----:B------:R1:W-:Y:S04]  /*b220*/  LDGSTS.E [R9+0x27600], [R14.64], P4 ;  /* 0x276000000e097fae */ /* 0x0003e8000a12184c */
[----:B------:R1:W-:Y:S01]  /*b230*/  LDGSTS.E [R9+0x27a00], [R12.64], P5 ;  /* 0x27a000000c097fae */ /* 0x0003e2000a92184c */
[----:B------:R-:W-:-:S03]  /*b240*/  ISETP.GE.AND P5, PT, R8, UR5, PT ;  /* 0x0000000508007c0c */ /* 0x000fc6000bfa6270 */
[----:B------:R1:W-:Y:S04]  /*b250*/  LDGSTS.E [R9+0x27e00], [R10.64], P0 ;  /* 0x27e000000a097fae */ /* 0x0003e8000812184c */
[----:B-1----:R-:W3:Y:S04]  /*b260*/  LDL.LU.64 R14, [R1+0x948] ;  /* 0x00094800010e7983 */ /* 0x002ee80000300a00 */
[----:B------:R-:W3:Y:S04]  /*b270*/  LDL.LU.64 R12, [R1+0x940] ;  /* 0x00094000010c7983 */ /* 0x000ee80000300a00 */
[----:B------:R-:W3:Y:S04]  /*b280*/  LDL.LU R8, [R1+0x938] ;  /* 0x0009380001087983 */ /* 0x000ee80000300800 */
[----:B------:R-:W3:Y:S01]  /*b290*/  LDL.LU.64 R10, [R1+0x930] ;  /* 0x00093000010a7983 */ /* 0x000ee20000300a00 */
[----:B------:R-:W-:-:S02]  /*b2a0*/  SEL R249, R249, RZ, P6 ;  /* 0x000000fff9f97207 */ /* 0x000fc40003000000 */
[----:B------:R-:W-:Y:S01]  /*b2b0*/  SHF.R.U32.HI R6, RZ, 0x6, R6 ;  /* 0x00000006ff067819 */ /* 0x000fe20000011606 */
[----:B------:R-:W4:Y:S01]  /*b2c0*/  LDL.LU R9, [R1+0x92c] ;  /* 0x00092c0001097983 */ /* 0x000f220000300800 */
[----:B------:R-:W-:Y:S02]  /*b2d0*/  ISETP.NE.U32.AND P3, PT, R249, RZ, PT ;  /* 0x000000fff900720c */ /* 0x000fe40003f65070 */
[----:B------:R-:W-:Y:S01]  /*b2e0*/  SGXT.U32 R6, R6, 0x1 ;  /* 0x000000010606781a */ /* 0x000fe20000000000 */
[----:B------:R-:W0:Y:S01]  /*b2f0*/  LDGDEPBAR ;  /* 0x00000000000079af */ /* 0x000e220000000000 */
[----:B------:R-:W-:Y:S02]  /*b300*/  SEL R249, R248, RZ, P6 ;  /* 0x000000fff8f97207 */ /* 0x000fe40003000000 */
[----:B------:R-:W-:Y:S02]  /*b310*/  SEL R248, RZ, 0x4, P1 ;  /* 0x00000004fff87807 */ /* 0x000fe40000800000 */
[----:B------:R-:W-:-:S02]  /*b320*/  LOP3.LUT R6, R6, 0xc, RZ, 0xfc, !PT ;  /* 0x0000000c06067812 */ /* 0x000fc400078efcff */
[----:B------:R-:W-:Y:S02]  /*b330*/  SEL R248, R248, RZ, P6 ;  /* 0x000000fff8f87207 */ /* 0x000fe40003000000 */
[----:B------:R-:W-:Y:S02]  /*b340*/  ISETP.GE.AND P0, PT, R6, UR5, PT ;  /* 0x0000000506007c0c */ /* 0x000fe4000bf06270 */
[----:B------:R-:W-:Y:S01]  /*b350*/  ISETP.NE.U32.AND P1, PT, R249, RZ, PT ;  /* 0x000000fff900720c */ /* 0x000fe20003f25070 */
[----:B------:R-:W4:Y:S01]  /*b360*/  LDL.LU R6, [R1+0x928] ;  /* 0x0009280001067983 */ /* 0x000f220000300800 */
[----:B------:R-:W-:Y:S02]  /*b370*/  ISETP.NE.U32.AND P4, PT, R248, RZ, PT ;  /* 0x000000fff800720c */ /* 0x000fe40003f85070 */
[C---:B------:R-:W-:Y:S02]  /*b380*/  LOP3.LUT R3, R7.reuse, 0x20, RZ, 0x3c, !PT ;  /* 0x0000002007037812 */ /* 0x040fe400078e3cff */
[----:B------:R-:W-:-:S02]  /*b390*/  LOP3.LUT R248, R7, 0x30, RZ, 0x3c, !PT ;  /* 0x0000003007f87812 */ /* 0x000fc400078e3cff */
[C---:B------:R-:W-:Y:S02]  /*b3a0*/  LOP3.LUT R251, R7.reuse, 0x40, RZ, 0x3c, !PT ;  /* 0x0000004007fb7812 */ /* 0x040fe400078e3cff */
[C---:B------:R-:W-:Y:S02]  /*b3b0*/  LOP3.LUT R250, R7.reuse, 0x50, RZ, 0x3c, !PT ;  /* 0x0000005007fa7812 */ /* 0x040fe400078e3cff */
[C---:B------:R-:W-:Y:S02]  /*b3c0*/  LOP3.LUT R3, R7.reuse, 0x60, RZ, 0x3c, !PT ;  /* 0x0000006007037812 */ /* 0x040fe400078e3cff */
[----:B------:R-:W-:Y:S01]  /*b3d0*/  LOP3.LUT R249, R7, 0x70, RZ, 0x3c, !PT ;  /* 0x0000007007f97812 */ /* 0x000fe200078e3cff */
[----:B--2---:R1:W-:Y:S04]  /*b3e0*/  LDGSTS.E [R7], [R4.64], P2 ;  /* 0x0000000004077fae */ /* 0x0043e8000912184c */
[----:B-1----:R-:W2:Y:S04]  /*b3f0*/  LDL.LU.64 R4, [R1+0x920] ;  /* 0x0009200001047983 */ /* 0x002ea80000300a00 */
[----:B---3--:R1:W-:Y:S04]  /*b400*/  LDGSTS.E [R7+0x1000], [R10.64], P2 ;  /* 0x010000000a077fae */ /* 0x0083e8000912184c */
[----:B-1----:R-:W3:Y:S04]  /*b410*/  LDL.LU R7, [R1+0x918] ;  /* 0x0009180001077983 */ /* 0x002ee80000300800 */
[----:B------:R1:W-:Y:S04]  /*b420*/  STL.64 [R1+0x7a8], R10 ;  /* 0x0007a80a01007387 */ /* 0x0003e80000100a00 */
[----:B-1----:R-:W1:Y:S04]  /*b430*/  S2R R11, SR_TID.X ;  /* 0x00000000000b7919 */ /* 0x002e680000002100 */
[----:B------:R1:W-:Y:S02]  /*b440*/  STL.64 [R1+0x7b0], R26 ;  /* 0x0007b01a01007387 */ /* 0x0003e40000100a00 */
[----:B-1----:R-:W-:-:S05]  /*b450*/  LOP3.LUT R10, R11, 0x7f, RZ, 0xc0, !PT ;  /* 0x0000007f0b0a7812 */ /* 0x002fca00078ec0ff */
[----:B------:R-:W-:-:S05]  /*b460*/  IMAD.SHL.U32 R11, R10, 0x4, RZ ;  /* 0x000000040a0b7824 */ /* 0x000fca00078e00ff */
[----:B------:R1:W-:Y:S04]  /*b470*/  LDGSTS.E [R11+0x2000], [R26.64], P2 ;  /* 0x020000001a0b7fae */ /* 0x0003e8000912184c */
[----:B------:R4:W-:Y:S04]  /*b480*/  LDGSTS.E [R11+0x3000], [R42.64], P2 ;  /* 0x030000002a0b7fae */ /* 0x0009e8000912184c */
[----:B------:R4:W-:Y:S04]  /*b490*/  LDGSTS.E [R11+0x4000], [R58.64], P2 ;  /* 0x040000003a0b7fae */ /* 0x0009e8000912184c */
[----:B-1----:R-:W2:Y:S04]  /*b4a0*/  LDL.64 R26, [R1+0x1e8] ;  /* 0x0001e800011a7983 */ /* 0x002ea80000100a00 */
[----:B------:R4:W-:Y:S04]  /*b4b0*/  STL.64 [R1+0x7b8], R42 ;  /* 0x0007b82a01007387 */ /* 0x0009e80000100a00 */
[----:B----4-:R-:W4:Y:S04]  /*b4c0*/  LDL.64 R42, [R1+0x1f0] ;  /* 0x0001f000012a7983 */ /* 0x010f280000100a00 */
[----:B------:R1:W-:Y:S04]  /*b4d0*/  STL.64 [R1+0x7c0], R58 ;  /* 0x0007c03a01007387 */ /* 0x0003e80000100a00 */
[----:B------:R1:W-:Y:S04]  /*b4e0*/  STL.64 [R1+0x7d0], R74 ;  /* 0x0007d04a01007387 */ /* 0x0003e80000100a00 */
[----:B------:R-:W-:Y:S01]  /*b4f0*/  STL [R1+0x7e8], R90 ;  /* 0x0007e85a01007387 */ /* 0x000fe20000100800 */
[----:B-1----:R-:W-:-:S03]  /*b500*/  IMAD.SHL.U32 R59, R10, 0x4, RZ ;  /* 0x000000040a3b7824 */ /* 0x002fc600078e00ff */
[----:B------:R-:W-:Y:S04]  /*b510*/  STL [R1+0x7d8], R91 ;  /* 0x0007d85b01007387 */ /* 0x000fe80000100800 */
[----:B------:R-:W-:Y:S04]  /*b520*/  STL.64 [R1+0x7e0], R106 ;  /* 0x0007e06a01007387 */ /* 0x000fe80000100a00 */
[----:B------:R-:W-:Y:S04]  /*b530*/  STL.64 [R1+0x7f0], R122 ;  /* 0x0007f07a01007387 */ /* 0x000fe80000100a00 */
[----:B------:R-:W-:Y:S04]  /*b540*/  STL.64 [R1+0x7f8], R138 ;  /* 0x0007f88a01007387 */ /* 0x000fe80000100a00 */
[----:B------:R-:W-:Y:S04]  /*b550*/  STL [R1+0x810], R154 ;  /* 0x0008109a01007387 */ /* 0x000fe80000100800 */
[----:B------:R1:W-:Y:S04]  /*b560*/  LDGSTS.E [R59+0x5000], [R74.64], P2 ;  /* 0x050000004a3b7fae */ /* 0x0003e8000912184c */
[----:B------:R-:W-:Y:S04]  /*b570*/  STL [R1+0x800], R155 ;  /* 0x0008009b01007387 */ /* 0x000fe80000100800 */
[----:B------:R1:W-:Y:S04]  /*b580*/  LDGSTS.E [R59+0x6000], [R90.64], P2 ;  /* 0x060000005a3b7fae */ /* 0x0003e8000912184c */
[----:B------:R1:W-:Y:S04]  /*b590*/  STL.64 [R1+0x808], R170 ;  /* 0x000808aa01007387 */ /* 0x0003e80000100a00 */
[----:B------:R1:W-:Y:S04]  /*b5a0*/  LDGSTS.E [R59+0x7000], [R106.64], P2 ;  /* 0x070000006a3b7fae */ /* 0x0003e8000912184c */
[----:B------:R-:W-:Y:S01]  /*b5b0*/  STL.64 [R1+0x818], R186 ;  /* 0x000818ba01007387 */ /* 0x000fe20000100a00 */
[----:B------:R-:W-:-:S03]  /*b5c0*/  LOP3.LUT R58, R11, 0x10, RZ, 0x3c, !PT ;  /* 0x000000100b3a7812 */ /* 0x000fc600078e3cff */
[----:B------:R1:W-:Y:S04]  /*b5d0*/  LDGSTS.E [R59+0x8000], [R122.64], P2 ;  /* 0x080000007a3b7fae */ /* 0x0003e8000912184c */
[----:B------:R-:W-:Y:S04]  /*b5e0*/  STL [R1+0x830], R202 ;  /* 0x000830ca01007387 */ /* 0x000fe80000100800 */
[----:B------:R1:W-:Y:S04]  /*b5f0*/  LDGSTS.E [R59+0x9000], [R138.64], P2 ;  /* 0x090000008a3b7fae */ /* 0x0003e8000912184c */
[----:B------:R-:W-:Y:S04]  /*b600*/  STL [R1+0x820], R203 ;  /* 0x000820cb01007387 */ /* 0x000fe80000100800 */
[----:B------:R1:W-:Y:S04]  /*b610*/  LDGSTS.E [R59+0xa000], [R154.64], P2 ;  /* 0x0a0000009a3b7fae */ /* 0x0003e8000912184c */
[----:B------:R-:W-:Y:S04]  /*b620*/  STL.64 [R1+0x828], R218 ;  /* 0x000828da01007387 */ /* 0x000fe80000100a00 */
[----:B------:R1:W-:Y:S04]  /*b630*/  LDGSTS.E [R59+0xb000], [R170.64], P2 ;  /* 0x0b000000aa3b7fae */ /* 0x0003e8000912184c */
[----:B------:R-:W-:Y:S04]  /*b640*/  STL.64 [R1+0x838], R234 ;  /* 0x000838ea01007387 */ /* 0x000fe80000100a00 */
[----:B------:R1:W-:Y:S04]  /*b650*/  LDGSTS.E [R59+0xc000], [R186.64], P2 ;  /* 0x0c000000ba3b7fae */ /* 0x0003e8000912184c */
[----:B------:R-:W2:Y:S04]  /*b660*/  LDL.LU.64 R10, [R1+0x1e0] ;  /* 0x0001e000010a7983 */ /* 0x000ea80000300a00 */
[----:B------:R2:W-:Y:S04]  /*b670*/  LDGSTS.E [R59+0xd000], [R202.64], P2 ;  /* 0x0d000000ca3b7fae */ /* 0x0005e8000912184c */
[----:B------:R2:W-:Y:S04]  /*b680*/  LDGSTS.E [R59+0xe000], [R218.64], P2 ;  /* 0x0e000000da3b7fae */ /* 0x0005e8000912184c */
[----:B------:R2:W-:Y:S01]  /*b690*/  LDGSTS.E [R59+0xf000], [R234.64], P2 ;  /* 0x0f000000ea3b7fae */ /* 0x0005e2000912184c */
[----:B-1----:R-:W-:-:S03]  /*b6a0*/  LOP3.LUT R75, R59, 0x20, RZ, 0x3c, !PT ;  /* 0x000000203b4b7812 */ /* 0x002fc600078e3cff */
[----:B----4-:R-:W-:Y:S04]  /*b6b0*/  STL [R1+0x858], R42 ;  /* 0x0008582a01007387 */ /* 0x010fe80000100800 */
[----:B------:R-:W-:Y:S04]  /*b6c0*/  STL [R1+0x840], R43 ;  /* 0x0008402b01007387 */ /* 0x000fe80000100800 */
[----:B------:R-:W-:Y:S04]  /*b6d0*/  STL.64 [R1+0x848], R12 ;  /* 0x0008480c01007387 */ /* 0x000fe80000100a00 */
[----:B------:R1:W-:Y:S04]  /*b6e0*/  LDGSTS.E [R58+0x200], [R42.64], P2 ;  /* 0x002000002a3a7fae */ /* 0x0003e8000912184c */
[----:B------:R-:W-:Y:S04]  /*b6f0*/  STL.64 [R1+0x850], R28 ;  /* 0x0008501c01007387 */ /* 0x000fe80000100a00 */
[----:B------:R1:W-:Y:S04]  /*b700*/  LDGSTS.E [R58+0x1200], [R12.64], P2 ;  /* 0x012000000c3a7fae */ /* 0x0003e8000912184c */
[----:B------:R-:W-:Y:S04]  /*b710*/  STL [R1+0x868], R44 ;  /* 0x0008682c01007387 */ /* 0x000fe80000100800 */
[----:B------:R1:W-:Y:S04]  /*b720*/  LDGSTS.E [R58+0x2200], [R28.64], P2 ;  /* 0x022000001c3a7fae */ /* 0x0003e8000912184c */
[----:B------:R-:W-:Y:S04]  /*b730*/  STL [R1+0x85c], R45 ;  /* 0x00085c2d01007387 */ /* 0x000fe80000100800 */
        /* <DEDUP_REMOVED lines=17> */
[----:B------:R4:W-:Y:S04]  /*b850*/  STL [R1+0x8b0], R172 ;  /* 0x0008b0ac01007387 */ /* 0x0009e80000100800 */
        /* <DEDUP_REMOVED lines=8> */
[----:B--2---:R2:W-:Y:S04]  /*b8e0*/  LDGSTS.E [R75+0x400], [R26.64], P2 ;  /* 0x004000001a4b7fae */ /* 0x0045e8000912184c */
[----:B------:R2:W-:Y:S04]  /*b8f0*/  LDGSTS.E [R75+0x1400], [R14.64], P2 ;  /* 0x014000000e4b7fae */ /* 0x0005e8000912184c */
[----:B-1----:R-:W2:Y:S04]  /*b900*/  LDL.64 R58, [R1+0x1d8] ;  /* 0x0001d800013a7983 */ /* 0x002ea80000100a00 */
[----:B------:R1:W-:Y:S04]  /*b910*/  LDGSTS.E [R75+0x2400], [R30.64], P2 ;  /* 0x024000001e4b7fae */ /* 0x0003e8000912184c */
        /* <DEDUP_REMOVED lines=29> */
[----:B------:R-:W-:Y:S04]  /*baf0*/  STL [R1+0x8cc], R236 ;  /* 0x0008ccec01007387 */ /* 0x000fe80000100800 */
[----:B------:R-:W-:Y:S04]  /*bb00*/  STL [R1+0x8c8], R237 ;  /* 0x0008c8ed01007387 */ /* 0x000fe80000100800 */
[----:B------:R-:W-:Y:S04]  /*bb10*/  STL.64 [R1+0x8d0], R26 ;  /* 0x0008d01a01007387 */ /* 0x000fe80000100a00 */
[----:B------:R-:W-:Y:S04]  /*bb20*/  STL [R1+0x8d8], R15 ;  /* 0x0008d80f01007387 */ /* 0x000fe80000100800 */
[----:B------:R1:W-:Y:S04]  /*bb30*/  STL.64 [R1+0x8e0], R30 ;  /* 0x0008e01e01007387 */ /* 0x0003e80000100a00 */
[----:B------:R-:W-:Y:S04]  /*bb40*/  STL.64 [R1+0x8e8], R46 ;  /* 0x0008e82e01007387 */ /* 0x000fe80000100a00 */
[----:B------:R-:W-:Y:S04]  /*bb50*/  STL.64 [R1+0x8f0], R62 ;  /* 0x0008f03e01007387 */ /* 0x000fe80000100a00 */
[----:B------:R-:W-:Y:S04]  /*bb60*/  STL.64 [R1+0x8f8], R78 ;  /* 0x0008f84e01007387 */ /* 0x000fe80000100a00 */
[----:B------:R1:W-:Y:S04]  /*bb70*/  STL.64 [R1+0x900], R94 ;  /* 0x0009005e01007387 */ /* 0x0003e80000100a00 */
[----:B------:R1:W-:Y:S04]  /*bb80*/  STL.64 [R1+0x908], R110 ;  /* 0x0009086e01007387 */ /* 0x0003e80000100a00 */
[----:B--2---:R2:W-:Y:S04]  /*bb90*/  LDGSTS.E [R251+0x800], [R58.64], P2 ;  /* 0x008000003afb7fae */ /* 0x0045e8000912184c */
        /* <DEDUP_REMOVED lines=18> */
[----:B-1----:R-:W4:Y:S04]  /*bcc0*/  LDL.LU.64 R4, [R1+0x910] ;  /* 0x0009100001047983 */ /* 0x002f280000300a00 */
        /* <DEDUP_REMOVED lines=13> */
[----:B---3--:R3:W-:Y:S04]  /*bda0*/  LDGSTS.E [R3+0xc00], [R6.64], P2 ;  /* 0x00c0000006037fae */ /* 0x0087e8000912184c */
        /* <DEDUP_REMOVED lines=17> */
[----:B---3--:R-:W2:Y:S04]  /*bec0*/  S2R R3, SR_TID.X ;  /* 0x0000000000037919 */ /* 0x008ea80000002100 */
[----:B------:R3:W-:Y:S04]  /*bed0*/  LDGSTS.E [R249+0x2e00], [R40.64], P2 ;  /* 0x02e0000028f97fae */ /* 0x0007e8000912184c */
[----:B------:R3:W-:Y:S04]  /*bee0*/  LDGSTS.E [R249+0x3e00], [R56.64], P2 ;  /* 0x03e0000038f97fae */ /* 0x0007e8000912184c */
[----:B------:R3:W-:Y:S04]  /*bef0*/  LDGSTS.E [R249+0x4e00], [R72.64], P2 ;  /* 0x04e0000048f97fae */ /* 0x0007e8000912184c */
[----:B------:R3:W-:Y:S04]  /*bf00*/  LDGSTS.E [R249+0x5e00], [R88.64], P2 ;  /* 0x05e0000058f97fae */ /* 0x0007e8000912184c */
[----:B------:R3:W-:Y:S01]  /*bf10*/  LDGSTS.E [R249+0x6e00], [R104.64], P2 ;  /* 0x06e0000068f97fae */ /* 0x0007e2000912184c */
[----:B--2---:R-:W-:-:S03]  /*bf20*/  SHF.R.U32.HI R251, RZ, 0x6, R3 ;  /* 0x00000006fffb7819 */ /* 0x004fc60000011603 */
[----:B------:R3:W-:Y:S01]  /*bf30*/  LDGSTS.E [R249+0x7e00], [R120.64], P2 ;  /* 0x07e0000078f97fae */ /* 0x0007e2000912184c */
[----:B------:R-:W-:-:S03]  /*bf40*/  SGXT.U32 R251, R251, 0x1 ;  /* 0x00000001fbfb781a */ /* 0x000fc60000000000 */
[----:B------:R3:W-:Y:S04]  /*bf50*/  LDGSTS.E [R249+0x8e00], [R136.64], P2 ;  /* 0x08e0000088f97fae */ /* 0x0007e8000912184c */
[----:B------:R3:W-:Y:S01]  /*bf60*/  LDGSTS.E [R249+0x9e00], [R152.64], P2 ;  /* 0x09e0000098f97fae */ /* 0x0007e2000912184c */
[----:B------:R-:W-:-:S03]  /*bf70*/  LOP3.LUT R251, R251, 0x10, RZ, 0xfc, !PT ;  /* 0x00000010fbfb7812 */ /* 0x000fc600078efcff */
[----:B------:R3:W-:Y:S04]  /*bf80*/  LDGSTS.E [R249+0xae00], [R168.64], P2 ;  /* 0x0ae00000a8f97fae */ /* 0x0007e8000912184c */
[----:B------:R3:W-:Y:S04]  /*bf90*/  LDGSTS.E [R249+0xbe00], [R184.64], P2 ;  /* 0x0be00000b8f97fae */ /* 0x0007e8000912184c */
[----:B------:R3:W-:Y:S04]  /*bfa0*/  LDGSTS.E [R249+0xce00], [R200.64], P2 ;  /* 0x0ce00000c8f97fae */ /* 0x0007e8000912184c */
[----:B------:R3:W-:Y:S04]  /*bfb0*/  LDGSTS.E [R249+0xde00], [R216.64], P2 ;  /* 0x0de00000d8f97fae */ /* 0x0007e8000912184c */
[----:B------:R3:W-:Y:S01]  /*bfc0*/  LDGSTS.E [R249+0xee00], [R232.64], P2 ;  /* 0x0ee00000e8f97fae */ /* 0x0007e2000912184c */
[----:B------:R-:W-:-:S04]  /*bfd0*/  SHF.R.U32.HI R3, RZ, 0x6, R3 ;  /* 0x00000006ff037819 */ /* 0x000fc80000011603 */
[----:B------:R-:W-:-:S04]  /*bfe0*/  SGXT.U32 R3, R3, 0x1 ;  /* 0x000000010303781a */ /* 0x000fc80000000000 */
[----:B------:R-:W-:Y:S02]  /*bff0*/  LOP3.LUT R3, R3, 0x14, RZ, 0xfc, !PT ;  /* 0x0000001403037812 */ /* 0x000fe400078efcff */
[----:B------:R-:W-:Y:S02]  /*c000*/  SEL R248, RZ, 0x4, P5 ;  /* 0x00000004fff87807 */ /* 0x000fe40002800000 */
[----:B------:R-:W-:-:S04]  /*c010*/  ISETP.GE.AND P5, PT, R3, UR5, PT ;  /* 0x0000000503007c0c */ /* 0x000fc8000bfa6270 */
[----:B------:R-:W-:Y:S01]  /*c020*/  SEL R171, RZ, 0x4, P5 ;  /* 0x00000004ffab7807 */ /* 0x000fe20002800000 */
[----:B----4-:R3:W-:Y:S01]  /*c030*/  LDGSTS.E [R249+0xfe00], [R4.64], P2 ;  /* 0x0fe0000004f97fae */ /* 0x0107e2000912184c */
[----:B------:R-:W-:-:S03]  /*c040*/  ISETP.GE.AND P2, PT, R251, UR5, PT ;  /* 0x00000005fb007c0c */ /* 0x000fc6000bf46270 */
[----:B------:R-:W2:Y:S04]  /*c050*/  S2R R251, SR_TID.X ;  /* 0x0000000000fb7919 */ /* 0x000ea80000002100 */
[----:B-1----:R-:W1:Y:S01]  /*c060*/  S2R R250, SR_TID.X ;  /* 0x0000000000fa7919 */ /* 0x002e620000002100 */
[----:B---3--:R-:W-:-:S03]  /*c070*/  SEL R249, RZ, 0x4, P0 ;  /* 0x00000004fff97807 */ /* 0x008fc60000000000 */
[----:B------:R-:W0:Y:S01]  /*c080*/  LDGDEPBAR ;  /* 0x00000000000079af */ /* 0x000e220000000000 */
[----:B--2---:R-:W-:-:S04]  /*c090*/  SHF.R.U32.HI R3, RZ, 0x6, R251 ;  /* 0x00000006ff037819 */ /* 0x004fc800000116fb */
[----:B------:R-:W-:-:S04]  /*c0a0*/  SGXT.U32 R3, R3, 0x1 ;  /* 0x000000010303781a */ /* 0x000fc80000000000 */
[----:B------:R-:W-:Y:S01]  /*c0b0*/  LOP3.LUT R3, R3, 0x18, RZ, 0xfc, !PT ;  /* 0x0000001803037812 */ /* 0x000fe200078efcff */
[----:B------:R-:W-:Y:S03]  /*c0c0*/  BAR.SYNC.DEFER_BLOCKING 0x0 ;  /* 0x0000000000007b1d */ /* 0x000fe60000010000 */
[----:B------:R-:W-:-:S03]  /*c0d0*/  ISETP.GE.AND P0, PT, R3, UR5, PT ;  /* 0x0000000503007c0c */ /* 0x000fc6000bf06270 */
[----:B------:R-:W2:Y:S01]  /*c0e0*/  S2R R3, SR_TID.X ;  /* 0x0000000000037919 */ /* 0x000ea20000002100 */
[----:B------:R-:W-:-:S04]  /*c0f0*/  SHF.R.U32.HI R251, RZ, 0x6, R251 ;  /* 0x00000006fffb7819 */ /* 0x000fc800000116fb */
[----:B------:R-:W-:-:S04]  /*c100*/  SGXT.U32 R251, R251, 0x1 ;  /* 0x00000001fbfb781a */ /* 0x000fc80000000000 */
[----:B------:R-:W-:Y:S02]  /*c110*/  LOP3.LUT R251, R251, 0x1c, RZ, 0xfc, !PT ;  /* 0x0000001cfbfb7812 */ /* 0x000fe400078efcff */
[----:B------:R-:W-:Y:S02]  /*c120*/  SEL R172, RZ, 0x4, P2 ;  /* 0x00000004ffac7807 */ /* 0x000fe40001000000 */
[----:B------:R-:W-:Y:S02]  /*c130*/  ISETP.GE.AND P2, PT, R251, UR5, PT ;  /* 0x00000005fb007c0c */ /* 0x000fe4000bf46270 */
[----:B--2---:R-:W-:-:S04]  /*c140*/  SHF.R.U32.HI R251, RZ, 0x6, R3 ;  /* 0x00000006fffb7819 */ /* 0x004fc80000011603 */
[----:B------:R-:W-:-:S04]  /*c150*/  SGXT.U32 R251, R251, 0x1 ;  /* 0x00000001fbfb781a */ /* 0x000fc80000000000 */
[----:B------:R-:W-:-:S04]  /*c160*/  LOP3.LUT R251, R251, 0x20, RZ, 0xfc, !PT ;  /* 0x00000020fbfb7812 */ /* 0x000fc800078efcff */
[----:B------:R-:W-:Y:S02]  /*c170*/  ISETP.GE.AND P5, PT, R251, UR5, PT ;  /* 0x00000005fb007c0c */ /* 0x000fe4000bfa6270 */
        /* <DEDUP_REMOVED lines=8> */
[----:B------:R-:W-:Y:S02]  /*c200*/  LOP3.LUT R3, R3, 0x28, RZ, 0xfc, !PT ;  /* 0x0000002803037812 */ /* 0x000fe400078efcff */
[----:B------:R-:W-:Y:S02]  /*c210*/  SEL R30, RZ, 0x4, P2 ;  /* 0x00000004ff1e7807 */ /* 0x000fe40001000000 */
        /* <DEDUP_REMOVED lines=128> */
[--C-:B--2---:R-:W-:Y:S02]  /*ca20*/  SHF.R.U32.HI R3, RZ, 0x6, R251.reuse ;  /* 0x00000006ff037819 */ /* 0x104fe400000116fb */
[----:B------:R-:W-:Y:S02]  /*ca30*/  SHF.R.U32.HI R251, RZ, 0x6, R251 ;  /* 0x00000006fffb7819 */ /* 0x000fe400000116fb */
[----:B------:R-:W-:-:S02]  /*ca40*/  SGXT.U32 R3, R3, 0x1 ;  /* 0x000000010303781a */ /* 0x000fc40000000000 */
[----:B------:R-:W-:Y:S02]  /*ca50*/  SGXT.U32 R251, R251, 0x1 ;  /* 0x00000001fbfb781a */ /* 0x000fe40000000000 */
[----:B------:R-:W-:Y:S02]  /*ca60*/  LOP3.LUT R3, R3, 0xa, RZ, 0xfc, !PT ;  /* 0x0000000a03037812 */ /* 0x000fe400078efcff */
[----:B------:R-:W-:Y:S02]  /*ca70*/  LOP3.LUT R251, R251, 0xe, RZ, 0xfc, !PT ;  /* 0x0000000efbfb7812 */ /* 0x000fe400078efcff */
[----:B------:R-:W-:Y:S02]  /*ca80*/  SEL R111, RZ, 0x4, P5 ;  /* 0x00000004ff6f7807 */ /* 0x000fe40002800000 */
[----:B------:R-:W-:Y:S02]  /*ca90*/  ISETP.GE.AND P5, PT, R3, UR5, PT ;  /* 0x0000000503007c0c */ /* 0x000fe4000bfa6270 */
[----:B------:R-:W-:-:S02]  /*caa0*/  SEL R3, RZ, 0x4, P0 ;  /* 0x00000004ff037807 */ /* 0x000fc40000000000 */
[----:B------:R-:W-:Y:S02]  /*cab0*/  ISETP.GE.AND P0, PT, R251, UR5, PT ;  /* 0x00000005fb007c0c */ /* 0x000fe4000bf06270 */
[----:B-1----:R-:W-:-:S04]  /*cac0*/  SHF.R.U32.HI R251, RZ, 0x6, R250 ;  /* 0x00000006fffb7819 */ /* 0x002fc800000116fa */
[----:B------:R-:W-:-:S04]  /*cad0*/  SGXT.U32 R251, R251, 0x1 ;  /* 0x00000001fbfb781a */ /* 0x000fc80000000000 */
[----:B------:R-:W-:Y:S02]  /*cae0*/  LOP3.LUT R251, R251, 0x12, RZ, 0xfc, !PT ;  /* 0x00000012fbfb7812 */ /* 0x000fe400078efcff */
[----:B------:R-:W-:Y:S02]  /*caf0*/  SEL R93, RZ, 0x4, P5 ;  /* 0x00000004ff5d7807 */ /* 0x000fe40002800000 */
[----:B------:R-:W-:Y:S02]  /*cb00*/  ISETP.GE.AND P5, PT, R251, UR5, PT ;  /* 0x00000005fb007c0c */ /* 0x000fe4000bfa6270 */
[----:B------:R-:W1:Y:S01]  /*cb10*/  S2R R251, SR_TID.X ;  /* 0x0000000000fb7919 */ /* 0x000e620000002100 */
[----:B------:R-:W-:-:S04]  /*cb20*/  SHF.R.U32.HI R250, RZ, 0x6, R250 ;  /* 0x00000006fffa7819 */ /* 0x000fc800000116fa */
[----:B------:R-:W-:-:S04]  /*cb30*/  SGXT.U32 R250, R250, 0x1 ;  /* 0x00000001fafa781a */ /* 0x000fc80000000000 */
[----:B------:R-:W-:Y:S02]  /*cb40*/  LOP3.LUT R250, R250, 0x16, RZ, 0xfc, !PT ;  /* 0x00000016fafa7812 */ /* 0x000fe400078efcff */
[----:B------:R-:W-:Y:S02]  /*cb50*/  SEL R61, RZ, 0x4, P0 ;  /* 0x00000004ff3d7807 */ /* 0x000fe40000000000 */
        /* <DEDUP_REMOVED lines=105> */
[----:B------:R-:W1:Y:S02]  /*d1f0*/  S2R R251, SR_TID.X ;  /* 0x0000000000fb7919 */ /* 0x000e640000002100 */
[----:B------:R-:W-:Y:S02]  /*d200*/  SEL R106, RZ, 0x4, P5 ;  /* 0x00000004ff6a7807 */ /* 0x000fe40002800000 */
[----:B------:R-:W-:-:S02]  /*d210*/  ISETP.GE.AND P5, PT, R252, UR5, PT ;  /* 0x00000005fc007c0c */ /* 0x000fc4000bfa6270 */
[----:B------:R-:W2:Y:S01]  /*d220*/  S2R R252, SR_TID.X ;  /* 0x0000000000fc7919 */ /* 0x000ea20000002100 */
[----:B------:R-:W-:-:S04]  /*d230*/  SHF.R.U32.HI R250, RZ, 0x6, R250 ;  /* 0x00000006fffa7819 */ /* 0x000fc800000116fa */
[----:B------:R-:W-:-:S04]  /*d240*/  SGXT.U32 R250, R250, 0x1 ;  /* 0x00000001fafa781a */ /* 0x000fc80000000000 */
[----:B------:R-:W-:Y:S02]  /*d250*/  LOP3.LUT R250, R250, 0x66, RZ, 0xfc, !PT ;  /* 0x00000066fafa7812 */ /* 0x000fe400078efcff */
[----:B------:R-:W-:Y:S02]  /*d260*/  SEL R43, RZ, 0x4, P0 ;  /* 0x00000004ff2b7807 */ /* 0x000fe40000000000 */
[----:B-1----:R-:W-:-:S04]  /*d270*/  SHF.R.U32.HI R251, RZ, 0x6, R251 ;  /* 0x00000006fffb7819 */ /* 0x002fc800000116fb */
[----:B------:R-:W-:Y:S02]  /*d280*/  SGXT.U32 R251, R251, 0x1 ;  /* 0x00000001fbfb781a */ /* 0x000fe40000000000 */
[----:B------:R-:W-:Y:S02]  /*d290*/  ISETP.GE.AND P0, PT, R250, UR5, PT ;  /* 0x00000005fa007c0c */ /* 0x000fe4000bf06270 */
[----:B------:R-:W-:Y:S02]  /*d2a0*/  LOP3.LUT R251, R251, 0x6e, RZ, 0xfc, !PT ;  /* 0x0000006efbfb7812 */ /* 0x000fe400078efcff */
[----:B------:R-:W-:Y:S02]  /*d2b0*/  SEL R91, RZ, 0x4, P0 ;  /* 0x00000004ff5b7807 */ /* 0x000fe40000000000 */
[----:B------:R-:W-:Y:S02]  /*d2c0*/  ISETP.GE.AND P0, PT, R251, UR5, PT ;  /* 0x00000005fb007c0c */ /* 0x000fe4000bf06270 */
[----:B--2---:R-:W-:-:S04]  /*d2d0*/  SHF.R.U32.HI R251, RZ, 0x6, R252 ;  /* 0x00000006fffb7819 */ /* 0x004fc800000116fc */
[----:B------:R-:W-:Y:S02]  /*d2e0*/  SGXT.U32 R251, R251, 0x1 ;  /* 0x00000001fbfb781a */ /* 0x000fe40000000000 */
[----:B------:R-:W-:Y:S02]  /*d2f0*/  SEL R90, RZ, 0x4, P5 ;  /* 0x00000004ff5a7807 */ /* 0x000fe40002800000 */
[----:B------:R-:W-:Y:S02]  /*d300*/  LOP3.LUT R251, R251, 0x76, RZ, 0xfc, !PT ;  /* 0x00000076fbfb7812 */ /* 0x000fe400078efcff */
[----:B------:R-:W-:Y:S02]  /*d310*/  ISETP.GE.AND P5, PT, R0, UR5, PT ;  /* 0x0000000500007c0c */ /* 0x000fe4000bfa6270 */
[----:B------:R-:W-:Y:S02]  /*d320*/  SEL R0, RZ, 0x4, P0 ;  /* 0x00000004ff007807 */ /* 0x000fe40000000000 */
[----:B------:R-:W-:-:S02]  /*d330*/  ISETP.GE.AND P0, PT, R251, UR5, PT ;  /* 0x00000005fb007c0c */ /* 0x000fc4000bf06270 */
[----:B------:R-:W1:Y:S01]  /*d340*/  S2R R251, SR_TID.X ;  /* 0x0000000000fb7919 */ /* 0x000e620000002100 */
[----:B------:R-:W-:-:S04]  /*d350*/  SHF.R.U32.HI R250, RZ, 0x6, R252 ;  /* 0x00000006fffa7819 */ /* 0x000fc800000116fc */
[----:B------:R-:W-:Y:S02]  /*d360*/  SGXT.U32 R250, R250, 0x1 ;  /* 0x00000001fafa781a */ /* 0x000fe40000000000 */
[----:B------:R-:W-:Y:S02]  /*d370*/  SEL R248, R248, RZ, P6 ;  /* 0x000000fff8f87207 */ /* 0x000fe40003000000 */
[----:B------:R-:W-:Y:S02]  /*d380*/  LOP3.LUT R250, R250, 0x7a, RZ, 0xfc, !PT ;  /* 0x0000007afafa7812 */ /* 0x000fe400078efcff */
[----:B------:R-:W-:Y:S02]  /*d390*/  SEL R124, RZ, 0x4, P2 ;  /* 0x00000004ff7c7807 */ /* 0x000fe40001000000 */
[----:B------:R-:W-:Y:S02]  /*d3a0*/  SEL R252, RZ, 0x4, P5 ;  /* 0x00000004fffc7807 */ /* 0x000fe40002800000 */
[----:B------:R-:W-:-:S02]  /*d3b0*/  ISETP.NE.U32.AND P2, PT, R248, RZ, PT ;  /* 0x000000fff800720c */ /* 0x000fc40003f45070 */
[----:B------:R-:W-:Y:S02]  /*d3c0*/  ISETP.GE.AND P5, PT, R250, UR5, PT ;  /* 0x00000005fa007c0c */ /* 0x000fe4000bfa6270 */
[----:B-1----:R-:W-:-:S04]  /*d3d0*/  SHF.R.U32.HI R187, RZ, 0x6, R251 ;  /* 0x00000006ffbb7819 */ /* 0x002fc800000116fb */
[----:B------:R-:W-:Y:S02]  /*d3e0*/  SGXT.U32 R187, R187, 0x1 ;  /* 0x00000001bbbb781a */ /* 0x000fe40000000000 */
[----:B------:R-:W-:Y:S02]  /*d3f0*/  SEL R248, R249, RZ, P6 ;  /* 0x000000fff9f87207 */ /* 0x000fe40003000000 */
[----:B------:R-:W-:Y:S02]  /*d400*/  LOP3.LUT R187, R187, 0x7e, RZ, 0xfc, !PT ;  /* 0x0000007ebbbb7812 */ /* 0x000fe400078efcff */
[----:B------:R-:W-:Y:S02]  /*d410*/  SEL R251, RZ, 0x4, P0 ;  /* 0x00000004fffb7807 */ /* 0x000fe40000000000 */
[----:B------:R-:W-:Y:S02]  /*d420*/  SEL R250, RZ, 0x4, P5 ;  /* 0x00000004fffa7807 */ /* 0x000fe40002800000 */
[----:B------:R-:W-:-:S02]  /*d430*/  ISETP.NE.U32.AND P0, PT, R248, RZ, PT ;  /* 0x000000fff800720c */ /* 0x000fc40003f05070 */
[----:B------:R-:W-:Y:S02]  /*d440*/  ISETP.GE.AND P5, PT, R187, UR5, PT ;  /* 0x00000005bb007c0c */ /* 0x000fe4000bfa6270 */
[----:B------:R-:W-:Y:S02]  /*d450*/  SEL R248, R172, RZ, P6 ;  /* 0x000000ffacf87207 */ /* 0x000fe40003000000 */
[----:B------:R-:W-:Y:S02]  /*d460*/  SEL R249, RZ, 0x4, P5 ;  /* 0x00000004fff97807 */ /* 0x000fe40002800000 */
[----:B------:R-:W-:Y:S02]  /*d470*/  ISETP.NE.U32.AND P5, PT, R248, RZ, PT ;  /* 0x000000fff800720c */ /* 0x000fe40003fa5070 */
[----:B------:R-:W-:Y:S02]  /*d480*/  SEL R235, R93, RZ, P6 ;  /* 0x000000ff5deb7207 */ /* 0x000fe40003000000 */
[----:B------:R-:W-:-:S02]  /*d490*/  SEL R248, R171, RZ, P6 ;  /* 0x000000ffabf87207 */ /* 0x000fc40003000000 */
[----:B------:R-:W-:Y:S02]  /*d4a0*/  SEL R234, R92, RZ, P6 ;  /* 0x000000ff5cea7207 */ /* 0x000fe40003000000 */
[----:B------:R-:W-:Y:S02]  /*d4b0*/  SEL R93, R76, RZ, P6 ;  /* 0x000000ff4c5d7207 */ /* 0x000fe40003000000 */
[----:B------:R-:W-:Y:S02]  /*d4c0*/  SEL R171, R170, RZ, P6 ;  /* 0x000000ffaaab7207 */ /* 0x000fe40003000000 */
[----:B------:R-:W-:Y:S02]  /*d4d0*/  SEL R92, R47, RZ, P6 ;  /* 0x000000ff2f5c7207 */ /* 0x000fe40003000000 */
[----:B------:R-:W-:Y:S02]  /*d4e0*/  SEL R76, R46, RZ, P6 ;  /* 0x000000ff2e4c7207 */ /* 0x000fe40003000000 */
[----:B------:R-:W-:Y:S01]  /*d4f0*/  SEL R170, R157, RZ, P6 ;  /* 0x000000ff9daa7207 */ /* 0x000fe20003000000 */
[----:B------:R-:W2:Y:S01]  /*d500*/  LDL.LU.64 R46, [R1+0x1d0] ;  /* 0x0001d000012e7983 */ /* 0x000ea20000300a00 */
[----:B------:R-:W-:-:S03]  /*d510*/  SEL R205, R156, RZ, P6 ;  /* 0x000000ff9ccd7207 */ /* 0x000fc60003000000 */
[----:B------:R-:W3:Y:S01]  /*d520*/  LDL.LU.64 R156, [R1+0x1c0] ;  /* 0x0001c000019c7983 */ /* 0x000ee20000300a00 */
[----:B------:R-:W-:Y:S02]  /*d530*/  SEL R218, R139, RZ, P6 ;  /* 0x000000ff8bda7207 */ /* 0x000fe40003000000 */
[----:B------:R-:W-:Y:S02]  /*d540*/  SEL R172, R138, RZ, P6 ;  /* 0x000000ff8aac7207 */ /* 0x000fe40003000000 */
[----:B------:R-:W4:Y:S01]  /*d550*/  LDL.LU.64 R138, [R1+0x1b0] ;  /* 0x0001b000018a7983 */ /* 0x000f220000300a00 */
[----:B------:R-:W-:-:S03]  /*d560*/  SEL R237, R141, RZ, P6 ;  /* 0x000000ff8ded7207 */ /* 0x000fc60003000000 */
[----:B------:R-:W4:Y:S01]  /*d570*/  LDL.LU.64 R220, [R1+0x1a0] ;  /* 0x0001a00001dc7983 */ /* 0x000f220000300a00 */
[----:B------:R-:W-:Y:S02]  /*d580*/  SEL R173, R125, RZ, P6 ;  /* 0x000000ff7dad7207 */ /* 0x000fe40003000000 */
[----:B------:R-:W-:Y:S02]  /*d590*/  SEL R141, R124, RZ, P6 ;  /* 0x000000ff7c8d7207 */ /* 0x000fe40003000000 */
[----:B------:R-:W-:Y:S01]  /*d5a0*/  SEL R236, R154, RZ, P6 ;  /* 0x000000ff9aec7207 */ /* 0x000fe20003000000 */
[----:B------:R-:W4:Y:S01]  /*d5b0*/  LDL.LU.64 R124, [R1+0x190] ;  /* 0x00019000017c7983 */ /* 0x000f220000300a00 */
[----:B------:R-:W-:Y:S02]  /*d5c0*/  SEL R186, R107, RZ, P6 ;  /* 0x000000ff6bba7207 */ /* 0x000fe40003000000 */
[----:B------:R-:W-:Y:S02]  /*d5d0*/  SEL R202, R106, RZ, P6 ;  /* 0x000000ff6aca7207 */ /* 0x000fe40003000000 */
[----:B------:R-:W-:Y:S01]  /*d5e0*/  SEL R203, R91, RZ, P6 ;  /* 0x000000ff5bcb7207 */ /* 0x000fe20003000000 */
[----:B------:R-:W4:Y:S01]  /*d5f0*/  LDL.LU.64 R106, [R1+0x170] ;  /* 0x00017000016a7983 */ /* 0x000f220000300a00 */
[----:B------:R-:W-:-:S02]  /*d600*/  SEL R154, R90, RZ, P6 ;  /* 0x000000ff5a9a7207 */ /* 0x000fc40003000000 */
[----:B------:R-:W-:Y:S01]  /*d610*/  SEL R90, R251, RZ, P6 ;  /* 0x000000fffb5a7207 */ /* 0x000fe20003000000 */
[----:B------:R-:W4:Y:S01]  /*d620*/  LDL.LU.64 R188, [R1+0x160] ;  /* 0x0001600001bc7983 */ /* 0x000f220000300a00 */
[----:B------:R-:W-:-:S03]  /*d630*/  SEL R91, R250, RZ, P6 ;  /* 0x000000fffa5b7207 */ /* 0x000fc60003000000 */
[----:B------:R-:W4:Y:S01]  /*d640*/  LDL.LU.64 R250, [R1+0x180] ;  /* 0x0001800001fa7983 */ /* 0x000f220000300a00 */
[----:B------:R-:W-:Y:S01]  /*d650*/  USHF.L.U32 UR5, UR6, 0x7, URZ ;  /* 0x0000000706057899 */ /* 0x000fe2000800063f */
[----:B------:R-:W-:Y:S02]  /*d660*/  SEL R204, R155, RZ, P6 ;  /* 0x000000ff9bcc7207 */ /* 0x000fe40003000000 */
[----:B------:R-:W-:Y:S02]  /*d670*/  SEL R219, R140, RZ, P6 ;  /* 0x000000ff8cdb7207 */ /* 0x000fe40003000000 */
[----:B------:R-:W-:Y:S02]  /*d680*/  SEL R155, R0, RZ, P6 ;  /* 0x000000ff009b7207 */ /* 0x000fe40003000000 */
[----:B------:R-:W-:Y:S02]  /*d690*/  SEL R31, R31, RZ, P6 ;  /* 0x000000ff1f1f7207 */ /* 0x000fe40003000000 */
[----:B------:R-:W-:-:S02]  /*d6a0*/  SEL R30, R30, RZ, P6 ;  /* 0x000000ff1e1e7207 */ /* 0x000fc40003000000 */
[----:B------:R-:W-:Y:S02]  /*d6b0*/  SEL R95, R95, RZ, P6 ;  /* 0x000000ff5f5f7207 */ /* 0x000fe40003000000 */
        /* <DEDUP_REMOVED lines=32> */
[----:B------:R-:W-:Y:S01]  /*d8c0*/  ISETP.NE.U32.AND P6, PT, R248, RZ, PT ;  /* 0x000000fff800720c */ /* 0x000fe20003fc5070 */
[----:B------:R-:W-:-:S04]  /*d8d0*/  IMAD.U32 R248, RZ, RZ, UR5 ;  /* 0x00000005fff87e24 */ /* 0x000fc8000f8e00ff */
[----:B--2---:R-:W-:-:S04]  /*d8e0*/  IMAD.WIDE R46, R248, 0x4, R46 ;  /* 0x00000004f82e7825 */ /* 0x004fc800078e022e */
[C---:B---3--:R-:W-:Y:S01]  /*d8f0*/  IMAD.WIDE R110, R248.reuse, 0x4, R156 ;  /* 0x00000004f86e7825 */ /* 0x048fe200078e029c */
[----:B------:R-:W-:Y:S01]  /*d900*/  @!PT LDS RZ, [RZ] ;  /* 0x00000000fffff984 */ /* 0x000fe20000000800 */
[----:B------:R-:W-:Y:S01]  /*d910*/  @!PT LDS RZ, [RZ] ;  /* 0x00000000fffff984 */ /* 0x000fe20000000800 */
[----:B------:R-:W-:Y:S01]  /*d920*/  @!PT LDS RZ, [RZ] ;  /* 0x00000000fffff984 */ /* 0x000fe20000000800 */
[----:B------:R1:W-:Y:S04]  /*d930*/  LDGSTS.E [R2+0x28000], [R46.64], P1 ;  /* 0x280000002e027fae */ /* 0x0003e8000892184c */
[----:B------:R-:W2:Y:S04]  /*d940*/  LDL.LU.64 R156, [R1+0x150] ;  /* 0x00015000019c7983 */ /* 0x000ea80000300a00 */
[----:B------:R1:W-:Y:S04]  /*d950*/  STL.64 [R1+0x1d0], R46 ;  /* 0x0001d02e01007387 */ /* 0x0003e80000100a00 */
[----:B------:R4:W-:Y:S04]  /*d960*/  STL.64 [R1+0x1c0], R110 ;  /* 0x0001c06e01007387 */ /* 0x0009e80000100a00 */
[----:B------:R4:W-:Y:S04]  /*d970*/  LDGSTS.E [R2+0x28400], [R110.64], P4 ;  /* 0x284000006e027fae */ /* 0x0009e8000a12184c */
[----:B-1----:R-:W3:Y:S01]  /*d980*/  LDL.LU.64 R46, [R1+0x140] ;  /* 0x00014000012e7983 */ /* 0x002ee20000300a00 */
[----:B----4-:R-:W-:-:S03]  /*d990*/  IMAD.WIDE R110, R248, 0x4, R138 ;  /* 0x00000004f86e7825 */ /* 0x010fc600078e028a */
[----:B------:R-:W4:Y:S01]  /*d9a0*/  LDL.LU.64 R138, [R1+0x130] ;  /* 0x00013000018a7983 */ /* 0x000f220000300a00 */
[----:B------:R-:W-:Y:S01]  /*d9b0*/  IMAD.WIDE R220, R248, 0x4, R220 ;  /* 0x00000004f8dc7825 */ /* 0x000fe200078e02dc */
[----:B------:R-:W-:Y:S02]  /*d9c0*/  ISETP.NE.U32.AND P1, PT, R31, RZ, PT ;  /* 0x000000ff1f00720c */ /* 0x000fe40003f25070 */
[----:B------:R1:W-:Y:S01]  /*d9d0*/  LDGSTS.E [R2+0x28800], [R110.64], P2 ;  /* 0x288000006e027fae */ /* 0x0003e2000912184c */
[----:B------:R-:W-:Y:S02]  /*d9e0*/  ISETP.NE.U32.AND P4, PT, R30, RZ, PT ;  /* 0x000000ff1e00720c */ /* 0x000fe40003f85070 */
[----:B------:R-:W-:Y:S01]  /*d9f0*/  ISETP.NE.U32.AND P2, PT, R95, RZ, PT ;  /* 0x000000ff5f00720c */ /* 0x000fe20003f45070 */
[----:B------:R-:W4:Y:S01]  /*da00*/  LDL.LU.64 R30, [R1+0x120] ;  /* 0x00012000011e7983 */ /* 0x000f220000300a00 */
[----:B------:R-:W-:-:S03]  /*da10*/  IMAD.WIDE R250, R248, 0x4, R250 ;  /* 0x00000004f8fa7825 */ /* 0x000fc600078e02fa */
[----:B------:R1:W-:Y:S01]  /*da20*/  LDGSTS.E [R2+0x28c00], [R220.64], P0 ;  /* 0x28c00000dc027fae */ /* 0x0003e2000812184c */
[----:B------:R-:W-:Y:S01]  /*da30*/  ISETP.NE.U32.AND P0, PT, R94, RZ, PT ;  /* 0x000000ff5e00720c */ /* 0x000fe20003f05070 */
[----:B------:R-:W-:Y:S02]  /*da40*/  IMAD.WIDE R94, R248, 0x4, R124 ;  /* 0x00000004f85e7825 */ /* 0x000fe400078e027c */
[----:B------:R1:W-:Y:S04]  /*da50*/  STL.64 [R1+0x1b0], R110 ;  /* 0x0001b06e01007387 */ /* 0x0003e80000100a00 */
[----:B------:R1:W-:Y:S01]  /*da60*/  LDGSTS.E [R2+0x29000], [R94.64], P5 ;  /* 0x290000005e027fae */ /* 0x0003e2000a92184c */
[----:B------:R-:W-:-:S03]  /*da70*/  ISETP.NE.U32.AND P5, PT, R79, RZ, PT ;  /* 0x000000ff4f00720c */ /* 0x000fc60003fa5070 */
[----:B------:R1:W-:Y:S04]  /*da80*/  LDGSTS.E [R2+0x29400], [R250.64], P6 ;  /* 0x29400000fa027fae */ /* 0x0003e8000b12184c */
[----:B-1----:R-:W4:Y:S04]  /*da90*/  LDL.LU.64 R110, [R1+0x908] ;  /* 0x00090800016e7983 */ /* 0x002f280000300a00 */
[----:B------:R1:W-:Y:S01]  /*daa0*/  STL.64 [R1+0x1a0], R220 ;  /* 0x0001a0dc01007387 */ /* 0x0003e20000100a00 */
[----:B------:R-:W-:Y:S01]  /*dab0*/  ISETP.NE.U32.AND P6, PT, R78, RZ, PT ;  /* 0x000000ff4e00720c */ /* 0x000fe20003fc5070 */
[----:B------:R-:W-:-:S04]  /*dac0*/  IMAD.WIDE R78, R248, 0x4, R106 ;  /* 0x00000004f84e7825 */ /* 0x000fc800078e026a */
[----:B------:R-:W-:Y:S01]  /*dad0*/  IMAD.WIDE R188, R248, 0x4, R188 ;  /* 0x00000004f8bc7825 */ /* 0x000fe200078e02bc */
[----:B------:R1:W-:Y:S04]  /*dae0*/  LDGSTS.E [R2+0x29800], [R78.64], P1 ;  /* 0x298000004e027fae */ /* 0x0003e8000892184c */
[----:B-1----:R-:W4:Y:S04]  /*daf0*/  LDL.LU.64 R220, [R1+0x110] ;  /* 0x0001100001dc7983 */ /* 0x002f280000300a00 */
[----:B------:R-:W4:Y:S04]  /*db00*/  LDL.LU.64 R124, [R1+0x100] ;  /* 0x00010000017c7983 */ /* 0x000f280000300a00 */
[----:B------:R1:W-:Y:S01]  /*db10*/  STL.64 [R1+0x190], R94 ;  /* 0x0001905e01007387 */ /* 0x0003e20000100a00 */
[----:B------:R-:W-:-:S03]  /*db20*/  ISETP.NE.U32.AND P1, PT, R63, RZ, PT ;  /* 0x000000ff3f00720c */ /* 0x000fc60003f25070 */
[----:B------:R2:W-:Y:S04]  /*db30*/  LDGSTS.E [R2+0x29c00], [R188.64], P4 ;  /* 0x29c00000bc027fae */ /* 0x0005e8000a12184c */
[----:B-1----:R-:W4:Y:S04]  /*db40*/  LDL.LU.64 R94, [R1+0x900] ;  /* 0x00090000015e7983 */ /* 0x002f280000300a00 */
[----:B------:R1:W-:Y:S04]  /*db50*/  STL.64 [R1+0x180], R250 ;  /* 0x000180fa01007387 */ /* 0x0003e80000100a00 */
[----:B------:R-:W4:Y:S01]  /*db60*/  LDL.LU.64 R106, [R1+0xf0] ;  /* 0x0000f000016a7983 */ /* 0x000f220000300a00 */
[----:B------:R-:W-:-:S03]  /*db70*/  ISETP.NE.U32.AND P4, PT, R62, RZ, PT ;  /* 0x000000ff3e00720c */ /* 0x000fc60003f85070 */
[----:B-1----:R-:W4:Y:S04]  /*db80*/  LDL.LU.64 R250, [R1+0xe0] ;  /* 0x0000e00001fa7983 */ /* 0x002f280000300a00 */
[----:B------:R1:W-:Y:S04]  /*db90*/  STL.64 [R1+0x170], R78 ;  /* 0x0001704e01007387 */ /* 0x0003e80000100a00 */
[----:B-1----:R-:W4:Y:S04]  /*dba0*/  LDL.LU.64 R78, [R1+0x8f8] ;  /* 0x0008f800014e7983 */ /* 0x002f280000300a00 */
[----:B------:R1:W-:Y:S01]  /*dbb0*/  STL.64 [R1+0x160], R188 ;  /* 0x000160bc01007387 */ /* 0x0003e20000100a00 */
[----:B--2---:R-:W-:-:S03]  /*dbc0*/  IMAD.WIDE R62, R248, 0x4, R156 ;  /* 0x00000004f83e7825 */ /* 0x004fc600078e029c */
[----:B------:R-:W2:Y:S04]  /*dbd0*/  LDL.LU.64 R156, [R1+0xd0] ;  /* 0x0000d000019c7983 */ /* 0x000ea80000300a00 */
[----:B-1----:R-:W2:Y:S04]  /*dbe0*/  LDL.LU.64 R188, [R1+0xc0] ;  /* 0x0000c00001bc7983 */ /* 0x002ea80000300a00 */
[----:B------:R1:W-:Y:S01]  /*dbf0*/  LDGSTS.E [R2+0x2a000], [R62.64], P2 ;  /* 0x2a0000003e027fae */ /* 0x0003e2000912184c */
[----:B---3--:R-:W-:-:S03]  /*dc00*/  IMAD.WIDE R46, R248, 0x4, R46 ;  /* 0x00000004f82e7825 */ /* 0x008fc600078e022e */
[----:B------:R1:W-:Y:S01]  /*dc10*/  STL.64 [R1+0x150], R62 ;  /* 0x0001503e01007387 */ /* 0x0003e20000100a00 */
[----:B------:R-:W-:-:S03]  /*dc20*/  ISETP.NE.U32.AND P2, PT, R171, RZ, PT ;  /* 0x000000ffab00720c */ /* 0x000fc60003f45070 */
[----:B------:R3:W-:Y:S01]  /*dc30*/  LDGSTS.E [R2+0x2a400], [R46.64], P0 ;  /* 0x2a4000002e027fae */ /* 0x0007e2000812184c */
[----:B------:R-:W-:Y:S01]  /*dc40*/  ISETP.NE.U32.AND P0, PT, R170, RZ, PT ;  /* 0x000000ffaa00720c */ /* 0x000fe20003f05070 */
[C---:B----4-:R-:W-:Y:S02]  /*dc50*/  IMAD.WIDE R170, R248.reuse, 0x4, R138 ;  /* 0x00000004f8aa7825 */ /* 0x050fe400078e028a */
[----:B-1----:R-:W4:Y:S04]  /*dc60*/  LDL.LU.64 R62, [R1+0x8f0] ;  /* 0x0008f000013e7983 */ /* 0x002f280000300a00 */
[----:B------:R3:W-:Y:S04]  /*dc70*/  STL.64 [R1+0x140], R46 ;  /* 0x0001402e01007387 */ /* 0x0007e80000100a00 */
[----:B------:R1:W-:Y:S04]  /*dc80*/  LDGSTS.E [R2+0x2a800], [R170.64], P5 ;  /* 0x2a800000aa027fae */ /* 0x0003e8000a92184c */
[----:B---3--:R-:W3:Y:S04]  /*dc90*/  LDL.LU.64 R46, [R1+0x8e8] ;  /* 0x0008e800012e7983 */ /* 0x008ee80000300a00 */
[----:B------:R-:W3:Y:S04]  /*dca0*/  LDL.LU.64 R138, [R1+0xb0] ;  /* 0x0000b000018a7983 */ /* 0x000ee80000300a00 */
[----:B------:R1:W-:Y:S04]  /*dcb0*/  STL.64 [R1+0x130], R170 ;  /* 0x000130aa01007387 */ /* 0x0003e80000100a00 */
[----:B-1----:R-:W4:Y:S01]  /*dcc0*/  LDL.LU.64 R170, [R1+0xa0] ;  /* 0x0000a00001aa7983 */ /* 0x002f220000300a00 */
[----:B------:R-:W-:Y:S01]  /*dcd0*/  IMAD.WIDE R30, R248, 0x4, R30 ;  /* 0x00000004f81e7825 */ /* 0x000fe200078e021e */
[----:B------:R-:W-:-:S04]  /*dce0*/  ISETP.NE.U32.AND P5, PT, R27, RZ, PT ;  /* 0x000000ff1b00720c */ /* 0x000fc80003fa5070 */
[----:B------:R1:W-:Y:S04]  /*dcf0*/  STL.64 [R1+0x120], R30 ;  /* 0x0001201e01007387 */ /* 0x0003e80000100a00 */
[----:B------:R1:W-:Y:S01]  /*dd00*/  LDGSTS.E [R2+0x2ac00], [R30.64], P6 ;  /* 0x2ac000001e027fae */ /* 0x0003e2000b12184c */
[----:B------:R-:W-:Y:S01]  /*dd10*/  ISETP.NE.U32.AND P6, PT, R26, RZ, PT ;  /* 0x000000ff1a00720c */ /* 0x000fe20003fc5070 */
[----:B------:R-:W-:-:S04]  /*dd20*/  IMAD.WIDE R26, R248, 0x4, R124 ;  /* 0x00000004f81a7825 */ /* 0x000fc800078e027c */
[C---:B-1----:R-:W-:Y:S02]  /*dd30*/  IMAD.WIDE R30, R248.reuse, 0x4, R220 ;  /* 0x00000004f81e7825 */ /* 0x042fe400078e02dc */
[----:B------:R-:W4:Y:S04]  /*dd40*/  LDL.LU.64 R220, [R1+0x90] ;  /* 0x0000900001dc7983 */ /* 0x000f280000300a00 */
[----:B------:R-:W4:Y:S04]  /*dd50*/  LDL.LU.64 R124, [R1+0x80] ;  /* 0x00008000017c7983 */ /* 0x000f280000300a00 */
[----:B------:R1:W-:Y:S01]  /*dd60*/  STL.64 [R1+0x110], R30 ;  /* 0x0001101e01007387 */ /* 0x0003e20000100a00 */
[----:B------:R-:W-:-:S03]  /*dd70*/  IMAD.WIDE R106, R248, 0x4, R106 ;  /* 0x00000004f86a7825 */ /* 0x000fc600078e026a */
[----:B------:R1:W-:Y:S01]  /*dd80*/  LDGSTS.E [R2+0x2b000], [R30.64], P1 ;  /* 0x2b0000001e027fae */ /* 0x0003e2000892184c */
[----:B------:R-:W-:-:S03]  /*dd90*/  ISETP.NE.U32.AND P1, PT, R15, RZ, PT ;  /* 0x000000ff0f00720c */ /* 0x000fc60003f25070 */
[----:B------:R1:W-:Y:S04]  /*dda0*/  LDGSTS.E [R2+0x2b400], [R26.64], P4 ;  /* 0x2b4000001a027fae */ /* 0x0003e8000a12184c */
[----:B------:R1:W-:Y:S04]  /*ddb0*/  LDGSTS.E [R2+0x2b800], [R106.64], P2 ;  /* 0x2b8000006a027fae */ /* 0x0003e8000912184c */
[----:B-1----:R-:W4:Y:S04]  /*ddc0*/  LDL.LU.64 R30, [R1+0x8e0] ;  /* 0x0008e000011e7983 */ /* 0x002f280000300a00 */
[----:B------:R1:W-:Y:S04]  /*ddd0*/  STL.64 [R1+0x100], R26 ;  /* 0x0001001a01007387 */ /* 0x0003e80000100a00 */
[----:B------:R-:W4:Y:S04]  /*dde0*/  LDL.LU R15, [R1+0x8d8] ;  /* 0x0008d800010f7983 */ /* 0x000f280000300800 */
[----:B-1----:R-:W4:Y:S04]  /*ddf0*/  LDL.LU.64 R26, [R1+0x8d0] ;  /* 0x0008d000011a7983 */ /* 0x002f280000300a00 */
[----:B------:R1:W-:Y:S01]  /*de00*/  STL.64 [R1+0xf0], R106 ;  /* 0x0000f06a01007387 */ /* 0x0003e20000100a00 */
[----:B------:R-:W-:Y:S01]  /*de10*/  IMAD.WIDE R250, R248, 0x4, R250 ;  /* 0x00000004f8fa7825 */ /* 0x000fe200078e02fa */
[----:B------:R-:W-:-:S02]  /*de20*/  ISETP.NE.U32.AND P4, PT, R205, RZ, PT ;  /* 0x000000ffcd00720c */ /* 0x000fc40003f85070 */
[----:B------:R-:W-:Y:S02]  /*de30*/  ISETP.NE.U32.AND P2, PT, R204, RZ, PT ;  /* 0x000000ffcc00720c */ /* 0x000fe40003f45070 */
[----:B------:R2:W-:Y:S04]  /*de40*/  LDGSTS.E [R2+0x2bc00], [R250.64], P0 ;  /* 0x2bc00000fa027fae */ /* 0x0005e8000812184c */
[----:B-1----:R-:W4:Y:S01]  /*de50*/  LDL.LU.64 R106, [R1+0x70] ;  /* 0x00007000016a7983 */ /* 0x002f220000300a00 */
[----:B------:R-:W-:-:S03]  /*de60*/  ISETP.NE.U32.AND P0, PT, R236, RZ, PT ;  /* 0x000000ffec00720c */ /* 0x000fc60003f05070 */
[----:B------:R1:W-:Y:S04]  /*de70*/  STL.64 [R1+0xe0], R250 ;  /* 0x0000e0fa01007387 */ /* 0x0003e80000100a00 */
[----:B------:R-:W4:Y:S04]  /*de80*/  LDL.LU.64 R204, [R1+0x60] ;  /* 0x0000600001cc7983 */ /* 0x000f280000300a00 */
[----:B------:R-:W4:Y:S01]  /*de90*/  LDL.LU R236, [R1+0x8cc] ;  /* 0x0008cc0001ec7983 */ /* 0x000f220000300800 */
[----:B--2---:R-:W-:-:S04]  /*dea0*/  IMAD.WIDE R156, R248, 0x4, R156 ;  /* 0x00000004f89c7825 */ /* 0x004fc800078e029c */
[----:B-1----:R-:W-:Y:S01]  /*deb0*/  IMAD.WIDE R250, R248, 0x4, R188 ;  /* 0x00000004f8fa7825 */ /* 0x002fe200078e02bc */
[----:B------:R1:W-:Y:S04]  /*dec0*/  STL.64 [R1+0xd0], R156 ;  /* 0x0000d09c01007387 */ /* 0x0003e80000100a00 */
[----:B------:R-:W2:Y:S04]  /*ded0*/  LDL.LU.64 R188, [R1+0x50] ;  /* 0x0000500001bc7983 */ /* 0x000ea80000300a00 */
[----:B------:R1:W-:Y:S01]  /*dee0*/  LDGSTS.E [R2+0x2c000], [R156.64], P5 ;  /* 0x2c0000009c027fae */ /* 0x0003e2000a92184c */
[----:B------:R-:W-:-:S03]  /*def0*/  ISETP.NE.U32.AND P5, PT, R109, RZ, PT ;  /* 0x000000ff6d00720c */ /* 0x000fc60003fa5070 */
[----:B------:R3:W-:Y:S01]  /*df00*/  LDGSTS.E [R2+0x2c400], [R250.64], P6 ;  /* 0x2c400000fa027fae */ /* 0x0007e2000b12184c */
[----:B------:R-:W-:-:S03]  /*df10*/  ISETP.NE.U32.AND P6, PT, R108, RZ, PT ;  /* 0x000000ff6c00720c */ /* 0x000fc60003fc5070 */
[----:B-1----:R-:W2:Y:S04]  /*df20*/  LDL.LU.64 R156, [R1+0x40] ;  /* 0x00004000019c7983 */ /* 0x002ea80000300a00 */
[----:B------:R3:W-:Y:S04]  /*df30*/  STL.64 [R1+0x230], R250 ;  /* 0x000230fa01007387 */ /* 0x0007e80000100a00 */
[----:B------:R-:W2:Y:S01]  /*df40*/  LDL.LU.64 R108, [R1+0x30] ;  /* 0x00003000016c7983 */ /* 0x000ea20000300a00 */
[----:B---3--:R-:W-:-:S03]  /*df50*/  IMAD.WIDE R250, R248, 0x4, R138 ;  /* 0x00000004f8fa7825 */ /* 0x008fc600078e028a */
[----:B------:R-:W3:Y:S04]  /*df60*/  LDL.LU.64 R138, [R1+0x28] ;  /* 0x00002800018a7983 */ /* 0x000ee80000300a00 */
[----:B------:R1:W-:Y:S01]  /*df70*/  LDGSTS.E [R2+0x2c800], [R250.64], P1 ;  /* 0x2c800000fa027fae */ /* 0x0003e2000892184c */
[----:B------:R-:W-:-:S03]  /*df80*/  ISETP.NE.U32.AND P1, PT, R237, RZ, PT ;  /* 0x000000ffed00720c */ /* 0x000fc60003f25070 */
[----:B------:R-:W-:Y:S04]  /*df90*/  STL.64 [R1+0x238], R250 ;  /* 0x000238fa01007387 */ /* 0x000fe80000100a00 */
[----:B------:R-:W3:Y:S01]  /*dfa0*/  LDL.LU R237, [R1+0x8c8] ;  /* 0x0008c80001ed7983 */ /* 0x000ee20000300800 */
[----:B----4-:R-:W-:-:S05]  /*dfb0*/  IMAD.WIDE R170, R248, 0x4, R170 ;  /* 0x00000004f8aa7825 */ /* 0x010fca00078e02aa */
[----:B------:R4:W-:Y:S04]  /*dfc0*/  STL.64 [R1+0x240], R170 ;  /* 0x000240aa01007387 */ /* 0x0009e80000100a00 */
[----:B------:R4:W-:Y:S04]  /*dfd0*/  LDGSTS.E [R2+0x2cc00], [R170.64], P4 ;  /* 0x2cc00000aa027fae */ /* 0x0009e8000a12184c */
[----:B----4-:R-:W4:Y:S01]  /*dfe0*/  LDL.LU.64 R170, [R1+0x20] ;  /* 0x0000200001aa7983 */ /* 0x010f220000300a00 */
[----:B------:R-:W-:-:S04]  /*dff0*/  IMAD.WIDE R220, R248, 0x4, R220 ;  /* 0x00000004f8dc7825 */ /* 0x000fc800078e02dc */
[----:B------:R-:W-:Y:S01]  /*e000*/  IMAD.WIDE R124, R248, 0x4, R124 ;  /* 0x00000004f87c7825 */ /* 0x000fe200078e027c */
[----:B------:R-:W-:Y:S01]  /*e010*/  STL.64 [R1+0x248], R220 ;  /* 0x000248dc01007387 */ /* 0x000fe20000100a00 */
[----:B------:R-:W-:-:S03]  /*e020*/  ISETP.NE.U32.AND P4, PT, R219, RZ, PT ;  /* 0x000000ffdb00720c */ /* 0x000fc60003f85070 */
[----:B------:R1:W-:Y:S01]  /*e030*/  LDGSTS.E [R2+0x2d000], [R220.64], P2 ;  /* 0x2d000000dc027fae */ /* 0x0003e2000912184c */
[----:B------:R-:W-:-:S03]  /*e040*/  ISETP.NE.U32.AND P2, PT, R218, RZ, PT ;  /* 0x000000ffda00720c */ /* 0x000fc60003f45070 */
[----:B-1----:R-:W4:Y:S04]  /*e050*/  LDL.LU.64 R250, [R1+0x18] ;  /* 0x0000180001fa7983 */ /* 0x002f280000300a00 */
[----:B------:R1:W-:Y:S04]  /*e060*/  STL.64 [R1+0x250], R124 ;  /* 0x0002507c01007387 */ /* 0x0003e80000100a00 */
[----:B------:R-:W4:Y:S04]  /*e070*/  LDL.LU.64 R218, [R1+0x10] ;  /* 0x0000100001da7983 */ /* 0x000f280000300a00 */
[----:B------:R1:W-:Y:S01]  /*e080*/  LDGSTS.E [R2+0x2d400], [R124.64], P0 ;  /* 0x2d4000007c027fae */ /* 0x0003e2000812184c */
[----:B------:R-:W-:-:S03]  /*e090*/  ISETP.NE.U32.AND P0, PT, R123, RZ, PT ;  /* 0x000000ff7b00720c */ /* 0x000fc60003f05070 */
[----:B-1----:R-:W4:Y:S01]  /*e0a0*/  LDL.LU.64 R124, [R1+0x8] ;  /* 0x00000800017c7983 */ /* 0x002f220000300a00 */
[----:B------:R-:W-:-:S03]  /*e0b0*/  IMAD.WIDE R220, R248, 0x4, R106 ;  /* 0x00000004f8dc7825 */ /* 0x000fc600078e026a */
[----:B------:R-:W4:Y:S04]  /*e0c0*/  LDL.LU.64 R106, [R1+0x1c8] ;  /* 0x0001c800016a7983 */ /* 0x000f280000300a00 */
[----:B------:R1:W-:Y:S04]  /*e0d0*/  STL.64 [R1+0x258], R220 ;  /* 0x000258dc01007387 */ /* 0x0003e80000100a00 */
[----:B------:R1:W-:Y:S01]  /*e0e0*/  LDGSTS.E [R2+0x2d800], [R220.64], P5 ;  /* 0x2d800000dc027fae */ /* 0x0003e2000a92184c */
[----:B------:R-:W-:Y:S01]  /*e0f0*/  ISETP.NE.U32.AND P5, PT, R122, RZ, PT ;  /* 0x000000ff7a00720c */ /* 0x000fe20003fa5070 */
[----:B------:R-:W-:-:S05]  /*e100*/  IMAD.WIDE R204, R248, 0x4, R204 ;  /* 0x00000004f8cc7825 */ /* 0x000fca00078e02cc */
[----:B------:R1:W-:Y:S04]  /*e110*/  LDGSTS.E [R2+0x2dc00], [R204.64], P6 ;  /* 0x2dc00000cc027fae */ /* 0x0003e8000b12184c */
[----:B-1----:R-:W4:Y:S04]  /*e120*/  LDL.LU.64 R220, [R1+0x8c0] ;  /* 0x0008c00001dc7983 */ /* 0x002f280000300a00 */
[----:B------:R-:W4:Y:S01]  /*e130*/  LDL.LU.64 R122, [R1+0x1b8] ;  /* 0x0001b800017a7983 */ /* 0x000f220000300a00 */
[----:B------:R-:W-:-:S03]  /*e140*/  ISETP.NE.U32.AND P6, PT, R172, RZ, PT ;  /* 0x000000ffac00720c */ /* 0x000fc60003fc5070 */
[----:B------:R1:W-:Y:S04]  /*e150*/  STL.64 [R1+0x260], R204 ;  /* 0x000260cc01007387 */ /* 0x0003e80000100a00 */
[----:B-1----:R-:W4:Y:S04]  /*e160*/  LDL.LU.64 R204, [R1+0x8b8] ;  /* 0x0008b80001cc7983 */ /* 0x002f280000300a00 */
[----:B------:R-:W4:Y:S01]  /*e170*/  LDL.LU R172, [R1+0x8b0] ;  /* 0x0008b00001ac7983 */ /* 0x000f220000300800 */
[----:B--2---:R-:W-:-:S05]  /*e180*/  IMAD.WIDE R188, R248, 0x4, R188 ;  /* 0x00000004f8bc7825 */ /* 0x004fca00078e02bc */
[----:B------:R1:W-:Y:S04]  /*e190*/  STL.64 [R1+0x268], R188 ;  /* 0x000268bc01007387 */ /* 0x0003e80000100a00 */
[----:B------:R1:W-:Y:S01]  /*e1a0*/  LDGSTS.E [R2+0x2e000], [R188.64], P1 ;  /* 0x2e000000bc027fae */ /* 0x0003e2000892184c */
[----:B------:R-:W-:Y:S01]  /*e1b0*/  ISETP.NE.U32.AND P1, PT, R173, RZ, PT ;  /* 0x000000ffad00720c */ /* 0x000fe20003f25070 */
[C---:B------:R-:W-:Y:S02]  /*e1c0*/  IMAD.WIDE R156, R248.reuse, 0x4, R156 ;  /* 0x00000004f89c7825 */ /* 0x040fe400078e029c */
[----:B-1----:R-:W2:Y:S02]  /*e1d0*/  LDL.LU.64 R188, [R1+0x8a8] ;  /* 0x0008a80001bc7983 */ /* 0x002ea40000300a00 */
[----:B------:R-:W-:-:S02]  /*e1e0*/  IMAD.WIDE R108, R248, 0x4, R108 ;  /* 0x00000004f86c7825 */ /* 0x000fc400078e026c */
[----:B------:R-:W2:Y:S04]  /*e1f0*/  LDL.LU R173, [R1+0x8a0] ;  /* 0x0008a00001ad7983 */ /* 0x000ea80000300800 */
[----:B------:R1:W-:Y:S04]  /*e200*/  STL.64 [R1+0x270], R156 ;  /* 0x0002709c01007387 */ /* 0x0003e80000100a00 */
[----:B------:R1:W-:Y:S04]  /*e210*/  LDGSTS.E [R2+0x2e400], [R156.64], P4 ;  /* 0x2e4000009c027fae */ /* 0x0003e8000a12184c */
[----:B------:R3:W-:Y:S02]  /*e220*/  LDGSTS.E [R2+0x2e800], [R108.64], P2 ;  /* 0x2e8000006c027fae */ /* 0x0007e4000912184c */
[----:B---3--:R-:W-:-:S02]  /*e230*/  IMAD.WIDE R138, R248, 0x4, R138 ;  /* 0x00000004f88a7825 */ /* 0x008fc400078e028a */
[----:B-1----:R-:W3:Y:S04]  /*e240*/  LDL.LU.64 R156, [R1+0x898] ;  /* 0x00089800019c7983 */ /* 0x002ee80000300a00 */
[----:B------:R1:W-:Y:S01]  /*e250*/  STL.64 [R1+0x278], R108 ;  /* 0x0002786c01007387 */ /* 0x0003e20000100a00 */
[----:B------:R-:W-:Y:S02]  /*e260*/  ISETP.NE.U32.AND P4, PT, R141, RZ, PT ;  /* 0x000000ff8d00720c */ /* 0x000fe40003f85070 */
[----:B------:R-:W-:Y:S01]  /*e270*/  ISETP.NE.U32.AND P2, PT, R140, RZ, PT ;  /* 0x000000ff8c00720c */ /* 0x000fe20003f45070 */
[----:B------:R4:W-:Y:S04]  /*e280*/  LDGSTS.E [R2+0x2ec00], [R138.64], P0 ;  /* 0x2ec000008a027fae */ /* 0x0009e8000812184c */
[----:B-1----:R-:W2:Y:S04]  /*e290*/  LDL.64 R108, [R1+0x1a8] ;  /* 0x0001a800016c7983 */ /* 0x002ea80000100a00 */
[----:B------:R1:W-:Y:S01]  /*e2a0*/  STL.64 [R1+0x280], R138 ;  /* 0x0002808a01007387 */ /* 0x0003e20000100a00 */
[----:B----4-:R-:W-:-:S03]  /*e2b0*/  IMAD.WIDE R140, R248, 0x4, R170 ;  /* 0x00000004f88c7825 */ /* 0x010fc600078e02aa */
[----:B------:R-:W4:Y:S04]  /*e2c0*/  LDL.64 R170, [R1+0x198] ;  /* 0x0001980001aa7983 */ /* 0x000f280000100a00 */
[----:B-1----:R-:W3:Y:S01]  /*e2d0*/  LDL.64 R138, [R1+0x188] ;  /* 0x00018800018a7983 */ /* 0x002ee20000100a00 */
[----:B------:R-:W-:-:S03]  /*e2e0*/  ISETP.NE.U32.AND P0, PT, R3, RZ, PT ;  /* 0x000000ff0300720c */ /* 0x000fc60003f05070 */
[----:B------:R-:W1:Y:S01]  /*e2f0*/  S2R R3, SR_TID.X ;  /* 0x0000000000037919 */ /* 0x000e620000002100 */
[----:B------:R-:W-:-:S03]  /*e300*/  IMAD.WIDE R250, R248, 0x4, R250 ;  /* 0x00000004f8fa7825 */ /* 0x000fc600078e02fa */
[----:B------:R1:W-:Y:S04]  /*e310*/  STL.64 [R1+0x288], R140 ;  /* 0x0002888c01007387 */ /* 0x0003e80000100a00 */
[----:B------:R1:W-:Y:S01]  /*e320*/  LDGSTS.E [R2+0x2f000], [R140.64], P5 ;  /* 0x2f0000008c027fae */ /* 0x0003e2000a92184c */
[----:B------:R-:W-:-:S03]  /*e330*/  IMAD.WIDE R218, R248, 0x4, R218 ;  /* 0x00000004f8da7825 */ /* 0x000fc600078e02da */
[----:B------:R1:W-:Y:S01]  /*e340*/  LDGSTS.E [R2+0x2f400], [R250.64], P6 ;  /* 0x2f400000fa027fae */ /* 0x0003e2000b12184c */
[----:B------:R-:W-:-:S03]  /*e350*/  ISETP.NE.U32.AND P6, PT, R61, RZ, PT ;  /* 0x000000ff3d00720c */ /* 0x000fc60003fc5070 */
[----:B------:R1:W-:Y:S04]  /*e360*/  LDGSTS.E [R2+0x2f800], [R218.64], P1 ;  /* 0x2f800000da027fae */ /* 0x0003e8000892184c */
[----:B-1----:R-:W3:Y:S01]  /*e370*/  LDL.LU.64 R140, [R1+0x890] ;  /* 0x00089000018c7983 */ /* 0x002ee20000300a00 */
[----:B------:R-:W-:-:S03]  /*e380*/  SHF.R.U32.HI R3, RZ, 0x6, R3 ;  /* 0x00000006ff037819 */ /* 0x000fc60000011603 */
[----:B------:R1:W-:Y:S01]  /*e390*/  STL.64 [R1+0x290], R250 ;  /* 0x000290fa01007387 */ /* 0x0003e20000100a00 */
[----:B------:R-:W-:-:S03]  /*e3a0*/  IMAD.WIDE R124, R248, 0x4, R124 ;  /* 0x00000004f87c7825 */ /* 0x000fc600078e027c */
[----:B------:R1:W-:Y:S01]  /*e3b0*/  STL.64 [R1+0x298], R218 ;  /* 0x000298da01007387 */ /* 0x0003e20000100a00 */
[----:B------:R-:W-:Y:S02]  /*e3c0*/  SGXT.U32 R3, R3, 0x1 ;  /* 0x000000010303781a */ /* 0x000fe40000000000 */
[----:B------:R-:W-:Y:S01]  /*e3d0*/  ISETP.NE.U32.AND P1, PT, R60, RZ, PT ;  /* 0x000000ff3c00720c */ /* 0x000fe20003f25070 */
[----:B------:R1:W-:Y:S01]  /*e3e0*/  LDGSTS.E [R2+0x2fc00], [R124.64], P4 ;  /* 0x2fc000007c027fae */ /* 0x0003e2000a12184c */
[----:B------:R-:W-:Y:S01]  /*e3f0*/  LOP3.LUT R249, R2, 0x40, RZ, 0x3c, !PT ;  /* 0x0000004002f97812 */ /* 0x000fe200078e3cff */
[C---:B-1----:R-:W-:Y:S02]  /*e400*/  IMAD.WIDE R250, R248.reuse, 0x4, R106 ;  /* 0x00000004f8fa7825 */ /* 0x042fe400078e026a */
[----:B------:R-:W3:Y:S04]  /*e410*/  LDL.LU.64 R106, [R1+0x168] ;  /* 0x00016800016a7983 */ /* 0x000ee80000300a00 */
[----:B------:R1:W-:Y:S04]  /*e420*/  STL.64 [R1+0x2b0], R124 ;  /* 0x0002b07c01007387 */ /* 0x0003e80000100a00 */
[----:B------:R-:W3:Y:S01]  /*e430*/  LDL.LU.64 R60, [R1+0x158] ;  /* 0x00015800013c7983 */ /* 0x000ee20000300a00 */
[----:B------:R-:W-:Y:S01]  /*e440*/  IMAD.WIDE R218, R248, 0x4, R122 ;  /* 0x00000004f8da7825 */ /* 0x000fe200078e027a */
[----:B------:R-:W-:-:S02]  /*e450*/  ISETP.NE.U32.AND P5, PT, R235, RZ, PT ;  /* 0x000000ffeb00720c */ /* 0x000fc40003fa5070 */
[----:B------:R-:W3:Y:S04]  /*e460*/  LDL.LU.64 R122, [R1+0x148] ;  /* 0x00014800017a7983 */ /* 0x000ee80000300a00 */
[----:B------:R-:W-:Y:S04]  /*e470*/  STL.64 [R1+0x8], R218 ;  /* 0x000008da01007387 */ /* 0x000fe80000100a00 */
[----:B-1----:R-:W3:Y:S04]  /*e480*/  LDL.LU.64 R124, [R1+0x888] ;  /* 0x00088800017c7983 */ /* 0x002ee80000300a00 */
[----:B------:R1:W-:Y:S01]  /*e490*/  STL.64 [R1+0x700], R2 ;  /* 0x0007000201007387 */ /* 0x0003e20000100a00 */
[----:B------:R-:W-:-:S03]  /*e4a0*/  ISETP.NE.U32.AND P4, PT, R234, RZ, PT ;  /* 0x000000ffea00720c */ /* 0x000fc60003f85070 */
[----:B------:R3:W-:Y:S04]  /*e4b0*/  LDGSTS.E [R249+0x28200], [R250.64], P2 ;  /* 0x28200000faf97fae */ /* 0x0007e8000912184c */
[----:B-1----:R-:W3:Y:S04]  /*e4c0*/  LDL.LU.64 R2, [R1+0x178] ;  /* 0x0001780001027983 */ /* 0x002ee80000300a00 */
[----:B------:R-:W3:Y:S01]  /*e4d0*/  LDL.64 R234, [R1+0x138] ;  /* 0x0001380001ea7983 */ /* 0x000ee20000100a00 */
[----:B------:R-:W-:-:S03]  /*e4e0*/  ISETP.NE.U32.AND P2, PT, R93, RZ, PT ;  /* 0x000000ff5d00720c */ /* 0x000fc60003f45070 */
[----:B------:R3:W-:Y:S04]  /*e4f0*/  STL.64 [R1+0x708], R250 ;  /* 0x000708fa01007387 */ /* 0x0007e80000100a00 */
[----:B------:R1:W-:Y:S01]  /*e500*/  LDGSTS.E [R249+0x28600], [R218.64], P0 ;  /* 0x28600000daf97fae */ /* 0x0003e2000812184c */
[----:B------:R-:W-:-:S03]  /*e510*/  ISETP.NE.U32.AND P0, PT, R92, RZ, PT ;  /* 0x000000ff5c00720c */ /* 0x000fc60003f05070 */
[----:B-1----:R-:W3:Y:S01]  /*e520*/  LDL.LU.64 R218, [R1+0x128] ;  /* 0x0001280001da7983 */ /* 0x002ee20000300a00 */
[----:B--2---:R-:W-:-:S05]  /*e530*/  IMAD.WIDE R108, R248, 0x4, R108 ;  /* 0x00000004f86c7825 */ /* 0x004fca00078e026c */
[----:B------:R1:W-:Y:S04]  /*e540*/  STL.64 [R1+0x10], R108 ;  /* 0x0000106c01007387 */ /* 0x0003e80000100a00 */
[----:B------:R1:W-:Y:S01]  /*e550*/  LDGSTS.E [R249+0x28a00], [R108.64], P5 ;  /* 0x28a000006cf97fae */ /* 0x0003e2000a92184c */
[----:B----4-:R-:W-:-:S03]  /*e560*/  IMAD.WIDE R92, R248, 0x4, R170 ;  /* 0x00000004f85c7825 */ /* 0x010fc600078e02aa */
[----:B------:R-:W2:Y:S01]  /*e570*/  LDL.LU.64 R170, [R1+0x118] ;  /* 0x0001180001aa7983 */ /* 0x000ea20000300a00 */
[----:B---3--:R-:W-:-:S03]  /*e580*/  IMAD.WIDE R250, R248, 0x4, R138 ;  /* 0x00000004f8fa7825 */ /* 0x008fc600078e028a */
[----:B------:R-:W3:Y:S01]  /*e590*/  LDL.LU.64 R138, [R1+0x108] ;  /* 0x00010800018a7983 */ /* 0x000ee20000300a00 */
[----:B------:R-:W-:-:S03]  /*e5a0*/  ISETP.NE.U32.AND P5, PT, R29, RZ, PT ;  /* 0x000000ff1d00720c */ /* 0x000fc60003fa5070 */
[----:B------:R4:W-:Y:S04]  /*e5b0*/  STL.64 [R1+0x18], R92 ;  /* 0x0000185c01007387 */ /* 0x0009e80000100a00 */
[----:B-1----:R-:W3:Y:S04]  /*e5c0*/  LDL.LU.64 R108, [R1+0x880] ;  /* 0x00088000016c7983 */ /* 0x002ee80000300a00 */
[----:B------:R1:W-:Y:S04]  /*e5d0*/  STL.64 [R1+0x20], R250 ;  /* 0x000020fa01007387 */ /* 0x0003e80000100a00 */
[----:B------:R4:W-:Y:S01]  /*e5e0*/  LDGSTS.E [R249+0x28e00], [R92.64], P6 ;  /* 0x28e000005cf97fae */ /* 0x0009e2000b12184c */
[----:B------:R-:W-:-:S03]  /*e5f0*/  ISETP.NE.U32.AND P6, PT, R28, RZ, PT ;  /* 0x000000ff1c00720c */ /* 0x000fc60003fc5070 */
[----:B------:R1:W-:Y:S04]  /*e600*/  LDGSTS.E [R249+0x29200], [R250.64], P1 ;  /* 0x29200000faf97fae */ /* 0x0003e8000892184c */
[----:B----4-:R-:W4:Y:S04]  /*e610*/  LDL.LU.64 R92, [R1+0x878] ;  /* 0x00087800015c7983 */ /* 0x010f280000300a00 */
[----:B------:R-:W4:Y:S01]  /*e620*/  LDL.LU.64 R28, [R1+0xf8] ;  /* 0x0000f800011c7983 */ /* 0x000f220000300a00 */
[----:B------:R-:W-:Y:S01]  /*e630*/  ISETP.NE.U32.AND P1, PT, R76, RZ, PT ;  /* 0x000000ff4c00720c */ /* 0x000fe20003f25070 */
[----:B-1----:R-:W-:-:S04]  /*e640*/  IMAD.WIDE R250, R248, 0x4, R106 ;  /* 0x00000004f8fa7825 */ /* 0x002fc800078e026a */
[----:B------:R-:W-:-:S04]  /*e650*/  IMAD.WIDE R60, R248, 0x4, R60 ;  /* 0x00000004f83c7825 */ /* 0x000fc800078e023c */
[----:B------:R-:W-:-:S05]  /*e660*/  IMAD.WIDE R2, R248, 0x4, R2 ;  /* 0x00000004f8027825 */ /* 0x000fca00078e0202 */
[----:B------:R1:W-:Y:S04]  /*e670*/  STL.64 [R1+0x28], R2 ;  /* 0x0000280201007387 */ /* 0x0003e80000100a00 */
[----:B------:R-:W4:Y:S04]  /*e680*/  LDL.LU R76, [R1+0x870] ;  /* 0x00087000014c7983 */ /* 0x000f280000300800 */
[----:B------:R1:W-:Y:S01]  /*e690*/  LDGSTS.E [R249+0x29600], [R2.64], P4 ;  /* 0x2960000002f97fae */ /* 0x0003e2000a12184c */
[----:B------:R-:W-:-:S03]  /*e6a0*/  ISETP.NE.U32.AND P4, PT, R77, RZ, PT ;  /* 0x000000ff4d00720c */ /* 0x000fc60003f85070 */
[----:B------:R-:W4:Y:S04]  /*e6b0*/  LDL.LU.64 R106, [R1+0xe8] ;  /* 0x0000e800016a7983 */ /* 0x000f280000300a00 */
[----:B------:R-:W4:Y:S01]  /*e6c0*/  LDL.LU R77, [R1+0x86c] ;  /* 0x00086c00014d7983 */ /* 0x000f220000300800 */
[----:B-1----:R-:W-:-:S03]  /*e6d0*/  IMAD.WIDE R2, R248, 0x4, R122 ;  /* 0x00000004f8027825 */ /* 0x002fc600078e027a */
[----:B------:R1:W-:Y:S04]  /*e6e0*/  STL.64 [R1+0x30], R250 ;  /* 0x000030fa01007387 */ /* 0x0003e80000100a00 */
[----:B------:R-:W4:Y:S01]  /*e6f0*/  LDL.LU.64 R122, [R1+0xd8] ;  /* 0x0000d800017a7983 */ /* 0x000f220000300a00 */
[----:B------:R-:W-:-:S03]  /*e700*/  IMAD.WIDE R234, R248, 0x4, R234 ;  /* 0x00000004f8ea7825 */ /* 0x000fc600078e02ea */
[----:B------:R1:W-:Y:S01]  /*e710*/  LDGSTS.E [R249+0x29a00], [R250.64], P2 ;  /* 0x29a00000faf97fae */ /* 0x0003e2000912184c */
[----:B------:R-:W-:-:S03]  /*e720*/  ISETP.NE.U32.AND P2, PT, R44, RZ, PT ;  /* 0x000000ff2c00720c */ /* 0x000fc60003f45070 */
[----:B------:R1:W-:Y:S04]  /*e730*/  STL.64 [R1+0x40], R60 ;  /* 0x0000403c01007387 */ /* 0x0003e80000100a00 */
[----:B------:R1:W-:Y:S01]  /*e740*/  LDGSTS.E [R249+0x29e00], [R60.64], P0 ;  /* 0x29e000003cf97fae */ /* 0x0003e2000812184c */
[----:B------:R-:W-:-:S03]  /*e750*/  ISETP.NE.U32.AND P0, PT, R45, RZ, PT ;  /* 0x000000ff2d00720c */ /* 0x000fc60003f05070 */
[----:B-1----:R-:W4:Y:S04]  /*e760*/  LDL.LU.64 R250, [R1+0xc8] ;  /* 0x0000c80001fa7983 */ /* 0x002f280000300a00 */
[----:B------:R1:W-:Y:S04]  /*e770*/  STL.64 [R1+0x50], R2 ;  /* 0x0000500201007387 */ /* 0x0003e80000100a00 */
[----:B------:R-:W4:Y:S01]  /*e780*/  LDL.LU R44, [R1+0x868] ;  /* 0x00086800012c7983 */ /* 0x000f220000300800 */
[----:B------:R-:W-:-:S03]  /*e790*/  IMAD.WIDE R218, R248, 0x4, R218 ;  /* 0x00000004f8da7825 */ /* 0x000fc600078e02da */
[----:B------:R-:W4:Y:S04]  /*e7a0*/  LDL.LU.64 R60, [R1+0x860] ;  /* 0x00086000013c7983 */ /* 0x000f280000300a00 */
[----:B------:R-:W4:Y:S04]  /*e7b0*/  LDL.LU R45, [R1+0x85c] ;  /* 0x00085c00012d7983 */ /* 0x000f280000300800 */
[----:B------:R1:W-:Y:S01]  /*e7c0*/  LDGSTS.E [R249+0x2a200], [R2.64], P5 ;  /* 0x2a20000002f97fae */ /* 0x0003e2000a92184c */
[----:B------:R-:W-:-:S03]  /*e7d0*/  ISETP.NE.U32.AND P5, PT, R42, RZ, PT ;  /* 0x000000ff2a00720c */ /* 0x000fc60003fa5070 */
[----:B------:R1:W-:Y:S04]  /*e7e0*/  STL.64 [R1+0x60], R234 ;  /* 0x000060ea01007387 */ /* 0x0003e80000100a00 */
[----:B------:R1:W-:Y:S04]  /*e7f0*/  LDGSTS.E [R249+0x2a600], [R234.64], P6 ;  /* 0x2a600000eaf97fae */ /* 0x0003e8000b12184c */
[----:B-1----:R-:W4:Y:S04]  /*e800*/  LDL.LU.64 R2, [R1+0xb8] ;  /* 0x0000b80001027983 */ /* 0x002f280000300a00 */
[----:B------:R-:W4:Y:S04]  /*e810*/  LDL.LU R42, [R1+0x858] ;  /* 0x00085800012a7983 */ /* 0x000f280000300800 */
[----:B------:R-:W4:Y:S01]  /*e820*/  LDL.LU.64 R234, [R1+0xa8] ;  /* 0x0000a80001ea7983 */ /* 0x000f220000300a00 */
[----:B------:R-:W-:-:S03]  /*e830*/  ISETP.NE.U32.AND P6, PT, R187, RZ, PT ;  /* 0x000000ffbb00720c */ /* 0x000fc60003fc5070 */
[----:B------:R1:W-:Y:S04]  /*e840*/  STL.64 [R1+0x70], R218 ;  /* 0x000070da01007387 */ /* 0x0003e80000100a00 */
[----:B------:R1:W-:Y:S01]  /*e850*/  LDGSTS.E [R249+0x2aa00], [R218.64], P1 ;  /* 0x2aa00000daf97fae */ /* 0x0003e2000892184c */
[----:B------:R-:W-:Y:S01]  /*e860*/  ISETP.NE.U32.AND P1, PT, R186, RZ, PT ;  /* 0x000000ffba00720c */ /* 0x000fe20003f25070 */
[----:B--2---:R-:W-:-:S04]  /*e870*/  IMAD.WIDE R170, R248, 0x4, R170 ;  /* 0x00000004f8aa7825 */ /* 0x004fc800078e02aa */
[C---:B---3--:R-:W-:Y:S01]  /*e880*/  IMAD.WIDE R138, R248.reuse, 0x4, R138 ;  /* 0x00000004f88a7825 */ /* 0x048fe200078e028a */
[----:B------:R2:W-:Y:S04]  /*e890*/  STL.64 [R1+0x80], R170 ;  /* 0x000080aa01007387 */ /* 0x0005e80000100a00 */
[----:B-1----:R-:W3:Y:S04]  /*e8a0*/  LDL.LU.64 R218, [R1+0x98] ;  /* 0x0000980001da7983 */ /* 0x002ee80000300a00 */
[----:B------:R1:W-:Y:S04]  /*e8b0*/  STL.64 [R1+0x90], R138 ;  /* 0x0000908a01007387 */ /* 0x0003e80000100a00 */
[----:B------:R-:W3:Y:S04]  /*e8c0*/  LDL.LU.64 R186, [R1+0x88] ;  /* 0x0000880001ba7983 */ /* 0x000ee80000300a00 */
[----:B------:R2:W-:Y:S04]  /*e8d0*/  LDGSTS.E [R249+0x2ae00], [R170.64], P4 ;  /* 0x2ae00000aaf97fae */ /* 0x0005e8000a12184c */
[----:B------:R1:W-:Y:S04]  /*e8e0*/  LDGSTS.E [R249+0x2b200], [R138.64], P2 ;  /* 0x2b2000008af97fae */ /* 0x0003e8000912184c */
[----:B--2---:R-:W2:Y:S01]  /*e8f0*/  LDL.LU.64 R170, [R1+0x78] ;  /* 0x0000780001aa7983 */ /* 0x004ea20000300a00 */
[----:B----4-:R-:W-:-:S05]  /*e900*/  IMAD.WIDE R28, R248, 0x4, R28 ;  /* 0x00000004f81c7825 */ /* 0x010fca00078e021c */
[----:B------:R4:W-:Y:S04]  /*e910*/  STL.64 [R1+0xa0], R28 ;  /* 0x0000a01c01007387 */ /* 0x0009e80000100a00 */
[----:B-1----:R-:W2:Y:S01]  /*e920*/  LDL.LU.64 R138, [R1+0x68] ;  /* 0x00006800018a7983 */ /* 0x002ea20000300a00 */
[----:B------:R-:W-:Y:S02]  /*e930*/  ISETP.NE.U32.AND P4, PT, R75, RZ, PT ;  /* 0x000000ff4b00720c */ /* 0x000fe40003f85070 */
[----:B------:R-:W-:Y:S01]  /*e940*/  ISETP.NE.U32.AND P2, PT, R13, RZ, PT ;  /* 0x000000ff0d00720c */ /* 0x000fe20003f45070 */
[----:B------:R4:W-:Y:S01]  /*e950*/  LDGSTS.E [R249+0x2b600], [R28.64], P0 ;  /* 0x2b6000001cf97fae */ /* 0x0009e2000812184c */
[----:B------:R-:W-:-:S03]  /*e960*/  ISETP.NE.U32.AND P0, PT, R12, RZ, PT ;  /* 0x000000ff0c00720c */ /* 0x000fc60003f05070 */
[----:B----4-:R-:W4:Y:S01]  /*e970*/  LDL.LU.64 R28, [R1+0x850] ;  /* 0x00085000011c7983 */ /* 0x010f220000300a00 */
[----:B------:R-:W-:-:S05]  /*e980*/  IMAD.WIDE R106, R248, 0x4, R106 ;  /* 0x00000004f86a7825 */ /* 0x000fca00078e026a */
[----:B------:R1:W-:Y:S04]  /*e990*/  STL.64 [R1+0xb0], R106 ;  /* 0x0000b06a01007387 */ /* 0x0003e80000100a00 */
[----:B------:R1:W-:Y:S01]  /*e9a0*/  LDGSTS.E [R249+0x2ba00], [R106.64], P5 ;  /* 0x2ba000006af97fae */ /* 0x0003e2000a92184c */
[----:B------:R-:W-:-:S03]  /*e9b0*/  IMAD.WIDE R12, R248, 0x4, R122 ;  /* 0x00000004f80c7825 */ /* 0x000fc600078e027a */
[----:B------:R-:W4:Y:S01]  /*e9c0*/  LDL.LU.64 R122, [R1+0x58] ;  /* 0x00005800017a7983 */ /* 0x000f220000300a00 */
[----:B------:R-:W-:-:S03]  /*e9d0*/  ISETP.NE.U32.AND P5, PT, R74, RZ, PT ;  /* 0x000000ff4a00720c */ /* 0x000fc60003fa5070 */
[----:B------:R1:W-:Y:S04]  /*e9e0*/  STL.64 [R1+0xc0], R12 ;  /* 0x0000c00c01007387 */ /* 0x0003e80000100a00 */
[----:B-1----:R-:W4:Y:S04]  /*e9f0*/  LDL.LU.64 R106, [R1+0x48] ;  /* 0x00004800016a7983 */ /* 0x002f280000300a00 */
[----:B------:R1:W-:Y:S01]  /*ea00*/  LDGSTS.E [R249+0x2be00], [R12.64], P6 ;  /* 0x2be000000cf97fae */ /* 0x0003e2000b12184c */
[----:B------:R-:W-:Y:S01]  /*ea10*/  IMAD.WIDE R250, R248, 0x4, R250 ;  /* 0x00000004f8fa7825 */ /* 0x000fe200078e02fa */
[----:B------:R-:W-:-:S04]  /*ea20*/  ISETP.NE.U32.AND P6, PT, R59, RZ, PT ;  /* 0x000000ff3b00720c */ /* 0x000fc80003fc5070 */
[----:B------:R1:W-:Y:S04]  /*ea30*/  STL.64 [R1+0xc8], R250 ;  /* 0x0000c8fa01007387 */ /* 0x0003e80000100a00 */
[----:B------:R-:W4:Y:S04]  /*ea40*/  LDL.LU.64 R74, [R1+0x38] ;  /* 0x00003800014a7983 */ /* 0x000f280000300a00 */
[----:B-1----:R-:W4:Y:S04]  /*ea50*/  LDL.LU.64 R12, [R1+0x848] ;  /* 0x00084800010c7983 */ /* 0x002f280000300a00 */
[----:B------:R1:W-:Y:S01]  /*ea60*/  LDGSTS.E [R249+0x2c200], [R250.64], P1 ;  /* 0x2c200000faf97fae */ /* 0x0003e2000892184c */
[----:B------:R-:W-:Y:S01]  /*ea70*/  ISETP.NE.U32.AND P1, PT, R58, RZ, PT ;  /* 0x000000ff3a00720c */ /* 0x000fe20003f25070 */
[----:B------:R-:W-:-:S05]  /*ea80*/  IMAD.WIDE R2, R248, 0x4, R2 ;  /* 0x00000004f8027825 */ /* 0x000fca00078e0202 */
[----:B------:R1:W-:Y:S01]  /*ea90*/  STL.64 [R1+0xb8], R2 ;  /* 0x0000b80201007387 */ /* 0x0003e20000100a00 */
[----:B------:R-:W-:-:S03]  /*eaa0*/  IMAD.WIDE R234, R248, 0x4, R234 ;  /* 0x00000004f8ea7825 */ /* 0x000fc600078e02ea */
[----:B------:R1:W-:Y:S01]  /*eab0*/  LDGSTS.E [R249+0x2c600], [R2.64], P4 ;  /* 0x2c60000002f97fae */ /* 0x0003e2000a12184c */
[----:B------:R-:W-:-:S03]  /*eac0*/  ISETP.NE.U32.AND P4, PT, R43, RZ, PT ;  /* 0x000000ff2b00720c */ /* 0x000fc60003f85070 */
[----:B------:R-:W4:Y:S04]  /*ead0*/  LDL.LU.64 R58, [R1+0x1f8] ;  /* 0x0001f800013a7983 */ /* 0x000f280000300a00 */
[----:B------:R-:W4:Y:S04]  /*eae0*/  LDL.LU R43, [R1+0x840] ;  /* 0x00084000012b7983 */ /* 0x000f280000300800 */
[----:B-1----:R-:W4:Y:S04]  /*eaf0*/  LDL.LU.64 R250, [R1+0x1d8] ;  /* 0x0001d80001fa7983 */ /* 0x002f280000300a00 */
[----:B------:R1:W-:Y:S04]  /*eb00*/  STL.64 [R1+0xa8], R234 ;  /* 0x0000a8ea01007387 */ /* 0x0003e80000100a00 */
[----:B------:R-:W4:Y:S04]  /*eb10*/  LDL.LU.64 R2, [R1] ;  /* 0x0000000001027983 */ /* 0x000f280000300a00 */
[----:B------:R1:W-:Y:S01]  /*eb20*/  LDGSTS.E [R249+0x2ca00], [R234.64], P2 ;  /* 0x2ca00000eaf97fae */ /* 0x0003e2000912184c */
[----:B------:R-:W-:-:S03]  /*eb30*/  ISETP.NE.U32.AND P2, PT, R202, RZ, PT ;  /* 0x000000ffca00720c */ /* 0x000fc60003f45070 */
[----:B-1----:R-:W4:Y:S04]  /*eb40*/  LDL.LU.64 R234, [R1+0x838] ;  /* 0x0008380001ea7983 */ /* 0x002f280000300a00 */
[----:B------:R-:W4:Y:S01]  /*eb50*/  LDL.LU R202, [R1+0x830] ;  /* 0x0008300001ca7983 */ /* 0x000f220000300800 */
[----:B---3--:R-:W-:-:S04]  /*eb60*/  IMAD.WIDE R218, R248, 0x4, R218 ;  /* 0x00000004f8da7825 */ /* 0x008fc800078e02da */
[----:B------:R-:W-:Y:S01]  /*eb70*/  IMAD.WIDE R186, R248, 0x4, R186 ;  /* 0x00000004f8ba7825 */ /* 0x000fe200078e02ba */
[----:B------:R1:W-:Y:S04]  /*eb80*/  STL.64 [R1+0x98], R218 ;  /* 0x000098da01007387 */ /* 0x0003e80000100a00 */
[----:B------:R3:W-:Y:S04]  /*eb90*/  STL.64 [R1+0x88], R186 ;  /* 0x000088ba01007387 */ /* 0x0007e80000100a00 */
[----:B------:R1:W-:Y:S01]  /*eba0*/  LDGSTS.E [R249+0x2ce00], [R218.64], P0 ;  /* 0x2ce00000daf97fae */ /* 0x0003e2000812184c */
[----:B------:R-:W-:-:S03]  /*ebb0*/  ISETP.NE.U32.AND P0, PT, R203, RZ, PT ;  /* 0x000000ffcb00720c */ /* 0x000fc60003f05070 */
[----:B------:R3:W-:Y:S01]  /*ebc0*/  LDGSTS.E [R249+0x2d200], [R186.64], P5 ;  /* 0x2d200000baf97fae */ /* 0x0007e2000a92184c */
[----:B--2---:R-:W-:Y:S01]  /*ebd0*/  IMAD.WIDE R170, R248, 0x4, R170 ;  /* 0x00000004f8aa7825 */ /* 0x004fe200078e02aa */
[----:B------:R-:W-:Y:S02]  /*ebe0*/  ISETP.NE.U32.AND P5, PT, R154, RZ, PT ;  /* 0x000000ff9a00720c */ /* 0x000fe40003fa5070 */
[----:B-1----:R-:W2:Y:S04]  /*ebf0*/  LDL.LU.64 R218, [R1+0x828] ;  /* 0x0008280001da7983 */ /* 0x002ea80000300a00 */
[----:B------:R-:W2:Y:S01]  /*ec00*/  LDL.LU R203, [R1+0x820] ;  /* 0x0008200001cb7983 */ /* 0x000ea20000300800 */
[----:B------:R-:W-:-:S03]  /*ec10*/  IMAD.WIDE R138, R248, 0x4, R138 ;  /* 0x00000004f88a7825 */ /* 0x000fc600078e028a */
[----:B---3--:R-:W3:Y:S04]  /*ec20*/  LDL.LU.64 R186, [R1+0x818] ;  /* 0x0008180001ba7983 */ /* 0x008ee80000300a00 */
[----:B------:R1:W-:Y:S04]  /*ec30*/  STL.64 [R1+0x78], R170 ;  /* 0x000078aa01007387 */ /* 0x0003e80000100a00 */
[----:B------:R-:W2:Y:S04]  /*ec40*/  LDL.LU R154, [R1+0x810] ;  /* 0x00081000019a7983 */ /* 0x000ea80000300800 */
[----:B------:R1:W-:Y:S01]  /*ec50*/  LDGSTS.E [R249+0x2d600], [R170.64], P6 ;  /* 0x2d600000aaf97fae */ /* 0x0003e2000b12184c */
[----:B------:R-:W-:-:S03]  /*ec60*/  ISETP.NE.U32.AND P6, PT, R155, RZ, PT ;  /* 0x000000ff9b00720c */ /* 0x000fc60003fc5070 */
[----:B------:R1:W-:Y:S01]  /*ec70*/  LDGSTS.E [R249+0x2da00], [R138.64], P1 ;  /* 0x2da000008af97fae */ /* 0x0003e2000892184c */
[----:B------:R-:W-:-:S03]  /*ec80*/  ISETP.NE.U32.AND P1, PT, R252, RZ, PT ;  /* 0x000000fffc00720c */ /* 0x000fc60003f25070 */
[----:B-1----:R-:W2:Y:S04]  /*ec90*/  LDL.LU.64 R170, [R1+0x808] ;  /* 0x0008080001aa7983 */ /* 0x002ea80000300a00 */
[----:B------:R-:W2:Y:S04]  /*eca0*/  LDL.LU R155, [R1+0x800] ;  /* 0x00080000019b7983 */ /* 0x000ea80000300800 */
[----:B------:R1:W-:Y:S04]  /*ecb0*/  STL.64 [R1+0x68], R138 ;  /* 0x0000688a01007387 */ /* 0x0003e80000100a00 */
[----:B-1----:R-:W2:Y:S04]  /*ecc0*/  LDL.LU.64 R138, [R1+0x7f8] ;  /* 0x0007f800018a7983 */ /* 0x002ea80000300a00 */
[----:B------:R-:W2:Y:S01]  /*ecd0*/  LDL R252, [R1+0x3cc] ;  /* 0x0003cc0001fc7983 */ /* 0x000ea20000100800 */
[----:B------:R-:W-:-:S06]  /*ece0*/  USHF.L.U32 UR6, UR7, 0x7, URZ ;  /* 0x0000000707067899 */ /* 0x000fcc000800063f */
[----:B------:R-:W-:-:S04]  /*ecf0*/  IMAD.U32 R249, RZ, RZ, UR6 ;  /* 0x00000006fff97e24 */ /* 0x000fc8000f8e00ff */
[----:B------:R-:W-:-:S04]  /*ed00*/  IMAD.WIDE R26, R249, 0x4, R26 ;  /* 0x00000004f91a7825 */ /* 0x000fc800078e021a */
[----:B------:R-:W-:-:S04]  /*ed10*/  IMAD.WIDE R10, R249, 0x4, R10 ;  /* 0x00000004f90a7825 */ /* 0x000fc800078e020a */
[----:B----4-:R-:W-:-:S05]  /*ed20*/  IMAD.WIDE R122, R248, 0x4, R122 ;  /* 0x00000004f87a7825 */ /* 0x010fca00078e027a */
[----:B------:R1:W-:Y:S01]  /*ed30*/  STL.64 [R1+0x58], R122 ;  /* 0x0000587a01007387 */ /* 0x0003e20000100a00 */
[----:B------:R-:W-:-:S04]  /*ed40*/  IMAD.WIDE R106, R248, 0x4, R106 ;  /* 0x00000004f86a7825 */ /* 0x000fc800078e026a */
[----:B------:R-:W-:-:S04]  /*ed50*/  IMAD.WIDE R74, R248, 0x4, R74 ;  /* 0x00000004f84a7825 */ /* 0x000fc800078e024a */
[----:B------:R-:W-:-:S04]  /*ed60*/  IMAD.WIDE R58, R249, 0x4, R58 ;  /* 0x00000004f93a7825 */ /* 0x000fc800078e023a */
[----:B------:R-:W-:Y:S01]  /*ed70*/  IMAD.WIDE R42, R249, 0x4, R42 ;  /* 0x00000004f92a7825 */ /* 0x000fe200078e022a */
[----:B--2---:R1:W-:Y:S01]  /*ed80*/  LDGSTS.E [R252+0x2de00], [R122.64], P4 ;  /* 0x2de000007afc7fae */ /* 0x0043e2000a12184c */
[----:B------:R-:W-:-:S03]  /*ed90*/  ISETP.NE.U32.AND P4, PT, R90, RZ, PT ;  /* 0x000000ff5a00720c */ /* 0x000fc60003f85070 */
[----:B------:R2:W-:Y:S01]  /*eda0*/  LDGSTS.E [R252+0x2e200], [R106.64], P2 ;  /* 0x2e2000006afc7fae */ /* 0x0005e2000912184c */
[----:B------:R-:W-:-:S03]  /*edb0*/  ISETP.NE.U32.AND P2, PT, R91, RZ, PT ;  /* 0x000000ff5b00720c */ /* 0x000fc60003f45070 */
[----:B------:R4:W-:Y:S04]  /*edc0*/  LDGSTS.E [R252+0x2e600], [R74.64], P0 ;  /* 0x2e6000004afc7fae */ /* 0x0009e8000812184c */
[----:B-1----:R-:W3:Y:S04]  /*edd0*/  LDL.LU.64 R122, [R1+0x7f0] ;  /* 0x0007f000017a7983 */ /* 0x002ee80000300a00 */
[----:B------:R-:W3:Y:S04]  /*ede0*/  LDL.LU R90, [R1+0x7e8] ;  /* 0x0007e800015a7983 */ /* 0x000ee80000300800 */
[----:B------:R2:W-:Y:S01]  /*edf0*/  STL.64 [R1+0x48], R106 ;  /* 0x0000486a01007387 */ /* 0x0005e20000100a00 */
[----:B------:R-:W-:-:S03]  /*ee00*/  ISETP.NE.U32.AND P0, PT, R0, RZ, PT ;  /* 0x000000ff0000720c */ /* 0x000fc60003f05070 */
[----:B------:R4:W-:Y:S04]  /*ee10*/  STL.64 [R1+0x38], R74 ;  /* 0x0000384a01007387 */ /* 0x0009e80000100a00 */
[----:B--2---:R-:W2:Y:S04]  /*ee20*/  LDL.LU.64 R106, [R1+0x7e0] ;  /* 0x0007e000016a7983 */ /* 0x004ea80000300a00 */
[----:B------:R-:W2:Y:S04]  /*ee30*/  LDL.LU R91, [R1+0x7d8] ;  /* 0x0007d800015b7983 */ /* 0x000ea80000300800 */
[----:B----4-:R-:W4:Y:S04]  /*ee40*/  LDL.LU.64 R74, [R1+0x7d0] ;  /* 0x0007d000014a7983 */ /* 0x010f280000300a00 */
[----:B------:R1:W5:Y:S04]  /*ee50*/  LDL.LU R0, [R1+0x7c8] ;  /* 0x0007c80001007983 */ /* 0x0003680000300800 */
[----:B------:R1:W-:Y:S04]  /*ee60*/  STL.64 [R1+0xd8], R58 ;  /* 0x0000d83a01007387 */ /* 0x0003e80000100a00 */
[----:B-1----:R-:W2:Y:S04]  /*ee70*/  LDL.LU.64 R58, [R1+0x7c0] ;  /* 0x0007c000013a7983 */ /* 0x002ea80000300a00 */
[----:B------:R1:W-:Y:S04]  /*ee80*/  STL.64 [R1+0xe8], R42 ;  /* 0x0000e82a01007387 */ /* 0x0003e80000100a00 */
[----:B-1----:R-:W2:Y:S04]  /*ee90*/  LDL.LU.64 R42, [R1+0x7b8] ;  /* 0x0007b800012a7983 */ /* 0x002ea80000300a00 */
[----:B------:R1:W-:Y:S04]  /*eea0*/  STL.64 [R1+0xf8], R26 ;  /* 0x0000f81a01007387 */ /* 0x0003e80000100a00 */
[----:B-1----:R-:W3:Y:S04]  /*eeb0*/  LDL.LU.64 R26, [R1+0x7b0] ;  /* 0x0007b000011a7983 */ /* 0x002ee80000300a00 */
[----:B------:R1:W-:Y:S04]  /*eec0*/  STL.64 [R1+0x108], R10 ;  /* 0x0001080a01007387 */ /* 0x0003e80000100a00 */
[----:B-1----:R-:W3:Y:S01]  /*eed0*/  LDL.LU.64 R10, [R1+0x7a8] ;  /* 0x0007a800010a7983 */ /* 0x002ee20000300a00 */
[----:B------:R-:W-:-:S05]  /*eee0*/  IMAD.WIDE R250, R249, 0x4, R250 ;  /* 0x00000004f9fa7825 */ /* 0x000fca00078e02fa */
[----:B------:R1:W-:Y:S02]  /*eef0*/  STL.64 [R1+0x118], R250 ;  /* 0x000118fa01007387 */ /* 0x0003e40000100a00 */
[----:B-1----:R-:W-:-:S04]  /*ef00*/  IMAD.WIDE R250, R249, 0x4, R2 ;  /* 0x00000004f9fa7825 */ /* 0x002fc800078e0202 */
[C---:B------:R-:W-:Y:S01]  /*ef10*/  IMAD.WIDE R2, R249.reuse, 0x4, R6 ;  /* 0x00000004f9027825 */ /* 0x040fe200078e0206 */
[----:B------:R-:W-:Y:S04]  /*ef20*/  STL.64 [R1], R250 ;  /* 0x000000fa01007387 */ /* 0x000fe80000100a00 */
[----:B------:R1:W-:Y:S01]  /*ef30*/  STL.64 [R1+0x128], R2 ;  /* 0x0001280201007387 */ /* 0x0003e20000100a00 */
[----:B------:R-:W-:-:S04]  /*ef40*/  IMAD.WIDE R6, R249, 0x4, R14 ;  /* 0x00000004f9067825 */ /* 0x000fc800078e020e */
[----:B-1----:R-:W-:-:S04]  /*ef50*/  IMAD.WIDE R2, R249, 0x4, R12 ;  /* 0x00000004f9027825 */ /* 0x002fc800078e020c */
[----:B------:R-:W-:-:S04]  /*ef60*/  IMAD.WIDE R24, R249, 0x4, R24 ;  /* 0x00000004f9187825 */ /* 0x000fc800078e0218 */
        /* <DEDUP_REMOVED lines=36> */
[----:B--2---:R-:W-:-:S04]  /*f1b0*/  IMAD.WIDE R18, R249, 0x4, R42 ;  /* 0x00000004f9127825 */ /* 0x004fc800078e022a */
[----:B---3--:R-:W-:-:S05]  /*f1c0*/  IMAD.WIDE R10, R249, 0x4, R10 ;  /* 0x00000004f90a7825 */ /* 0x008fca00078e020a */
[----:B------:R-:W-:Y:S04]  /*f1d0*/  STL.64 [R1+0x148], R10 ;  /* 0x0001480a01007387 */ /* 0x000fe80000100a00 */
[----:B------:R1:W-:Y:S04]  /*f1e0*/  STL.64 [R1+0x158], R2 ;  /* 0x0001580201007387 */ /* 0x0003e80000100a00 */
[----:B------:R-:W-:Y:S01]  /*f1f0*/  STL.64 [R1+0x168], R6 ;  /* 0x0001680601007387 */ /* 0x000fe20000100a00 */
[----:B-1----:R-:W-:-:S05]  /*f200*/  IMAD.WIDE R2, R249, 0x4, R16 ;  /* 0x00000004f9027825 */ /* 0x002fca00078e0210 */
[----:B------:R1:W-:Y:S01]  /*f210*/  STL.64 [R1+0x178], R2 ;  /* 0x0001780201007387 */ /* 0x0003e20000100a00 */
[----:B------:R-:W-:-:S04]  /*f220*/  IMAD.WIDE R10, R249, 0x4, R28 ;  /* 0x00000004f90a7825 */ /* 0x000fc800078e021c */
[----:B-1----:R-:W-:-:S05]  /*f230*/  IMAD.WIDE R2, R249, 0x4, R26 ;  /* 0x00000004f9027825 */ /* 0x002fca00078e021a */
[----:B------:R1:W-:Y:S04]  /*f240*/  STL.64 [R1+0x1c8], R2 ;  /* 0x0001c80201007387 */ /* 0x0003e80000100a00 */
[----:B------:R-:W-:Y:S04]  /*f250*/  STL.64 [R1+0x1d8], R10 ;  /* 0x0001d80a01007387 */ /* 0x000fe80000100a00 */
[----:B------:R-:W-:Y:S01]  /*f260*/  STL.64 [R1+0x1b8], R24 ;  /* 0x0001b81801007387 */ /* 0x000fe20000100a00 */
[----:B-1----:R-:W-:-:S03]  /*f270*/  IMAD.WIDE R2, R249, 0x4, R30 ;  /* 0x00000004f9027825 */ /* 0x002fc600078e021e */
[----:B------:R-:W-:Y:S04]  /*f280*/  STL.64 [R1+0x710], R24 ;  /* 0x0007101801007387 */ /* 0x000fe80000100a00 */
[----:B------:R1:W-:Y:S01]  /*f290*/  STL.64 [R1+0x1e0], R2 ;  /* 0x0001e00201007387 */ /* 0x0003e20000100a00 */
[----:B------:R-:W-:-:S04]  /*f2a0*/  IMAD.WIDE R6, R249, 0x4, R22 ;  /* 0x00000004f9067825 */ /* 0x000fc800078e0216 */
[----:B------:R-:W-:-:S04]  /*f2b0*/  IMAD.WIDE R22, R249, 0x4, R44 ;  /* 0x00000004f9167825 */ /* 0x000fc800078e022c */
[----:B-1----:R-:W-:-:S05]  /*f2c0*/  IMAD.WIDE R2, R249, 0x4, R36 ;  /* 0x00000004f9027825 */ /* 0x002fca00078e0224 */
[----:B------:R-:W-:Y:S04]  /*f2d0*/  STL.64 [R1+0x1f8], R2 ;  /* 0x0001f80201007387 */ /* 0x000fe80000100a00 */
[----:B------:R1:W-:Y:S04]  /*f2e0*/  STL.64 [R1+0x718], R2 ;  /* 0x0007180201007387 */ /* 0x0003e80000100a00 */
[----:B------:R-:W-:Y:S04]  /*f2f0*/  STL.64 [R1+0x2b8], R18 ;  /* 0x0002b81201007387 */ /* 0x000fe80000100a00 */
[----:B------:R2:W-:Y:S01]  /*f300*/  STL.64 [R1+0x2c0], R22 ;  /* 0x0002c01601007387 */ /* 0x0005e20000100a00 */
[----:B-1----:R-:W-:-:S03]  /*f310*/  IMAD.WIDE R2, R249, 0x4, R46 ;  /* 0x00000004f9027825 */ /* 0x002fc600078e022e */
[----:B------:R-:W-:Y:S04]  /*f320*/  STL.64 [R1+0x2a8], R40 ;  /* 0x0002a82801007387 */ /* 0x000fe80000100a00 */
[----:B------:R1:W-:Y:S01]  /*f330*/  STL.64 [R1+0x2c8], R2 ;  /* 0x0002c80201007387 */ /* 0x0003e20000100a00 */
[----:B--2---:R-:W-:-:S03]  /*f340*/  IMAD.WIDE R22, R249, 0x4, R58 ;  /* 0x00000004f9167825 */ /* 0x004fc600078e023a */
[----:B------:R-:W-:Y:S04]  /*f350*/  STL.64 [R1+0x720], R40 ;  /* 0x0007202801007387 */ /* 0x000fe80000100a00 */
[----:B------:R-:W-:Y:S01]  /*f360*/  STL.64 [R1+0x728], R52 ;  /* 0x0007283401007387 */ /* 0x000fe20000100a00 */
[----:B-1----:R-:W-:-:S03]  /*f370*/  IMAD.WIDE R2, R249, 0x4, R60 ;  /* 0x00000004f9027825 */ /* 0x002fc600078e023c */
[----:B------:R-:W-:Y:S04]  /*f380*/  STL.64 [R1+0x730], R54 ;  /* 0x0007303601007387 */ /* 0x000fe80000100a00 */
[----:B------:R-:W-:Y:S04]  /*f390*/  STL.64 [R1+0x2d8], R250 ;  /* 0x0002d8fa01007387 */ /* 0x000fe80000100a00 */
[----:B------:R1:W-:Y:S04]  /*f3a0*/  STL.64 [R1+0x738], R250 ;  /* 0x000738fa01007387 */ /* 0x0003e80000100a00 */
[----:B------:R-:W-:Y:S04]  /*f3b0*/  STL.64 [R1+0x2e8], R22 ;  /* 0x0002e81601007387 */ /* 0x000fe80000100a00 */
[----:B------:R2:W-:Y:S01]  /*f3c0*/  STL.64 [R1+0x2f0], R2 ;  /* 0x0002f00201007387 */ /* 0x0005e20000100a00 */
[----:B-1----:R-:W-:-:S03]  /*f3d0*/  IMAD.WIDE R250, R249, 0x4, R62 ;  /* 0x00000004f9fa7825 */ /* 0x002fc600078e023e */
[----:B------:R-:W-:Y:S01]  /*f3e0*/  STL.64 [R1+0x740], R56 ;  /* 0x0007403801007387 */ /* 0x000fe20000100a00 */
[----:B------:R-:W-:-:S03]  /*f3f0*/  IMAD.WIDE R58, R249, 0x4, R66 ;  /* 0x00000004f93a7825 */ /* 0x000fc600078e0242 */
[----:B------:R-:W-:Y:S01]  /*f400*/  STL.64 [R1+0x2f8], R250 ;  /* 0x0002f8fa01007387 */ /* 0x000fe20000100a00 */
[----:B--2---:R-:W-:-:S03]  /*f410*/  IMAD.WIDE R2, R249, 0x4, R64 ;  /* 0x00000004f9027825 */ /* 0x004fc600078e0240 */
[----:B------:R-:W-:Y:S04]  /*f420*/  STL.64 [R1+0x748], R250 ;  /* 0x000748fa01007387 */ /* 0x000fe80000100a00 */
[----:B------:R-:W-:Y:S04]  /*f430*/  STL.64 [R1+0x300], R2 ;  /* 0x0003000201007387 */ /* 0x000fe80000100a00 */
[----:B------:R1:W-:Y:S04]  /*f440*/  STL.64 [R1+0x750], R2 ;  /* 0x0007500201007387 */ /* 0x0003e80000100a00 */
[----:B------:R-:W-:Y:S04]  /*f450*/  STL.64 [R1+0x758], R72 ;  /* 0x0007584801007387 */ /* 0x000fe80000100a00 */
[----:B------:R-:W-:Y:S01]  /*f460*/  STL.64 [R1+0x308], R58 ;  /* 0x0003083a01007387 */ /* 0x000fe20000100a00 */
[----:B-1----:R-:W-:-:S03]  /*f470*/  IMAD.WIDE R2, R249, 0x4, R76 ;  /* 0x00000004f9027825 */ /* 0x002fc600078e024c */
[----:B------:R1:W-:Y:S04]  /*f480*/  STL.64 [R1+0x760], R58 ;  /* 0x0007603a01007387 */ /* 0x0003e80000100a00 */
[----:B------:R-:W-:Y:S04]  /*f490*/  STL.64 [R1+0x310], R68 ;  /* 0x0003104401007387 */ /* 0x000fe80000100a00 */
[----:B------:R-:W-:Y:S01]  /*f4a0*/  STL.64 [R1+0x768], R68 ;  /* 0x0007684401007387 */ /* 0x000fe20000100a00 */
[----:B------:R-:W-:-:S03]  /*f4b0*/  IMAD.WIDE R54, R249, 0x4, R78 ;  /* 0x00000004f9367825 */ /* 0x000fc600078e024e */
[----:B------:R-:W-:Y:S04]  /*f4c0*/  STL.64 [R1+0x320], R2 ;  /* 0x0003200201007387 */ /* 0x000fe80000100a00 */
[----:B------:R-:W-:Y:S01]  /*f4d0*/  STL.64 [R1+0x318], R70 ;  /* 0x0003184601007387 */ /* 0x000fe20000100a00 */
[----:B------:R-:W-:-:S03]  /*f4e0*/  IMAD.WIDE R10, R249, 0x4, R34 ;  /* 0x00000004f90a7825 */ /* 0x000fc600078e0222 */
[----:B------:R-:W-:Y:S01]  /*f4f0*/  STL.64 [R1+0x770], R70 ;  /* 0x0007704601007387 */ /* 0x000fe20000100a00 */
[----:B------:R-:W-:-:S03]  /*f500*/  IMAD.WIDE R24, R249, 0x4, R80 ;  /* 0x00000004f9187825 */ /* 0x000fc600078e0250 */
[----:B------:R-:W2:Y:S04]  /*f510*/  LDL.LU.64 R28, [R1+0x200] ;  /* 0x00020000011c7983 */ /* 0x000ea80000300a00 */
[----:B------:R-:W2:Y:S04]  /*f520*/  LDL.LU.64 R30, [R1+0x218] ;  /* 0x00021800011e7983 */ /* 0x000ea80000300a00 */
[----:B------:R-:W2:Y:S04]  /*f530*/  LDL.LU.64 R32, [R1+0x220] ;  /* 0x0002200001207983 */ /* 0x000ea80000300a00 */
[----:B------:R-:W2:Y:S04]  /*f540*/  LDL.LU.64 R34, [R1+0x228] ;  /* 0x0002280001227983 */ /* 0x000ea80000300a00 */
[----:B------:R-:W2:Y:S04]  /*f550*/  LDL.LU.64 R80, [R1+0x210] ;  /* 0x0002100001507983 */ /* 0x000ea80000300a00 */
[----:B------:R-:W-:Y:S04]  /*f560*/  STL.64 [R1+0x328], R54 ;  /* 0x0003283601007387 */ /* 0x000fe80000100a00 */
[----:B------:R-:W-:Y:S04]  /*f570*/  STL.64 [R1+0x778], R54 ;  /* 0x0007783601007387 */ /* 0x000fe80000100a00 */
[----:B------:R-:W-:Y:S04]  /*f580*/  STL.64 [R1+0x330], R24 ;  /* 0x0003301801007387 */ /* 0x000fe80000100a00 */
[----:B------:R-:W-:Y:S04]  /*f590*/  STL.64 [R1+0x780], R24 ;  /* 0x0007801801007387 */ /* 0x000fe80000100a00 */
[----:B------:R-:W-:Y:S04]  /*f5a0*/  STL.64 [R1+0x788], R88 ;  /* 0x0007885801007387 */ /* 0x000fe80000100a00 */
[----:B------:R-:W-:Y:S04]  /*f5b0*/  STL.64 [R1+0x340], R84 ;  /* 0x0003405401007387 */ /* 0x000fe80000100a00 */
[----:B------:R-:W-:Y:S04]  /*f5c0*/  STL.64 [R1+0x790], R84 ;  /* 0x0007905401007387 */ /* 0x000fe80000100a00 */
[----:B------:R-:W-:Y:S01]  /*f5d0*/  STL.64 [R1+0x798], R92 ;  /* 0x0007985c01007387 */ /* 0x000fe20000100a00 */
[----:B------:R-:W-:-:S03]  /*f5e0*/  IMAD.MOV.U32 R18, RZ, RZ, R8 ;  /* 0x000000ffff127224 */ /* 0x000fc600078e0008 */
[----:B------:R-:W-:Y:S01]  /*f5f0*/  STL.64 [R1+0x348], R86 ;  /* 0x0003485601007387 */ /* 0x000fe20000100a00 */
[----:B------:R-:W-:-:S03]  /*f600*/  IMAD.MOV.U32 R19, RZ, RZ, R9 ;  /* 0x000000ffff137224 */ /* 0x000fc600078e0009 */
[----:B------:R4:W-:Y:S01]  /*f610*/  STL.64 [R1+0x7a0], R86 ;  /* 0x0007a05601007387 */ /* 0x0009e20000100a00 */
[----:B------:R-:W-:Y:S02]  /*f620*/  IMAD.MOV.U32 R62, RZ, RZ, R12 ;  /* 0x000000ffff3e7224 */ /* 0x000fe400078e000c */
[----:B------:R-:W-:Y:S02]  /*f630*/  IMAD.MOV.U32 R63, RZ, RZ, R13 ;  /* 0x000000ffff3f7224 */ /* 0x000fe400078e000d */
[----:B-1----:R-:W-:-:S04]  /*f640*/  IMAD.WIDE R58, R249, 0x4, R108 ;  /* 0x00000004f93a7825 */ /* 0x002fc800078e026c */
[----:B------:R-:W-:-:S04]  /*f650*/  IMAD.WIDE R16, R249, 0x4, R38 ;  /* 0x00000004f9107825 */ /* 0x000fc800078e0226 */
[----:B----4-:R-:W-:-:S04]  /*f660*/  IMAD.WIDE R86, R249, 0x4, R106 ;  /* 0x00000004f9567825 */ /* 0x010fc800078e026a */
[----:B------:R-:W-:-:S04]  /*f670*/  IMAD.WIDE R8, R249, 0x4, R48 ;  /* 0x00000004f9087825 */ /* 0x000fc800078e0230 */
[C---:B------:R-:W-:Y:S02]  /*f680*/  IMAD.WIDE R12, R249.reuse, 0x4, R96 ;  /* 0x00000004f90c7825 */ /* 0x040fe400078e0260 */
[----:B------:R-:W4:Y:S02]  /*f690*/  LDL.LU.64 R96, [R1+0x208] ;  /* 0x0002080001607983 */ /* 0x000f240000300a00 */
[----:B------:R-:W-:Y:S02]  /*f6a0*/  IMAD.WIDE R52, R249, 0x4, R110 ;  /* 0x00000004f9347825 */ /* 0x000fe400078e026e */
[----:B------:R-:W-:Y:S02]  /*f6b0*/  STL.64 [R1+0x360], R104 ;  /* 0x0003606801007387 */ /* 0x000fe40000100a00 */
[----:B------:R-:W-:Y:S02]  /*f6c0*/  IMAD.MOV.U32 R48, RZ, RZ, R20 ;  /* 0x000000ffff307224 */ /* 0x000fe400078e0014 */
[----:B------:R-:W-:-:S02]  /*f6d0*/  IMAD.MOV.U32 R49, RZ, RZ, R21 ;  /* 0x000000ffff317224 */ /* 0x000fc400078e0015 */
[C---:B------:R-:W-:Y:S01]  /*f6e0*/  IMAD.WIDE R38, R249.reuse, 0x4, R116 ;  /* 0x00000004f9267825 */ /* 0x040fe200078e0274 */
[----:B------:R1:W-:Y:S03]  /*f6f0*/  STL.64 [R1+0x3d0], R86 ;  /* 0x0003d05601007387 */ /* 0x0003e60000100a00 */
[----:B------:R-:W-:Y:S01]  /*f700*/  IMAD.WIDE R20, R249, 0x4, R118 ;  /* 0x00000004f9147825 */ /* 0x000fe200078e0276 */
[----:B------:R-:W-:Y:S03]  /*f710*/  STL.64 [R1+0x3d8], R58 ;  /* 0x0003d83a01007387 */ /* 0x000fe60000100a00 */
[----:B------:R-:W-:Y:S02]  /*f720*/  IMAD.MOV.U32 R66, RZ, RZ, R10 ;  /* 0x000000ffff427224 */ /* 0x000fe400078e000a */
[----:B------:R-:W-:-:S02]  /*f730*/  IMAD.MOV.U32 R67, RZ, RZ, R11 ;  /* 0x000000ffff437224 */ /* 0x000fc400078e000b */
[C---:B------:R-:W-:Y:S01]  /*f740*/  IMAD.WIDE R92, R249.reuse, 0x4, R122 ;  /* 0x00000004f95c7825 */ /* 0x040fe200078e027a */
[----:B------:R-:W-:Y:S03]  /*f750*/  STL.64 [R1+0x3e0], R52 ;  /* 0x0003e03401007387 */ /* 0x000fe60000100a00 */
[C---:B------:R-:W-:Y:S01]  /*f760*/  IMAD.WIDE R10, R249.reuse, 0x4, R120 ;  /* 0x00000004f90a7825 */ /* 0x040fe200078e0278 */
[----:B------:R-:W-:Y:S03]  /*f770*/  STL.64 [R1+0x3e8], R38 ;  /* 0x0003e82601007387 */ /* 0x000fe60000100a00 */
[C---:B------:R-:W-:Y:S01]  /*f780*/  IMAD.WIDE R84, R249.reuse, 0x4, R138 ;  /* 0x00000004f9547825 */ /* 0x040fe200078e028a */
[----:B------:R-:W-:Y:S03]  /*f790*/  STL.64 [R1+0x3f0], R20 ;  /* 0x0003f01401007387 */ /* 0x000fe60000100a00 */
[C---:B------:R-:W-:Y:S01]  /*f7a0*/  IMAD.WIDE R72, R249.reuse, 0x4, R140 ;  /* 0x00000004f9487825 */ /* 0x040fe200078e028c */
[----:B------:R1:W-:Y:S03]  /*f7b0*/  STL.64 [R1+0x400], R92 ;  /* 0x0004005c01007387 */ /* 0x0003e60000100a00 */
[C---:B------:R-:W-:Y:S01]  /*f7c0*/  IMAD.WIDE R40, R249.reuse, 0x4, R142 ;  /* 0x00000004f9287825 */ /* 0x040fe200078e028e */
[----:B------:R-:W-:Y:S04]  /*f7d0*/  STL.64 [R1+0x3f8], R10 ;  /* 0x0003f80a01007387 */ /* 0x000fe80000100a00 */
[----:B------:R-:W-:Y:S04]  /*f7e0*/  STL.64 [R1+0x408], R132 ;  /* 0x0004088401007387 */ /* 0x000fe80000100a00 */
[----:B------:R-:W-:Y:S01]  /*f7f0*/  STL.64 [R1+0x410], R134 ;  /* 0x0004108601007387 */ /* 0x000fe20000100a00 */
[----:B------:R-:W-:-:S03]  /*f800*/  IMAD.WIDE R88, R249, 0x4, R154 ;  /* 0x00000004f9587825 */ /* 0x000fc600078e029a */
[----:B------:R1:W-:Y:S04]  /*f810*/  STL.64 [R1+0x420], R84 ;  /* 0x0004205401007387 */ /* 0x0003e80000100a00 */
[----:B------:R-:W-:Y:S01]  /*f820*/  STL.64 [R1+0x418], R136 ;  /* 0x0004188801007387 */ /* 0x000fe20000100a00 */
[----:B------:R-:W-:-:S03]  /*f830*/  IMAD.WIDE R2, R249, 0x4, R156 ;  /* 0x00000004f9027825 */ /* 0x000fc600078e029c */
[----:B------:R-:W-:Y:S04]  /*f840*/  STL.64 [R1+0x428], R72 ;  /* 0x0004284801007387 */ /* 0x000fe80000100a00 */
[----:B------:R-:W-:Y:S04]  /*f850*/  STL.64 [R1+0x430], R40 ;  /* 0x0004302801007387 */ /* 0x000fe80000100a00 */
[----:B------:R-:W-:Y:S04]  /*f860*/  STL.64 [R1+0x438], R144 ;  /* 0x0004389001007387 */ /* 0x000fe80000100a00 */
        /* <DEDUP_REMOVED lines=14> */
[----:B------:R1:W-:Y:S01]  /*f950*/  STL.64 [R1+0x4c0], R24 ;  /* 0x0004c01801007387 */ /* 0x0003e20000100a00 */
[----:B------:R-:W-:-:S03]  /*f960*/  IMAD.WIDE R184, R249, 0x4, R184 ;  /* 0x00000004f9b87825 */ /* 0x000fc600078e02b8 */
[----:B------:R-:W-:Y:S01]  /*f970*/  STL.64 [R1+0x4b8], R168 ;  /* 0x0004b8a801007387 */ /* 0x000fe20000100a00 */
        /* <DEDUP_REMOVED lines=24> */
[----:B------:R-:W-:-:S03]  /*fb00*/  IMAD.MOV.U32 R42, RZ, RZ, R18 ;  /* 0x000000ffff2a7224 */ /* 0x000fc600078e0012 */
[----:B------:R-:W-:Y:S01]  /*fb10*/  STL.64 [R1+0x528], R196 ;  /* 0x000528c401007387 */ /* 0x000fe20000100a00 */
[----:B------:R-:W-:-:S03]  /*fb20*/  IMAD.MOV.U32 R43, RZ, RZ, R19 ;  /* 0x000000ffff2b7224 */ /* 0x000fc600078e0013 */
        /* <DEDUP_REMOVED lines=17> */
[----:B------:R-:W-:Y:S02]  /*fc40*/  IMAD.MOV.U32 R50, RZ, RZ, R16 ;  /* 0x000000ffff327224 */ /* 0x000fe400078e0010 */
[----:B------:R-:W-:Y:S01]  /*fc50*/  IMAD.MOV.U32 R51, RZ, RZ, R17 ;  /* 0x000000ffff337224 */ /* 0x000fe200078e0011 */
[----:B------:R1:W-:Y:S01]  /*fc60*/  STL.64 [R1+0x580], R68 ;  /* 0x0005804401007387 */ /* 0x0003e20000100a00 */
[----:B------:R-:W-:-:S03]  /*fc70*/  IMAD.WIDE R26, R249, 0x4, R228 ;  /* 0x00000004f91a7825 */ /* 0x000fc600078e02e4 */
[----:B------:R-:W-:Y:S01]  /*fc80*/  STL.64 [R1+0x578], R216 ;  /* 0x000578d801007387 */ /* 0x000fe20000100a00 */
[----:B------:R-:W-:-:S03]  /*fc90*/  IMAD.WIDE R16, R249, 0x4, R230 ;  /* 0x00000004f9107825 */ /* 0x000fc600078e02e6 */
[----:B------:R-:W-:Y:S01]  /*fca0*/  STL.64 [R1+0x588], R214 ;  /* 0x000588d601007387 */ /* 0x000fe20000100a00 */
[----:B------:R-:W-:Y:S02]  /*fcb0*/  IMAD.MOV.U32 R76, RZ, RZ, R8 ;  /* 0x000000ffff4c7224 */ /* 0x000fe400078e0008 */
[----:B------:R-:W-:Y:S01]  /*fcc0*/  IMAD.MOV.U32 R77, RZ, RZ, R9 ;  /* 0x000000ffff4d7224 */ /* 0x000fe200078e0009 */
        /* <DEDUP_REMOVED lines=18> */
[----:B------:R-:W-:Y:S02]  /*fdf0*/  IMAD.MOV.U32 R78, RZ, RZ, R6 ;  /* 0x000000ffff4e7224 */ /* 0x000fe400078e0006 */
[----:B------:R-:W-:Y:S02]  /*fe00*/  IMAD.MOV.U32 R79, RZ, RZ, R7 ;  /* 0x000000ffff4f7224 */ /* 0x000fe400078e0007 */
[C---:B------:R-:W-:Y:S01]  /*fe10*/  IMAD.WIDE R14, R249.reuse, 0x4, R246 ;  /* 0x00000004f90e7825 */ /* 0x040fe200078e02f6 */
[----:B------:R1:W-:Y:S03]  /*fe20*/  STL.64 [R1+0x5d8], R240 ;  /* 0x0005d8f001007387 */ /* 0x0003e60000100a00 */
[----:B------:R-:W-:Y:S01]  /*fe30*/  IMAD.WIDE R6, R249, 0x4, R4 ;  /* 0x00000004f9067825 */ /* 0x000fe200078e0204 */
[----:B------:R1:W-:Y:S04]  /*fe40*/  STL.64 [R1+0x5e0], R44 ;  /* 0x0005e02c01007387 */ /* 0x0003e80000100a00 */
[----:B------:R1:W-:Y:S04]  /*fe50*/  STL.64 [R1+0x5e8], R22 ;  /* 0x0005e81601007387 */ /* 0x0003e80000100a00 */
[----:B------:R1:W-:Y:S04]  /*fe60*/  STL.64 [R1+0x5f8], R14 ;  /* 0x0005f80e01007387 */ /* 0x0003e80000100a00 */
[----:B------:R1:W-:Y:S04]  /*fe70*/  STL.64 [R1+0x5f0], R6 ;  /* 0x0005f00601007387 */ /* 0x0003e80000100a00 */
[----:B------:R-:W3:Y:S04]  /*fe80*/  LDL R111, [R1+0x3cc] ;  /* 0x0003cc00016f7983 */ /* 0x000ee80000100800 */
[----:B------:R-:W3:Y:S04]  /*fe90*/  LDL.64 R218, [R1+0xd8] ;  /* 0x0000d80001da7983 */ /* 0x000ee80000100a00 */
[----:B------:R-:W3:Y:S04]  /*fea0*/  LDL.64 R206, [R1+0x148] ;  /* 0x0001480001ce7983 */ /* 0x000ee80000100a00 */
[----:B------:R-:W3:Y:S04]  /*feb0*/  LDL.64 R204, [R1+0x1c8] ;  /* 0x0001c80001cc7983 */ /* 0x000ee80000100a00 */
[----:B------:R-:W3:Y:S04]  /*fec0*/  LDL.64 R202, [R1+0x2b8] ;  /* 0x0002b80001ca7983 */ /* 0x000ee80000100a00 */
[----:B------:R-:W3:Y:S01]  /*fed0*/  LDL.64 R224, [R1+0x2e8] ;  /* 0x0002e80001e07983 */ /* 0x000ee20000100a00 */
[----:B------:R-:W-:-:S03]  /*fee0*/  IMAD.MOV.U32 R227, RZ, RZ, R13 ;  /* 0x000000ffffe37224 */ /* 0x000fc600078e000d */
[----:B------:R-:W1:Y:S01]  /*fef0*/  S2R R13, SR_TID.X ;  /* 0x00000000000d7919 */ /* 0x000e620000002100 */
[----:B------:R-:W-:Y:S02]  /*ff00*/  IMAD.MOV.U32 R252, RZ, RZ, 0x7f ;  /* 0x0000007ffffc7424 */ /* 0x000fe400078e00ff */
[----:B--2---:R-:W-:Y:S01]  /*ff10*/  IMAD.WIDE R28, R248, 0x4, R28 ;  /* 0x00000004f81c7825 */ /* 0x004fe200078e021c */
[----:B------:R-:W2:Y:S02]  /*ff20*/  LDL.64 R220, [R1+0xe8] ;  /* 0x0000e80001dc7983 */ /* 0x000ea40000100a00 */
[----:B------:R-:W-:Y:S01]  /*ff30*/  IADD3 R252, R252, c[0x0][0x180], RZ ;  /* 0x00006000fcfc7a10 */ /* 0x000fe20007ffe0ff */
[----:B----4-:R-:W-:Y:S01]  /*ff40*/  IMAD.WIDE R4, R248, 0x4, R96 ;  /* 0x00000004f8047825 */ /* 0x010fe200078e0260 */
[----:B------:R-:W4:Y:S03]  /*ff50*/  LDL.64 R232, [R1+0x2f0] ;  /* 0x0002f00001e87983 */ /* 0x000f260000100a00 */
[----:B------:R-:W-:-:S02]  /*ff60*/  IMAD.MOV.U32 R226, RZ, RZ, R12 ;  /* 0x000000ffffe27224 */ /* 0x000fc400078e000c */
[----:B------:R-:W-:-:S04]  /*ff70*/  IMAD.WIDE R30, R248, 0x4, R30 ;  /* 0x00000004f81e7825 */ /* 0x000fc800078e021e */
[----:B------:R-:W-:-:S04]  /*ff80*/  IMAD.WIDE R32, R248, 0x4, R32 ;  /* 0x00000004f8207825 */ /* 0x000fc800078e0220 */
[----:B------:R-:W-:Y:S01]  /*ff90*/  IMAD.WIDE R74, R249, 0x4, R74 ;  /* 0x00000004f94a7825 */ /* 0x000fe200078e024a */
[----:B-1----:R-:W-:-:S03]  /*ffa0*/  LOP3.LUT R12, R13, 0x7f, RZ, 0xc0, !PT ;  /* 0x0000007f0d0c7812 */ /* 0x002fc600078ec0ff */
        /* <DEDUP_REMOVED lines=14> */
[----:B------:R-:W-:Y:S02]  /*10090*/  IMAD.MOV.U32 R222, RZ, RZ, R62 ;  /* 0x000000ffffde7224 */ /* 0x000fe400078e003e */
[----:B------:R-:W-:Y:S02]  /*100a0*/  IMAD.MOV.U32 R223, RZ, RZ, R63 ;  /* 0x000000ffffdf7224 */ /* 0x000fe400078e003f */
[----:B------:R-:W-:Y:S02]  /*100b0*/  IMAD.MOV.U32 R230, RZ, RZ, R222 ;  /* 0x000000ffffe67224 */ /* 0x000fe400078e00de */
[----:B------:R-:W-:Y:S02]  /*100c0*/  IMAD.MOV.U32 R231, RZ, RZ, R223 ;  /* 0x000000ffffe77224 */ /* 0x000fe400078e00df */
[----:B------:R-:W2:Y:S04]  /*100d0*/  LDL.64 R222, [R1+0xf8] ;  /* 0x0000f80001de7983 */ /* 0x000ea80000100a00 */
[----:B---3--:R1:W-:Y:S01]  /*100e0*/  LDGSTS.E [R111+0x2ea00], [R28.64], P5 ;  /* 0x2ea000001c6f7fae */ /* 0x0083e2000a92184c */
[----:B------:R-:W-:Y:S01]  /*100f0*/  ISETP.GE.AND P5, PT, R252, 0x80, PT ;  /* 0x00000080fc00780c */ /* 0x000fe20003fa6270 */
[----:B------:R-:W-:-:S02]  /*10100*/  IMAD.SHL.U32 R252, R12, 0x4, RZ ;  /* 0x000000040cfc7824 */ /* 0x000fc400078e00ff */
[----:B------:R1:W-:Y:S04]  /*10110*/  LDGSTS.E [R111+0x2ee00], [R4.64], P6 ;  /* 0x2ee00000046f7fae */ /* 0x0003e8000b12184c */
[----:B------:R1:W-:Y:S04]  /*10120*/  LDGSTS.E [R111+0x2f200], [R30.64], P1 ;  /* 0x2f2000001e6f7fae */ /* 0x0003e8000892184c */
[----:B------:R1:W-:Y:S04]  /*10130*/  LDGSTS.E [R111+0x2f600], [R32.64], P4 ;  /* 0x2f600000206f7fae */ /* 0x0003e8000a12184c */
[----:B------:R1:W-:Y:S04]  /*10140*/  LDGSTS.E [R111+0x2fa00], [R34.64], P2 ;  /* 0x2fa00000226f7fae */ /* 0x0003e8000912184c */
[----:B------:R1:W-:Y:S04]  /*10150*/  LDGSTS.E [R111+0x2fe00], [R248.64], P0 ;  /* 0x2fe00000f86f7fae */ /* 0x0003e8000812184c */
[----:B------:R-:W0:Y:S04]  /*10160*/  LDGDEPBAR ;  /* 0x00000000000079af */ /* 0x000e280000000000 */
[----:B------:R3:W-:Y:S04]  /*10170*/  LDGSTS.E [R252+0x10000], [R218.64], P3 ;  /* 0x10000000dafc7fae */ /* 0x0007e8000992184c */
[----:B------:R1:W-:Y:S04]  /*10180*/  LDGSTS.E [R252+0x11000], [R206.64], P3 ;  /* 0x11000000cefc7fae */ /* 0x0003e8000992184c */
[----:B------:R3:W-:Y:S04]  /*10190*/  LDGSTS.E [R252+0x12000], [R204.64], P3 ;  /* 0x12000000ccfc7fae */ /* 0x0007e8000992184c */
[----:B------:R3:W-:Y:S04]  /*101a0*/  LDGSTS.E [R252+0x13000], [R202.64], P3 ;  /* 0x13000000cafc7fae */ /* 0x0007e8000992184c */
[----:B-1----:R-:W4:Y:S04]  /*101b0*/  LDL.64 R206, [R1+0x158] ;  /* 0x0001580001ce7983 */ /* 0x002f280000100a00 */
[----:B------:R1:W-:Y:S04]  /*101c0*/  LDGSTS.E [R252+0x14000], [R224.64], P3 ;  /* 0x14000000e0fc7fae */ /* 0x0003e8000992184c */
[----:B---3--:R-:W3:Y:S04]  /*101d0*/  LDL.64 R204, [R1+0x1d8] ;  /* 0x0001d80001cc7983 */ /* 0x008ee80000100a00 */
[----:B------:R1:W-:Y:S04]  /*101e0*/  LDGSTS.E [R252+0x15000], [R74.64], P3 ;  /* 0x150000004afc7fae */ /* 0x0003e8000992184c */
[----:B------:R-:W3:Y:S04]  /*101f0*/  LDL.64 R202, [R1+0x2c0] ;  /* 0x0002c00001ca7983 */ /* 0x000ee80000100a00 */
[----:B------:R2:W-:Y:S04]  /*10200*/  LDGSTS.E [R252+0x16000], [R90.64], P3 ;  /* 0x160000005afc7fae */ /* 0x0005e8000992184c */
[----:B-1----:R-:W3:Y:S04]  /*10210*/  LDL.64 R224, [R1+0x320] ;  /* 0x0003200001e07983 */ /* 0x002ee80000100a00 */
[----:B------:R1:W-:Y:S04]  /*10220*/  LDGSTS.E [R252+0x17000], [R86.64], P3 ;  /* 0x1700000056fc7fae */ /* 0x0003e8000992184c */
[----:B------:R1:W-:Y:S04]  /*10230*/  LDGSTS.E [R252+0x18000], [R92.64], P3 ;  /* 0x180000005cfc7fae */ /* 0x0003e8000992184c */
[----:B------:R-:W2:Y:S04]  /*10240*/  S2R R111, SR_TID.X ;  /* 0x00000000006f7919 */ /* 0x000ea80000002100 */
[----:B-1----:R-:W3:Y:S04]  /*10250*/  LDL.LU.64 R86, [R1+0x7a0] ;  /* 0x0007a00001567983 */ /* 0x002ee80000300a00 */
[----:B------:R-:W3:Y:S01]  /*10260*/  LDL.LU.64 R92, [R1+0x798] ;  /* 0x00079800015c7983 */ /* 0x000ee20000300a00 */
[----:B------:R-:W-:-:S03]  /*10270*/  IMAD.MOV.U32 R213, RZ, RZ, R77 ;  /* 0x000000ffffd57224 */ /* 0x000fc600078e004d */
[----:B------:R1:W-:Y:S01]  /*10280*/  LDGSTS.E [R252+0x19000], [R84.64], P3 ;  /* 0x1900000054fc7fae */ /* 0x0003e2000992184c */
[----:B------:R-:W-:-:S03]  /*10290*/  IMAD.MOV.U32 R229, RZ, RZ, R213 ;  /* 0x000000ffffe57224 */ /* 0x000fc600078e00d5 */
[----:B------:R1:W-:Y:S04]  /*102a0*/  LDGSTS.E [R252+0x1a000], [R88.64], P3 ;  /* 0x1a00000058fc7fae */ /* 0x0003e8000992184c */
[----:B------:R1:W-:Y:S01]  /*102b0*/  LDGSTS.E [R252+0x1b000], [R24.64], P3 ;  /* 0x1b00000018fc7fae */ /* 0x0003e2000992184c */
[----:B--2---:R-:W-:-:S03]  /*102c0*/  LOP3.LUT R111, R111, 0x7f, RZ, 0xc0, !PT ;  /* 0x0000007f6f6f7812 */ /* 0x004fc600078ec0ff */
[----:B------:R2:W-:Y:S02]  /*102d0*/  LDGSTS.E [R252+0x1c000], [R54.64], P3 ;  /* 0x1c00000036fc7fae */ /* 0x0005e4000992184c */
[----:B------:R-:W-:Y:S02]  /*102e0*/  IMAD.SHL.U32 R111, R111, 0x4, RZ ;  /* 0x000000046f6f7824 */ /* 0x000fe400078e00ff */
[----:B------:R1:W-:Y:S03]  /*102f0*/  LDGSTS.E [R252+0x1d000], [R70.64], P3 ;  /* 0x1d00000046fc7fae */ /* 0x0003e6000992184c */
[----:B------:R-:W-:Y:S01]  /*10300*/  LOP3.LUT R213, R111, 0x10, RZ, 0x3c, !PT ;  /* 0x000000106fd57812 */ /* 0x000fe200078e3cff */
[----:B------:R1:W-:Y:S04]  /*10310*/  LDGSTS.E [R252+0x1e000], [R68.64], P3 ;  /* 0x1e00000044fc7fae */ /* 0x0003e8000992184c */
[----:B------:R2:W-:Y:S04]  /*10320*/  LDGSTS.E [R252+0x1f000], [R234.64], P3 ;  /* 0x1f000000eafc7fae */ /* 0x0005e8000992184c */
[----:B------:R2:W-:Y:S04]  /*10330*/  LDGSTS.E [R213+0x10200], [R220.64], P3 ;  /* 0x10200000dcd57fae */ /* 0x0005e8000992184c */
[----:B-1----:R-:W3:Y:S04]  /*10340*/  LDL.LU.64 R84, [R1+0x790] ;  /* 0x0007900001547983 */ /* 0x002ee80000300a00 */
[----:B------:R-:W3:Y:S04]  /*10350*/  LDL.LU.64 R88, [R1+0x788] ;  /* 0x0007880001587983 */ /* 0x000ee80000300a00 */
[----:B------:R-:W3:Y:S04]  /*10360*/  LDL.LU.64 R24, [R1+0x780] ;  /* 0x0007800001187983 */ /* 0x000ee80000300a00 */
[----:B--2---:R-:W2:Y:S04]  /*10370*/  LDL.LU.64 R54, [R1+0x778] ;  /* 0x0007780001367983 */ /* 0x004ea80000300a00 */
[----:B------:R-:W2:Y:S04]  /*10380*/  LDL.LU.64 R70, [R1+0x770] ;  /* 0x0007700001467983 */ /* 0x000ea80000300a00 */
[----:B------:R-:W2:Y:S04]  /*10390*/  LDL.LU.64 R68, [R1+0x768] ;  /* 0x0007680001447983 */ /* 0x000ea80000300a00 */
[----:B----4-:R1:W-:Y:S04]  /*103a0*/  LDGSTS.E [R213+0x11200], [R206.64], P3 ;  /* 0x11200000ced57fae */ /* 0x0103e8000992184c */
[----:B---3--:R3:W-:Y:S04]  /*103b0*/  LDGSTS.E [R213+0x12200], [R204.64], P3 ;  /* 0x12200000ccd57fae */ /* 0x0087e8000992184c */
[----:B-1----:R-:W4:Y:S04]  /*103c0*/  LDL.64 R206, [R1+0x168] ;  /* 0x0001680001ce7983 */ /* 0x002f280000100a00 */
[----:B------:R1:W-:Y:S04]  /*103d0*/  LDGSTS.E [R213+0x13200], [R202.64], P3 ;  /* 0x13200000cad57fae */ /* 0x0003e8000992184c */
[----:B------:R1:W-:Y:S04]  /*103e0*/  LDGSTS.E [R213+0x14200], [R232.64], P3 ;  /* 0x14200000e8d57fae */ /* 0x0003e8000992184c */
[----:B------:R3:W-:Y:S04]  /*103f0*/  LDGSTS.E [R213+0x15200], [R224.64], P3 ;  /* 0x15200000e0d57fae */ /* 0x0007e8000992184c */
[----:B---3--:R-:W3:Y:S04]  /*10400*/  LDL.64 R204, [R1+0x1e0] ;  /* 0x0001e00001cc7983 */ /* 0x008ee80000100a00 */
[----:B-1----:R-:W2:Y:S04]  /*10410*/  LDL.64 R202, [R1+0x2c8] ;  /* 0x0002c80001ca7983 */ /* 0x002ea80000100a00 */
[----:B------:R-:W2:Y:S04]  /*10420*/  LDL.64 R224, [R1+0x108] ;  /* 0x0001080001e07983 */ /* 0x000ea80000100a00 */
[----:B------:R1:W-:Y:S04]  /*10430*/  LDGSTS.E [R213+0x16200], [R92.64], P3 ;  /* 0x162000005cd57fae */ /* 0x0003e8000992184c */
[----:B------:R1:W-:Y:S04]  /*10440*/  LDGSTS.E [R213+0x17200], [R58.64], P3 ;  /* 0x172000003ad57fae */ /* 0x0003e8000992184c */
[----:B------:R2:W-:Y:S04]  /*10450*/  LDGSTS.E [R213+0x18200], [R124.64], P3 ;  /* 0x182000007cd57fae */ /* 0x0005e8000992184c */
[----:B------:R1:W-:Y:S04]  /*10460*/  LDGSTS.E [R213+0x19200], [R72.64], P3 ;  /* 0x1920000048d57fae */ /* 0x0003e8000992184c */
[----:B-1----:R-:W2:Y:S04]  /*10470*/  LDL.LU.64 R58, [R1+0x760] ;  /* 0x00076000013a7983 */ /* 0x002ea80000300a00 */
[----:B------:R1:W-:Y:S04]  /*10480*/  LDGSTS.E [R213+0x1a200], [R2.64], P3 ;  /* 0x1a20000002d57fae */ /* 0x0003e8000992184c */
[----:B------:R-:W2:Y:S04]  /*10490*/  LDL.LU.64 R72, [R1+0x758] ;  /* 0x0007580001487983 */ /* 0x000ea80000300a00 */
[----:B------:R1:W-:Y:S04]  /*104a0*/  LDGSTS.E [R213+0x1b200], [R250.64], P3 ;  /* 0x1b200000fad57fae */ /* 0x0003e8000992184c */
[----:B-1----:R-:W2:Y:S04]  /*104b0*/  LDL.LU.64 R2, [R1+0x750] ;  /* 0x0007500001027983 */ /* 0x002ea80000300a00 */
[----:B------:R1:W-:Y:S04]  /*104c0*/  LDGSTS.E [R213+0x1c200], [R140.64], P3 ;  /* 0x1c2000008cd57fae */ /* 0x0003e8000992184c */
[----:B------:R-:W2:Y:S01]  /*104d0*/  LDL.LU.64 R250, [R1+0x748] ;  /* 0x0007480001fa7983 */ /* 0x000ea20000300a00 */
[----:B------:R-:W-:-:S03]  /*104e0*/  LOP3.LUT R13, R13, 0x7f, RZ, 0xc0, !PT ;  /* 0x0000007f0d0d7812 */ /* 0x000fc600078ec0ff */
[----:B------:R1:W-:Y:S04]  /*104f0*/  LDGSTS.E [R213+0x1d200], [R56.64], P3 ;  /* 0x1d20000038d57fae */ /* 0x0003e8000992184c */
[----:B-1----:R-:W2:Y:S01]  /*10500*/  LDL.64 R140, [R1+0x178] ;  /* 0x00017800018c7983 */ /* 0x002ea20000100a00 */
[----:B------:R-:W-:-:S03]  /*10510*/  IMAD.SHL.U32 R13, R13, 0x4, RZ ;  /* 0x000000040d0d7824 */ /* 0x000fc600078e00ff */
[----:B------:R1:W-:Y:S02]  /*10520*/  LDGSTS.E [R213+0x1e200], [R214.64], P3 ;  /* 0x1e200000d6d57fae */ /* 0x0003e4000992184c */
[----:B------:R-:W-:Y:S02]  /*10530*/  LOP3.LUT R111, R13, 0x20, RZ, 0x3c, !PT ;  /* 0x000000200d6f7812 */ /* 0x000fe400078e3cff */
[----:B------:R1:W-:Y:S04]  /*10540*/  LDGSTS.E [R213+0x1f200], [R236.64], P3 ;  /* 0x1f200000ecd57fae */ /* 0x0003e8000992184c */
[----:B------:R1:W-:Y:S01]  /*10550*/  LDGSTS.E [R111+0x10400], [R222.64], P3 ;  /* 0x10400000de6f7fae */ /* 0x0003e2000992184c */
[----:B------:R-:W-:-:S03]  /*10560*/  IMAD.MOV.U32 R232, RZ, RZ, R226 ;  /* 0x000000ffffe87224 */ /* 0x000fc600078e00e2 */
[----:B------:R-:W2:Y:S01]  /*10570*/  LDL.LU.64 R56, [R1+0x740] ;  /* 0x0007400001387983 */ /* 0x000ea20000300a00 */
[----:B------:R-:W-:Y:S02]  /*10580*/  IMAD.MOV.U32 R233, RZ, RZ, R227 ;  /* 0x000000ffffe97224 */ /* 0x000fe400078e00e3 */
[----:B------:R-:W-:Y:S01]  /*10590*/  IMAD.MOV.U32 R212, RZ, RZ, R76 ;  /* 0x000000ffffd47224 */ /* 0x000fe200078e004c */
[----:B------:R-:W-:-:S03]  /*105a0*/  LOP3.LUT R13, R13, 0x30, RZ, 0x3c, !PT ;  /* 0x000000300d0d7812 */ /* 0x000fc600078e3cff */
[----:B------:R-:W-:Y:S02]  /*105b0*/  IMAD.MOV.U32 R228, RZ, RZ, R212 ;  /* 0x000000ffffe47224 */ /* 0x000fe400078e00d4 */
[----:B------:R-:W-:Y:S02]  /*105c0*/  IMAD.MOV.U32 R244, RZ, RZ, R230 ;  /* 0x000000fffff47224 */ /* 0x000fe400078e00e6 */
[----:B------:R-:W-:Y:S02]  /*105d0*/  IMAD.MOV.U32 R245, RZ, RZ, R231 ;  /* 0x000000fffff57224 */ /* 0x000fe400078e00e7 */
[----:B------:R-:W-:Y:S02]  /*105e0*/  IMAD.MOV.U32 R246, RZ, RZ, R228 ;  /* 0x000000fffff67224 */ /* 0x000fe400078e00e4 */
[----:B------:R-:W-:Y:S01]  /*105f0*/  IMAD.MOV.U32 R247, RZ, RZ, R229 ;  /* 0x000000fffff77224 */ /* 0x000fe200078e00e5 */
[----:B----4-:R4:W-:Y:S04]  /*10600*/  LDGSTS.E [R111+0x11400], [R206.64], P3 ;  /* 0x11400000ce6f7fae */ /* 0x0109e8000992184c */
[----:B---3--:R3:W-:Y:S04]  /*10610*/  LDGSTS.E [R111+0x12400], [R204.64], P3 ;  /* 0x12400000cc6f7fae */ /* 0x0087e8000992184c */
[----:B--2---:R3:W-:Y:S04]  /*10620*/  LDGSTS.E [R111+0x13400], [R202.64], P3 ;  /* 0x13400000ca6f7fae */ /* 0x0047e8000992184c */
[----:B------:R2:W-:Y:S04]  /*10630*/  LDGSTS.E [R111+0x14400], [R250.64], P3 ;  /* 0x14400000fa6f7fae */ /* 0x0005e8000992184c */
[----:B------:R1:W-:Y:S04]  /*10640*/  LDGSTS.E [R111+0x15400], [R54.64], P3 ;  /* 0x15400000366f7fae */ /* 0x0003e8000992184c */
[----:B------:R3:W-:Y:S04]  /*10650*/  LDGSTS.E [R111+0x16400], [R94.64], P3 ;  /* 0x164000005e6f7fae */ /* 0x0007e8000992184c */
[----:B--2---:R-:W2:Y:S04]  /*10660*/  LDL.LU.64 R250, [R1+0x738] ;  /* 0x0007380001fa7983 */ /* 0x004ea80000300a00 */
[----:B-1----:R-:W2:Y:S04]  /*10670*/  LDL.LU.64 R54, [R1+0x730] ;  /* 0x0007300001367983 */ /* 0x002ea80000300a00 */
[----:B------:R-:W2:Y:S04]  /*10680*/  LDL.64 R226, [R1+0x118] ;  /* 0x0001180001e27983 */ /* 0x000ea80000100a00 */
        /* <DEDUP_REMOVED lines=14> */
[----:B------:R-:W2:Y:S04]  /*10770*/  LDL.64 R228, [R1] ;  /* 0x0000000001e47983 */ /* 0x000ea80000100a00 */
[----:B------:R3:W-:Y:S04]  /*10780*/  LDGSTS.E [R13+0x13600], [R246.64], P3 ;  /* 0x13600000f60d7fae */ /* 0x0007e8000992184c */
[----:B------:R1:W-:Y:S04]  /*10790*/  LDGSTS.E [R13+0x14600], [R2.64], P3 ;  /* 0x14600000020d7fae */ /* 0x0003e8000992184c */
[----:B------:R3:W-:Y:S04]  /*107a0*/  LDGSTS.E [R13+0x15600], [R24.64], P3 ;  /* 0x15600000180d7fae */ /* 0x0007e8000992184c */
[----:B------:R4:W-:Y:S04]  /*107b0*/  LDGSTS.E [R13+0x16600], [R232.64], P3 ;  /* 0x16600000e80d7fae */ /* 0x0009e8000992184c */
[----:B-1----:R-:W2:Y:S04]  /*107c0*/  LDL.LU.64 R2, [R1+0x718] ;  /* 0x0007180001027983 */ /* 0x002ea80000300a00 */
[----:B---3--:R-:W3:Y:S04]  /*107d0*/  LDL.LU.64 R24, [R1+0x710] ;  /* 0x0007100001187983 */ /* 0x008ee80000300a00 */
[----:B------:R-:W3:Y:S04]  /*107e0*/  LDL.64 R230, [R1+0x128] ;  /* 0x0001280001e67983 */ /* 0x000ee80000100a00 */
[----:B------:R1:W-:Y:S01]  /*107f0*/  LDGSTS.E [R13+0x17600], [R112.64], P3 ;  /* 0x17600000700d7fae */ /* 0x0003e2000992184c */
[----:B------:R-:W-:-:S03]  /*10800*/  IMAD.SHL.U32 R12, R12, 0x4, RZ ;  /* 0x000000040c0c7824 */ /* 0x000fc600078e00ff */
[----:B------:R1:W-:Y:S04]  /*10810*/  LDGSTS.E [R13+0x18600], [R128.64], P3 ;  /* 0x18600000800d7fae */ /* 0x0003e8000992184c */
[----:B------:R1:W-:Y:S01]  /*10820*/  LDGSTS.E [R13+0x19600], [R144.64], P3 ;  /* 0x19600000900d7fae */ /* 0x0003e2000992184c */
[----:B------:R-:W-:-:S03]  /*10830*/  IMAD.MOV.U32 R170, RZ, RZ, R60 ;  /* 0x000000ffffaa7224 */ /* 0x000fc600078e003c */
        /* <DEDUP_REMOVED lines=11> */
[----:B----4-:R-:W-:Y:S02]  /*108f0*/  IMAD.MOV.U32 R206, RZ, RZ, R170 ;  /* 0x000000ffffce7224 */ /* 0x010fe400078e00aa */
[----:B------:R-:W-:Y:S02]  /*10900*/  IMAD.MOV.U32 R207, RZ, RZ, R171 ;  /* 0x000000ffffcf7224 */ /* 0x000fe400078e00ab */
[----:B------:R-:W-:Y:S02]  /*10910*/  IMAD.MOV.U32 R188, RZ, RZ, R64 ;  /* 0x000000ffffbc7224 */ /* 0x000fe400078e0040 */
[----:B------:R-:W-:Y:S02]  /*10920*/  IMAD.MOV.U32 R189, RZ, RZ, R65 ;  /* 0x000000ffffbd7224 */ /* 0x000fe400078e0041 */
[----:B------:R-:W-:Y:S01]  /*10930*/  IMAD.MOV.U32 R236, RZ, RZ, R186 ;  /* 0x000000ffffec7224 */ /* 0x000fe200078e00ba */
[----:B-1----:R-:W-:Y:S01]  /*10940*/  LOP3.LUT R13, R12, 0x40, RZ, 0x3c, !PT ;  /* 0x000000400c0d7812 */ /* 0x002fe200078e3cff */
[----:B------:R-:W-:-:S02]  /*10950*/  IMAD.MOV.U32 R237, RZ, RZ, R187 ;  /* 0x000000ffffed7224 */ /* 0x000fc400078e00bb */
[----:B------:R-:W-:Y:S02]  /*10960*/  IMAD.MOV.U32 R238, RZ, RZ, R172 ;  /* 0x000000ffffee7224 */ /* 0x000fe400078e00ac */
[----:B------:R-:W-:Y:S02]  /*10970*/  IMAD.MOV.U32 R239, RZ, RZ, R173 ;  /* 0x000000ffffef7224 */ /* 0x000fe400078e00ad */
[----:B------:R-:W-:Y:S02]  /*10980*/  IMAD.MOV.U32 R242, RZ, RZ, R188 ;  /* 0x000000fffff27224 */ /* 0x000fe400078e00bc */
[----:B------:R-:W-:Y:S02]  /*10990*/  IMAD.MOV.U32 R243, RZ, RZ, R189 ;  /* 0x000000fffff37224 */ /* 0x000fe400078e00bd */
[----:B------:R-:W-:Y:S02]  /*109a0*/  IMAD.MOV.U32 R138, RZ, RZ, R48 ;  /* 0x000000ffff8a7224 */ /* 0x000fe400078e0030 */
[----:B------:R-:W-:Y:S01]  /*109b0*/  IMAD.MOV.U32 R139, RZ, RZ, R49 ;  /* 0x000000ffff8b7224 */ /* 0x000fe200078e0031 */
[----:B------:R-:W-:Y:S01]  /*109c0*/  LOP3.LUT R12, R12, 0x50, RZ, 0x3c, !PT ;  /* 0x000000500c0c7812 */ /* 0x000fe200078e3cff */
[----:B------:R-:W-:-:S02]  /*109d0*/  IMAD.MOV.U32 R234, RZ, RZ, R138 ;  /* 0x000000ffffea7224 */ /* 0x000fc400078e008a */
[----:B------:R-:W-:Y:S01]  /*109e0*/  IMAD.MOV.U32 R235, RZ, RZ, R139 ;  /* 0x000000ffffeb7224 */ /* 0x000fe200078e008b */
        /* <DEDUP_REMOVED lines=18> */
[----:B--2---:R4:W5:Y:S04]  /*10b10*/  LDL.LU.64 R250, [R1+0x708] ;  /* 0x0007080001fa7983 */ /* 0x0049680000300a00 */
[----:B------:R2:W-:Y:S04]  /*10b20*/  LDGSTS.E [R12+0x12a00], [R2.64], P3 ;  /* 0x12a00000020c7fae */ /* 0x0005e8000992184c */
[----:B------:R4:W-:Y:S04]  /*10b30*/  LDGSTS.E [R12+0x13a00], [R52.64], P3 ;  /* 0x13a00000340c7fae */ /* 0x0009e8000992184c */
[----:B------:R1:W-:Y:S04]  /*10b40*/  LDGSTS.E [R12+0x14a00], [R68.64], P3 ;  /* 0x14a00000440c7fae */ /* 0x0003e8000992184c */
[----:B--2---:R4:W5:Y:S01]  /*10b50*/  LDL.LU.64 R2, [R1+0x700] ;  /* 0x0007000001027983 */ /* 0x0049620000300a00 */
        /* <DEDUP_REMOVED lines=8> */
[----:B-1----:R-:W-:-:S03]  /*10be0*/  LOP3.LUT R13, R252, 0x60, RZ, 0x3c, !PT ;  /* 0x00000060fc0d7812 */ /* 0x002fc600078e3cff */
[----:B------:R4:W-:Y:S01]  /*10bf0*/  LDGSTS.E [R12+0x19a00], [R148.64], P3 ;  /* 0x19a00000940c7fae */ /* 0x0009e2000992184c */
[----:B------:R-:W-:-:S03]  /*10c00*/  IMAD.MOV.U32 R214, RZ, RZ, R96 ;  /* 0x000000ffffd67224 */ /* 0x000fc600078e0060 */
[----:B------:R4:W-:Y:S01]  /*10c10*/  LDGSTS.E [R12+0x1aa00], [R164.64], P3 ;  /* 0x1aa00000a40c7fae */ /* 0x0009e2000992184c */
[----:B------:R-:W-:-:S03]  /*10c20*/  IMAD.MOV.U32 R215, RZ, RZ, R97 ;  /* 0x000000ffffd77224 */ /* 0x000fc600078e0061 */
[----:B------:R4:W-:Y:S01]  /*10c30*/  LDGSTS.E [R12+0x1ba00], [R180.64], P3 ;  /* 0x1ba00000b40c7fae */ /* 0x0009e2000992184c */
[----:B------:R-:W-:Y:S02]  /*10c40*/  IMAD.MOV.U32 R240, RZ, RZ, R98 ;  /* 0x000000fffff07224 */ /* 0x000fe400078e0062 */
[----:B------:R-:W-:Y:S01]  /*10c50*/  IMAD.MOV.U32 R241, RZ, RZ, R99 ;  /* 0x000000fffff17224 */ /* 0x000fe200078e0063 */
        /* <DEDUP_REMOVED lines=11> */
[----:B------:R4:W-:Y:S01]  /*10d10*/  LDGSTS.E [R13+0x17c00], [R20.64], P3 ;  /* 0x17c00000140d7fae */ /* 0x0009e2000992184c */
[----:B------:R-:W-:-:S03]  /*10d20*/  IMAD.MOV.U32 R208, RZ, RZ, R42 ;  /* 0x000000ffffd07224 */ /* 0x000fc600078e002a */
[----:B------:R4:W-:Y:S01]  /*10d30*/  LDGSTS.E [R13+0x18c00], [R134.64], P3 ;  /* 0x18c00000860d7fae */ /* 0x0009e2000992184c */
[----:B------:R-:W-:Y:S01]  /*10d40*/  IMAD.MOV.U32 R209, RZ, RZ, R43 ;  /* 0x000000ffffd17224 */ /* 0x000fe200078e002b */
[----:B------:R-:W-:Y:S02]  /*10d50*/  LOP3.LUT R252, R252, 0x70, RZ, 0x3c, !PT ;  /* 0x00000070fcfc7812 */ /* 0x000fe400078e3cff */
[----:B------:R4:W-:Y:S04]  /*10d60*/  LDGSTS.E [R13+0x19c00], [R150.64], P3 ;  /* 0x19c00000960d7fae */ /* 0x0009e8000992184c */
[----:B------:R4:W-:Y:S01]  /*10d70*/  LDGSTS.E [R13+0x1ac00], [R166.64], P3 ;  /* 0x1ac00000a60d7fae */ /* 0x0009e2000992184c */
[----:B------:R-:W-:-:S03]  /*10d80*/  IMAD.MOV.U32 R212, RZ, RZ, R56 ;  /* 0x000000ffffd47224 */ /* 0x000fc600078e0038 */
[----:B------:R4:W-:Y:S01]  /*10d90*/  LDGSTS.E [R13+0x1bc00], [R182.64], P3 ;  /* 0x1bc00000b60d7fae */ /* 0x0009e2000992184c */
[----:B------:R-:W-:-:S03]  /*10da0*/  IMAD.MOV.U32 R213, RZ, RZ, R57 ;  /* 0x000000ffffd57224 */ /* 0x000fc600078e0039 */
        /* <DEDUP_REMOVED lines=19> */
[----:B------:R4:W-:Y:S01]  /*10ee0*/  LDGSTS.E [R252+0x1fe00], [R6.64], P3 ;  /* 0x1fe0000006fc7fae */ /* 0x0009e2000992184c */
[----:B------:R-:W-:-:S03]  /*10ef0*/  CS2R R76, SRZ ;  /* 0x00000000004c7805 */ /* 0x000fc6000001ff00 */
[----:B------:R-:W0:Y:S01]  /*10f00*/  LDGDEPBAR ;  /* 0x00000000000079af */ /* 0x000e220000000000 */
[----:B------:R-:W-:Y:S01]  /*10f10*/  CS2R R78, SRZ ;  /* 0x00000000004e7805 */ /* 0x000fe2000001ff00 */
        /* <DEDUP_REMOVED lines=15> */
[----:B---3--:R-:W-:Y:S01]  /*11010*/  CS2R R70, SRZ ;  /* 0x0000000000467805 */ /* 0x008fe2000001ff00 */
[----:B------:R-:W-:Y:S01]  /*11020*/  CS2R R56, SRZ ;  /* 0x0000000000387805 */ /* 0x000fe2000001ff00 */
[----:B------:R-:W-:Y:S01]  /*11030*/  CS2R R58, SRZ ;  /* 0x00000000003a7805 */ /* 0x000fe2000001ff00 */
[----:B-1----:R-:W-:Y:S01]  /*11040*/  CS2R R104, SRZ ;  /* 0x0000000000687805 */ /* 0x002fe2000001ff00 */
[----:B------:R-:W-:Y:S01]  /*11050*/  CS2R R106, SRZ ;  /* 0x00000000006a7805 */ /* 0x000fe2000001ff00 */
[----:B------:R-:W-:Y:S01]  /*11060*/  CS2R R96, SRZ ;  /* 0x0000000000607805 */ /* 0x000fe2000001ff00 */
[----:B------:R-:W-:Y:S01]  /*11070*/  CS2R R98, SRZ ;  /* 0x0000000000627805 */ /* 0x000fe2000001ff00 */
[----:B--2---:R-:W-:Y:S01]  /*11080*/  CS2R R84, SRZ ;  /* 0x0000000000547805 */ /* 0x004fe2000001ff00 */
[----:B------:R-:W-:Y:S01]  /*11090*/  CS2R R86, SRZ ;  /* 0x0000000000567805 */ /* 0x000fe2000001ff00 */
[----:B------:R-:W-:Y:S01]  /*110a0*/  CS2R R44, SRZ ;  /* 0x00000000002c7805 */ /* 0x000fe2000001ff00 */
[----:B------:R-:W-:Y:S01]  /*110b0*/  CS2R R46, SRZ ;  /* 0x00000000002e7805 */ /* 0x000fe2000001ff00 */
[----:B------:R-:W-:Y:S01]  /*110c0*/  CS2R R40, SRZ ;  /* 0x0000000000287805 */ /* 0x000fe2000001ff00 */
[----:B------:R-:W-:Y:S01]  /*110d0*/  CS2R R42, SRZ ;  /* 0x00000000002a7805 */ /* 0x000fe2000001ff00 */
[----:B------:R-:W-:Y:S01]  /*110e0*/  CS2R R36, SRZ ;  /* 0x0000000000247805 */ /* 0x000fe2000001ff00 */
[----:B------:R-:W-:Y:S01]  /*110f0*/  CS2R R38, SRZ ;  /* 0x0000000000267805 */ /* 0x000fe2000001ff00 */
[----:B------:R-:W-:Y:S05]  /*11100*/  @!P5 BRA `(.L_x_0) ;  /* 0x0000c7c00000d947 */ /* 0x000fea0003800000 */
[----:B----4-:R-:W2:Y:S04]  /*11110*/  LDL.LU.64 R8, [R1+0x1d0] ;  /* 0x0001d00001087983 */ /* 0x010ea80000300a00 */
[----:B------:R-:W3:Y:S04]  /*11120*/  LDL.LU.64 R20, [R1+0x1c0] ;  /* 0x0001c00001147983 */ /* 0x000ee80000300a00 */
[----:B------:R-:W4:Y:S04]  /*11130*/  LDL.LU.64 R12, [R1+0x8] ;  /* 0x00000800010c7983 */ /* 0x000f280000300a00 */
        /* <DEDUP_REMOVED lines=13> */
[----:B------:R-:W4:Y:S01]  /*11210*/  LDL.LU.64 R146, [R1+0x50] ;  /* 0x0000500001927983 */ /* 0x000f220000300a00 */
[----:B--2---:R-:W-:-:S02]  /*11220*/  IMAD.MOV.U32 R6, RZ, RZ, R8 ;  /* 0x000000ffff067224 */ /* 0x004fc400078e0008 */
[----:B------:R-:W-:Y:S02]  /*11230*/  IMAD.MOV.U32 R8, RZ, RZ, R9 ;  /* 0x000000ffff087224 */ /* 0x000fe400078e0009 */
[----:B---3--:R-:W-:Y:S02]  /*11240*/  IMAD.MOV.U32 R7, RZ, RZ, R20 ;  /* 0x000000ffff077224 */ /* 0x008fe400078e0014 */
[----:B----4-:R-:W-:Y:S02]  /*11250*/  IMAD.MOV.U32 R27, RZ, RZ, R13 ;  /* 0x000000ffff1b7224 */ /* 0x010fe400078e000d */
[----:B------:R-:W-:Y:S02]  /*11260*/  IMAD.MOV.U32 R13, RZ, RZ, R14 ;  /* 0x000000ffff0d7224 */ /* 0x000fe400078e000e */
[----:B------:R-:W-:Y:S02]  /*11270*/  IMAD.MOV.U32 R20, RZ, RZ, R15 ;  /* 0x000000ffff147224 */ /* 0x000fe400078e000f */
[----:B------:R-:W-:-:S02]  /*11280*/  IMAD.MOV.U32 R14, RZ, RZ, R16 ;  /* 0x000000ffff0e7224 */ /* 0x000fc400078e0010 */
[----:B------:R-:W-:Y:S02]  /*11290*/  IMAD.MOV.U32 R15, RZ, RZ, R17 ;  /* 0x000000ffff0f7224 */ /* 0x000fe400078e0011 */
[----:B------:R-:W-:Y:S02]  /*112a0*/  IMAD.MOV.U32 R16, RZ, RZ, R148 ;  /* 0x000000ffff107224 */ /* 0x000fe400078e0094 */
[----:B------:R-:W-:Y:S02]  /*112b0*/  IMAD.MOV.U32 R17, RZ, RZ, R149 ;  /* 0x000000ffff117224 */ /* 0x000fe400078e0095 */
[----:B------:R-:W2:Y:S04]  /*112c0*/  LDL.LU.64 R148, [R1+0x140] ;  /* 0x0001400001947983 */ /* 0x000ea80000300a00 */
        /* <DEDUP_REMOVED lines=30> */
[----:B------:R-:W-:-:S02]  /*114b0*/  IMAD.MOV.U32 R9, RZ, RZ, R12 ;  /* 0x000000ffff097224 */ /* 0x000fc400078e000c */
[----:B------:R-:W-:Y:S01]  /*114c0*/  IMAD.MOV.U32 R12, RZ, RZ, R18 ;  /* 0x000000ffff0c7224 */ /* 0x000fe200078e0012 */
[----:B------:R-:W4:Y:S01]  /*114d0*/  LDL.LU.64 R216, [R1+0x48] ;  /* 0x0000480001d87983 */ /* 0x000f220000300a00 */
[----:B------:R-:W-:Y:S02]  /*114e0*/  IMAD.MOV.U32 R18, RZ, RZ, R19 ;  /* 0x000000ffff127224 */ /* 0x000fe400078e0013 */
[----:B------:R-:W-:Y:S01]  /*114f0*/  IMAD.MOV.U32 R19, RZ, RZ, R24 ;  /* 0x000000ffff137224 */ /* 0x000fe200078e0018 */
[----:B------:R-:W4:Y:S01]  /*11500*/  LDL.LU.64 R36, [R1+0x270] ;  /* 0x0002700001247983 */ /* 0x000f220000300a00 */
[----:B------:R-:W-:Y:S02]  /*11510*/  IMAD.MOV.U32 R26, RZ, RZ, R21 ;  /* 0x000000ffff1a7224 */ /* 0x000fe400078e0015 */
[----:B------:R-:W-:Y:S01]  /*11520*/  IMAD.MOV.U32 R24, RZ, RZ, R25 ;  /* 0x000000ffff187224 */ /* 0x000fe200078e0019 */
        /* <DEDUP_REMOVED lines=11> */
[----:B------:R-:W-:Y:S02]  /*115e0*/  IMAD.MOV.U32 R134, RZ, RZ, R137 ;  /* 0x000000ffff867224 */ /* 0x000fe400078e0089 */
[----:B------:R-:W-:Y:S02]  /*115f0*/  IMAD.MOV.U32 R137, RZ, RZ, R138 ;  /* 0x000000ffff897224 */ /* 0x000fe400078e008a */
[----:B------:R-:W-:Y:S02]  /*11600*/  IMAD.MOV.U32 R136, RZ, RZ, R139 ;  /* 0x000000ffff887224 */ /* 0x000fe400078e008b */
[----:B------:R-:W-:Y:S02]  /*11610*/  IMAD.MOV.U32 R139, RZ, RZ, R140 ;  /* 0x000000ffff8b7224 */ /* 0x000fe400078e008c */
[----:B------:R-:W-:Y:S02]  /*11620*/  IMAD.MOV.U32 R138, RZ, RZ, R141 ;  /* 0x000000ffff8a7224 */ /* 0x000fe400078e008d */
[----:B------:R-:W-:-:S02]  /*11630*/  IMAD.MOV.U32 R141, RZ, RZ, R142 ;  /* 0x000000ffff8d7224 */ /* 0x000fc400078e008e */
[----:B------:R-:W-:Y:S02]  /*11640*/  IMAD.MOV.U32 R140, RZ, RZ, R143 ;  /* 0x000000ffff8c7224 */ /* 0x000fe400078e008f */
[----:B------:R-:W-:Y:S02]  /*11650*/  IMAD.MOV.U32 R143, RZ, RZ, R144 ;  /* 0x000000ffff8f7224 */ /* 0x000fe400078e0090 */
[----:B------:R-:W-:Y:S02]  /*11660*/  IMAD.MOV.U32 R142, RZ, RZ, R145 ;  /* 0x000000ffff8e7224 */ /* 0x000fe400078e0091 */
[----:B------:R-:W-:Y:S02]  /*11670*/  IMAD.MOV.U32 R145, RZ, RZ, R146 ;  /* 0x000000ffff917224 */ /* 0x000fe400078e0092 */
[----:B------:R-:W-:Y:S02]  /*11680*/  IMAD.MOV.U32 R144, RZ, RZ, R147 ;  /* 0x000000ffff907224 */ /* 0x000fe400078e0093 */
[----:B--2---:R-:W-:-:S02]  /*11690*/  IMAD.MOV.U32 R147, RZ, RZ, R148 ;  /* 0x000000ffff937224 */ /* 0x004fc400078e0094 */
[----:B------:R-:W-:Y:S02]  /*116a0*/  IMAD.MOV.U32 R146, RZ, RZ, R149 ;  /* 0x000000ffff927224 */ /* 0x000fe400078e0095 */
[----:B---3--:R-:W-:Y:S02]  /*116b0*/  IMAD.MOV.U32 R149, RZ, RZ, R150 ;  /* 0x000000ffff957224 */ /* 0x008fe400078e0096 */
[----:B------:R-:W-:Y:S02]  /*116c0*/  IMAD.MOV.U32 R148, RZ, RZ, R151 ;  /* 0x000000ffff947224 */ /* 0x000fe400078e0097 */
[----:B----4-:R-:W-:Y:S02]  /*116d0*/  IMAD.MOV.U32 R151, RZ, RZ, R152 ;  /* 0x000000ffff977224 */ /* 0x010fe400078e0098 */
[----:B------:R-:W-:Y:S02]  /*116e0*/  IMAD.MOV.U32 R150, RZ, RZ, R153 ;  /* 0x000000ffff967224 */ /* 0x000fe400078e0099 */
        /* <DEDUP_REMOVED lines=43> */
[----:B------:R-:W-:Y:S01]  /*119a0*/  IMAD.MOV.U32 R194, RZ, RZ, R39 ;  /* 0x000000ffffc27224 */ /* 0x000fe200078e0027 */
[----:B------:R-:W-:Y:S04]  /*119b0*/  STL [R1+0x374], R196 ;  /* 0x000374c401007387 */ /* 0x000fe80000100800 */
[----:B------:R-:W2:Y:S04]  /*119c0*/  LDL.LU.64 R38, [R1+0x290] ;  /* 0x0002900001267983 */ /* 0x000ea80000300a00 */
[----:B------:R1:W-:Y:S04]  /*119d0*/  STL [R1+0x37c], R44 ;  /* 0x00037c2c01007387 */ /* 0x0003e80000100800 */
[----:B------:R-:W-:Y:S01]  /*119e0*/  STL [R1+0x384], R46 ;  /* 0x0003842e01007387 */ /* 0x000fe20000100800 */
[----:B-1----:R-:W-:-:S05]  /*119f0*/  IMAD.MOV.U32 R44, RZ, RZ, R45 ;  /* 0x000000ffff2c7224 */ /* 0x002fca00078e002d */
[----:B------:R1:W-:Y:S04]  /*11a00*/  STL [R1+0x378], R44 ;  /* 0x0003782c01007387 */ /* 0x0003e80000100800 */
[----:B------:R-:W-:Y:S01]  /*11a10*/  STL [R1+0x38c], R210 ;  /* 0x00038cd201007387 */ /* 0x000fe20000100800 */
[----:B-1----:R-:W-:-:S05]  /*11a20*/  IMAD.MOV.U32 R44, RZ, RZ, R47 ;  /* 0x000000ffff2c7224 */ /* 0x002fca00078e002f */
[----:B------:R1:W-:Y:S04]  /*11a30*/  STL [R1+0x380], R44 ;  /* 0x0003802c01007387 */ /* 0x0003e80000100800 */
[----:B------:R3:W-:Y:S01]  /*11a40*/  STL [R1+0x394], R40 ;  /* 0x0003942801007387 */ /* 0x0007e20000100800 */
[----:B-1----:R-:W-:Y:S02]  /*11a50*/  IMAD.MOV.U32 R44, RZ, RZ, R211 ;  /* 0x000000ffff2c7224 */ /* 0x002fe400078e00d3 */
[----:B---3--:R-:W-:-:S03]  /*11a60*/  IMAD.MOV.U32 R40, RZ, RZ, R41 ;  /* 0x000000ffff287224 */ /* 0x008fc600078e0029 */
[----:B------:R-:W-:Y:S04]  /*11a70*/  STL [R1+0x388], R44 ;  /* 0x0003882c01007387 */ /* 0x000fe80000100800 */
[----:B------:R-:W3:Y:S04]  /*11a80*/  LDL.LU.64 R210, [R1+0x298] ;  /* 0x0002980001d27983 */ /* 0x000ee80000300a00 */
[----:B------:R-:W-:Y:S04]  /*11a90*/  STL [R1+0x39c], R42 ;  /* 0x00039c2a01007387 */ /* 0x000fe80000100800 */
[----:B------:R1:W-:Y:S04]  /*11aa0*/  STL [R1+0x390], R40 ;  /* 0x0003902801007387 */ /* 0x0003e80000100800 */
[----:B------:R-:W-:Y:S01]  /*11ab0*/  STL [R1+0x3a4], R216 ;  /* 0x0003a4d801007387 */ /* 0x000fe20000100800 */
[----:B-1----:R-:W-:-:S05]  /*11ac0*/  IMAD.MOV.U32 R40, RZ, RZ, R43 ;  /* 0x000000ffff287224 */ /* 0x002fca00078e002b */
[----:B------:R1:W-:Y:S02]  /*11ad0*/  STL [R1+0x398], R40 ;  /* 0x0003982801007387 */ /* 0x0003e40000100800 */
[----:B-1----:R-:W-:Y:S02]  /*11ae0*/  IMAD.MOV.U32 R40, RZ, RZ, R217 ;  /* 0x000000ffff287224 */ /* 0x002fe400078e00d9 */
[----:B------:R-:W4:Y:S04]  /*11af0*/  LDL.LU.64 R216, [R1+0x2b0] ;  /* 0x0002b00001d87983 */ /* 0x000f280000300a00 */
[----:B------:R-:W-:Y:S04]  /*11b00*/  STL [R1+0x3a0], R40 ;  /* 0x0003a02801007387 */ /* 0x000fe80000100800 */
[----:B------:R1:W-:Y:S04]  /*11b10*/  STL [R1+0x3ac], R36 ;  /* 0x0003ac2401007387 */ /* 0x0003e80000100800 */
[----:B------:R-:W-:Y:S01]  /*11b20*/  STL [R1+0x3b4], R204 ;  /* 0x0003b4cc01007387 */ /* 0x000fe20000100800 */
[----:B-1----:R-:W-:-:S05]  /*11b30*/  IMAD.MOV.U32 R36, RZ, RZ, R37 ;  /* 0x000000ffff247224 */ /* 0x002fca00078e0025 */
[----:B------:R1:W-:Y:S04]  /*11b40*/  STL [R1+0x3a8], R36 ;  /* 0x0003a82401007387 */ /* 0x0003e80000100800 */
[----:B------:R-:W-:Y:S01]  /*11b50*/  STL [R1+0x3bc], R200 ;  /* 0x0003bcc801007387 */ /* 0x000fe20000100800 */
[----:B-1----:R-:W-:-:S05]  /*11b60*/  IMAD.MOV.U32 R36, RZ, RZ, R205 ;  /* 0x000000ffff247224 */ /* 0x002fca00078e00cd */
[----:B------:R1:W-:Y:S04]  /*11b70*/  STL [R1+0x3b0], R36 ;  /* 0x0003b02401007387 */ /* 0x0003e80000100800 */
[----:B------:R1:W-:Y:S02]  /*11b80*/  STL [R1+0x3c0], R28 ;  /* 0x0003c01c01007387 */ /* 0x0003e40000100800 */
[----:B-1----:R-:W-:Y:S02]  /*11b90*/  IMAD.MOV.U32 R36, RZ, RZ, R201 ;  /* 0x000000ffff247224 */ /* 0x002fe400078e00c9 */
[----:B------:R-:W-:-:S03]  /*11ba0*/  IMAD.MOV.U32 R28, RZ, RZ, R199 ;  /* 0x000000ffff1c7224 */ /* 0x000fc600078e00c7 */
[----:B------:R-:W-:Y:S04]  /*11bb0*/  STL [R1+0x3b8], R36 ;  /* 0x0003b82401007387 */ /* 0x000fe80000100800 */
[----:B------:R1:W-:Y:S04]  /*11bc0*/  STL [R1+0x36c], R198 ;  /* 0x00036cc601007387 */ /* 0x0003e80000100800 */
[----:B------:R1:W-:Y:S04]  /*11bd0*/  STL [R1+0x370], R4 ;  /* 0x0003700401007387 */ /* 0x0003e80000100800 */
[----:B------:R-:W-:Y:S04]  /*11be0*/  STL [R1+0x368], R28 ;  /* 0x0003681c01007387 */ /* 0x000fe80000100800 */
[----:B------:R-:W4:Y:S04]  /*11bf0*/  LDL.LU.64 R46, [R1+0x148] ;  /* 0x00014800012e7983 */ /* 0x000f280000300a00 */
[----:B------:R-:W4:Y:S01]  /*11c00*/  LDL.LU.64 R40, [R1+0x158] ;  /* 0x0001580001287983 */ /* 0x000f220000300a00 */
[----:B-1----:R-:W-:-:S03]  /*11c10*/  IMAD.MOV.U32 R199, RZ, RZ, R203 ;  /* 0x000000ffffc77224 */ /* 0x002fc600078e00cb */
[----:B------:R-:W4:Y:S01]  /*11c20*/  LDL.LU.64 R42, [R1+0x168] ;  /* 0x00016800012a7983 */ /* 0x000f220000300a00 */
[----:B--2---:R-:W-:Y:S02]  /*11c30*/  IMAD.MOV.U32 R204, RZ, RZ, R38 ;  /* 0x000000ffffcc7224 */ /* 0x004fe400078e0026 */
[----:B------:R-:W-:Y:S02]  /*11c40*/  IMAD.MOV.U32 R203, RZ, RZ, R39 ;  /* 0x000000ffffcb7224 */ /* 0x000fe400078e0027 */
[----:B------:R-:W2:Y:S01]  /*11c50*/  LDL.LU.64 R38, [R1+0x178] ;  /* 0x0001780001267983 */ /* 0x000ea20000300a00 */
[----:B------:R-:W-:Y:S02]  /*11c60*/  IMAD.MOV.U32 R44, RZ, RZ, R212 ;  /* 0x000000ffff2c7224 */ /* 0x000fe400078e00d4 */
[----:B------:R-:W-:Y:S01]  /*11c70*/  IMAD.MOV.U32 R84, RZ, RZ, R208 ;  /* 0x000000ffff547224 */ /* 0x000fe200078e00d0 */
[----:B------:R-:W2:Y:S01]  /*11c80*/  LDL.LU.64 R122, [R1+0x1b8] ;  /* 0x0001b800017a7983 */ /* 0x000ea20000300a00 */
[----:B------:R-:W-:-:S02]  /*11c90*/  IMAD.MOV.U32 R86, RZ, RZ, R206 ;  /* 0x000000ffff567224 */ /* 0x000fc400078e00ce */
[----:B------:R-:W-:Y:S01]  /*11ca0*/  IMAD.MOV.U32 R87, RZ, RZ, R207 ;  /* 0x000000ffff577224 */ /* 0x000fe200078e00cf */
[----:B------:R-:W2:Y:S01]  /*11cb0*/  LDL.LU.64 R98, [R1+0x318] ;  /* 0x0003180001627983 */ /* 0x000ea20000300a00 */
[----:B------:R-:W-:Y:S02]  /*11cc0*/  IMAD.MOV.U32 R37, RZ, RZ, R215 ;  /* 0x000000ffff257224 */ /* 0x000fe400078e00d7 */
[----:B------:R-:W-:Y:S01]  /*11cd0*/  IMAD.MOV.U32 R85, RZ, RZ, R209 ;  /* 0x000000ffff557224 */ /* 0x000fe200078e00d1 */
[----:B------:R-:W2:Y:S01]  /*11ce0*/  LDL.LU.64 R68, [R1+0x300] ;  /* 0x0003000001447983 */ /* 0x000ea20000300a00 */
        /* <DEDUP_REMOVED lines=12> */
[----:B---3--:R-:W-:Y:S02]  /*11db0*/  IMAD.MOV.U32 R207, RZ, RZ, R211 ;  /* 0x000000ffffcf7224 */ /* 0x008fe400078e00d3 */
[----:B----4-:R-:W-:Y:S02]  /*11dc0*/  IMAD.MOV.U32 R212, RZ, RZ, R216 ;  /* 0x000000ffffd47224 */ /* 0x010fe400078e00d8 */
        /* <DEDUP_REMOVED lines=19> */
[----:B------:R-:W3:Y:S01]  /*11f00*/  LDL.64 R46, [R1+0x3e0] ;  /* 0x0003e000012e7983 */ /* 0x000ee20000100a00 */
[----:B------:R-:W-:Y:S02]  /*11f10*/  IMAD.MOV.U32 R234, RZ, RZ, R40 ;  /* 0x000000ffffea7224 */ /* 0x000fe400078e0028 */
[----:B------:R-:W-:Y:S01]  /*11f20*/  IMAD.MOV.U32 R233, RZ, RZ, R41 ;  /* 0x000000ffffe97224 */ /* 0x000fe200078e0029 */
[----:B------:R-:W4:Y:S01]  /*11f30*/  LDL.LU.64 R106, [R1+0x340] ;  /* 0x00034000016a7983 */ /* 0x000f220000300a00 */
[----:B------:R-:W-:-:S03]  /*11f40*/  IMAD.MOV.U32 R236, RZ, RZ, R42 ;  /* 0x000000ffffec7224 */ /* 0x000fc600078e002a */
[----:B------:R-:W3:Y:S01]  /*11f50*/  LDL.LU.64 R48, [R1+0x1f8] ;  /* 0x0001f80001307983 */ /* 0x000ee20000300a00 */
[----:B------:R-:W-:-:S03]  /*11f60*/  IMAD.MOV.U32 R235, RZ, RZ, R43 ;  /* 0x000000ffffeb7224 */ /* 0x000fc600078e002b */
[----:B------:R-:W3:Y:S04]  /*11f70*/  LDL.LU.64 R40, [R1+0x348] ;  /* 0x0003480001287983 */ /* 0x000ee80000300a00 */
[----:B------:R-:W3:Y:S04]  /*11f80*/  LDL.LU.64 R70, [R1+0x308] ;  /* 0x0003080001467983 */ /* 0x000ee80000300a00 */
[----:B------:R-:W3:Y:S04]  /*11f90*/  LDL.LU.64 R96, [R1+0x2d8] ;  /* 0x0002d80001607983 */ /* 0x000ee80000300a00 */
[----:B------:R-:W3:Y:S04]  /*11fa0*/  LDL.64 R42, [R1+0x3e8] ;  /* 0x0003e800012a7983 */ /* 0x000ee80000100a00 */
[----:B------:R-:W3:Y:S04]  /*11fb0*/  LDL.LU.64 R58, [R1+0x310] ;  /* 0x00031000013a7983 */ /* 0x000ee80000300a00 */
[----:B------:R-:W3:Y:S04]  /*11fc0*/  LDL.LU.64 R36, [R1+0x3f0] ;  /* 0x0003f00001247983 */ /* 0x000ee80000300a00 */
[----:B------:R-:W3:Y:S01]  /*11fd0*/  LDL.LU.64 R116, [R1+0x2a8] ;  /* 0x0002a80001747983 */ /* 0x000ee20000300a00 */
[----:B--2---:R-:W-:-:S02]  /*11fe0*/  IMAD.MOV.U32 R238, RZ, RZ, R38 ;  /* 0x000000ffffee7224 */ /* 0x004fc400078e0026 */
[----:B------:R-:W-:Y:S02]  /*11ff0*/  IMAD.MOV.U32 R237, RZ, RZ, R39 ;  /* 0x000000ffffed7224 */ /* 0x000fe400078e0027 */
[----:B------:R-:W2:Y:S04]  /*12000*/  LDL.LU.64 R38, [R1+0x3f8] ;  /* 0x0003f80001267983 */ /* 0x000ea80000300a00 */
[----:B------:R-:W2:Y:S04]  /*12010*/  LDL.LU.64 R118, [R1+0x1c8] ;  /* 0x0001c80001767983 */ /* 0x000ea80000300a00 */
[----:B------:R-:W3:Y:S01]  /*12020*/  LDL.LU.64 R108, [R1+0x1d8] ;  /* 0x0001d800016c7983 */ /* 0x000ee20000300a00 */
        /* <DEDUP_REMOVED lines=9> */
[----:B------:R-:W4:Y:S01]  /*120c0*/  LDL.LU.64 R110, [R1+0x1e0] ;  /* 0x0001e000016e7983 */ /* 0x000f220000300a00 */
        /* <DEDUP_REMOVED lines=8> */
[----:B-----5:R-:W-:Y:S02]  /*12150*/  IMAD.MOV.U32 R11, RZ, RZ, R250 ;  /* 0x000000ffff0b7224 */ /* 0x020fe400078e00fa */
[----:B------:R-:W-:-:S02]  /*12160*/  IMAD.MOV.U32 R213, RZ, RZ, R249 ;  /* 0x000000ffffd57224 */ /* 0x000fc400078e00f9 */
[----:B------:R-:W-:Y:S02]  /*12170*/  IMAD.MOV.U32 R64, RZ, RZ, R244 ;  /* 0x000000ffff407224 */ /* 0x000fe400078e00f4 */
[----:B------:R-:W-:Y:S02]  /*12180*/  IMAD.MOV.U32 R65, RZ, RZ, R245 ;  /* 0x000000ffff417224 */ /* 0x000fe400078e00f5 */
[----:B--2---:R-:W-:Y:S02]  /*12190*/  IMAD.MOV.U32 R248, RZ, RZ, R118 ;  /* 0x000000fffff87224 */ /* 0x004fe400078e0076 */
[----:B------:R-:W-:Y:S02]  /*121a0*/  IMAD.MOV.U32 R247, RZ, RZ, R119 ;  /* 0x000000fffff77224 */ /* 0x000fe400078e0077 */
[----:B------:R-:W2:Y:S01]  /*121b0*/  LDL.LU.64 R118, [R1+0x2b8] ;  /* 0x0002b80001767983 */ /* 0x000ea20000300a00 */
[----:B---3--:R-:W-:Y:S02]  /*121c0*/  IMAD.MOV.U32 R250, RZ, RZ, R108 ;  /* 0x000000fffffa7224 */ /* 0x008fe400078e006c */
[----:B------:R-:W-:-:S02]  /*121d0*/  IMAD.MOV.U32 R249, RZ, RZ, R109 ;  /* 0x000000fffff97224 */ /* 0x000fc400078e006d */
[----:B------:R-:W3:Y:S01]  /*121e0*/  LDL.LU.64 R108, [R1+0x2c0] ;  /* 0x0002c000016c7983 */ /* 0x000ee20000300a00 */
[----:B------:R-:W-:-:S03]  /*121f0*/  IMAD.MOV.U32 R10, RZ, RZ, R251 ;  /* 0x000000ffff0a7224 */ /* 0x000fc600078e00fb */
[----:B------:R-:W-:Y:S01]  /*12200*/  STL [R1+0x4], R64 ;  /* 0x0000044001007387 */ /* 0x000fe20000100800 */
[----:B----4-:R-:W-:Y:S02]  /*12210*/  IMAD.MOV.U32 R252, RZ, RZ, R110 ;  /* 0x000000fffffc7224 */ /* 0x010fe400078e006e */
[----:B------:R-:W-:Y:S02]  /*12220*/  IMAD.MOV.U32 R251, RZ, RZ, R111 ;  /* 0x000000fffffb7224 */ /* 0x000fe400078e006f */
[----:B------:R-:W4:Y:S01]  /*12230*/  LDL.LU.64 R110, [R1+0x2c8] ;  /* 0x0002c800016e7983 */ /* 0x000f220000300a00 */
[----:B------:R-:W-:-:S05]  /*12240*/  IMAD.MOV.U32 R4, RZ, RZ, R65 ;  /* 0x000000ffff047224 */ /* 0x000fca00078e0041 */
[----:B------:R1:W-:Y:S04]  /*12250*/  STL [R1], R4 ;  /* 0x0000000401007387 */ /* 0x0003e80000100800 */
[----:B------:R-:W-:Y:S01]  /*12260*/  STL [R1+0xc], R66 ;  /* 0x00000c4201007387 */ /* 0x000fe20000100800 */
[----:B-1----:R-:W-:-:S05]  /*12270*/  IMAD.MOV.U32 R4, RZ, RZ, R67 ;  /* 0x000000ffff047224 */ /* 0x002fca00078e0043 */
[----:B------:R1:W-:Y:S04]  /*12280*/  STL [R1+0x8], R4 ;  /* 0x0000080401007387 */ /* 0x0003e80000100800 */
[----:B------:R-:W-:Y:S01]  /*12290*/  STL [R1+0x14], R48 ;  /* 0x0000143001007387 */ /* 0x000fe20000100800 */
[----:B-1----:R-:W-:-:S05]  /*122a0*/  IMAD.MOV.U32 R4, RZ, RZ, R49 ;  /* 0x000000ffff047224 */ /* 0x002fca00078e0031 */
[----:B------:R1:W-:Y:S04]  /*122b0*/  STL [R1+0x10], R4 ;  /* 0x0000100401007387 */ /* 0x0003e80000100800 */
[----:B------:R-:W-:Y:S01]  /*122c0*/  STL [R1+0x1c], R50 ;  /* 0x00001c3201007387 */ /* 0x000fe20000100800 */
[----:B-1----:R-:W-:-:S03]  /*122d0*/  IMAD.MOV.U32 R4, RZ, RZ, R51 ;  /* 0x000000ffff047224 */ /* 0x002fc600078e0033 */
[----:B------:R-:W-:Y:S04]  /*122e0*/  STL [R1+0x24], R116 ;  /* 0x0000247401007387 */ /* 0x000fe80000100800 */
[----:B------:R1:W-:Y:S02]  /*122f0*/  STL [R1+0x18], R4 ;  /* 0x0000180401007387 */ /* 0x0003e40000100800 */
[----:B-1----:R-:W-:-:S05]  /*12300*/  IMAD.MOV.U32 R4, RZ, RZ, R117 ;  /* 0x000000ffff047224 */ /* 0x002fca00078e0075 */
[----:B------:R2:W-:Y:S02]  /*12310*/  STL [R1+0x20], R4 ;  /* 0x0000200401007387 */ /* 0x0005e40000100800 */
[----:B--2---:R-:W-:Y:S02]  /*12320*/  IMAD.MOV.U32 R4, RZ, RZ, R119 ;  /* 0x000000ffff047224 */ /* 0x004fe400078e0077 */
[----:B------:R1:W-:Y:S04]  /*12330*/  STL [R1+0x2c], R118 ;  /* 0x00002c7601007387 */ /* 0x0003e80000100800 */
[----:B---3--:R-:W-:Y:S04]  /*12340*/  STL [R1+0x34], R108 ;  /* 0x0000346c01007387 */ /* 0x008fe80000100800 */
[----:B------:R2:W-:Y:S04]  /*12350*/  STL [R1+0x28], R4 ;  /* 0x0000280401007387 */ /* 0x0005e80000100800 */
[----:B-1----:R-:W3:Y:S01]  /*12360*/  LDL.LU.64 R118, [R1+0x2e8] ;  /* 0x0002e80001767983 */ /* 0x002ee20000300a00 */
[----:B--2---:R-:W-:-:S03]  /*12370*/  IMAD.MOV.U32 R4, RZ, RZ, R109 ;  /* 0x000000ffff047224 */ /* 0x004fc600078e006d */
[----:B----4-:R-:W-:Y:S04]  /*12380*/  STL [R1+0x3c], R110 ;  /* 0x00003c6e01007387 */ /* 0x010fe80000100800 */
[----:B------:R1:W-:Y:S04]  /*12390*/  STL [R1+0x30], R4 ;  /* 0x0000300401007387 */ /* 0x0003e80000100800 */
[----:B------:R-:W2:Y:S01]  /*123a0*/  LDL.LU.64 R108, [R1+0x2f0] ;  /* 0x0002f000016c7983 */ /* 0x000ea20000300a00 */
[----:B-1----:R-:W-:-:S03]  /*123b0*/  IMAD.MOV.U32 R4, RZ, RZ, R111 ;  /* 0x000000ffff047224 */ /* 0x002fc600078e006f */
[----:B------:R-:W4:Y:S01]  /*123c0*/  LDL.LU.64 R110, [R1+0x2f8] ;  /* 0x0002f800016e7983 */ /* 0x000f220000300a00 */
[----:B------:R-:W-:Y:S02]  /*123d0*/  IMAD.MOV.U32 R244, RZ, RZ, R56 ;  /* 0x000000fffff47224 */ /* 0x000fe400078e0038 */
[----:B------:R-:W-:Y:S01]  /*123e0*/  IMAD.MOV.U32 R56, RZ, RZ, R246 ;  /* 0x000000ffff387224 */ /* 0x000fe200078e00f6 */
[----:B------:R1:W-:Y:S04]  /*123f0*/  STL [R1+0x38], R4 ;  /* 0x0000380401007387 */ /* 0x0003e80000100800 */
[----:B------:R-:W-:Y:S01]  /*12400*/  STL [R1+0x44], R56 ;  /* 0x0000443801007387 */ /* 0x000fe20000100800 */
[----:B-1----:R-:W-:-:S05]  /*12410*/  IMAD.MOV.U32 R4, RZ, RZ, R57 ;  /* 0x000000ffff047224 */ /* 0x002fca00078e0039 */
[----:B------:R1:W-:Y:S04]  /*12420*/  STL [R1+0x40], R4 ;  /* 0x0000400401007387 */ /* 0x0003e80000100800 */
[----:B------:R1:W-:Y:S02]  /*12430*/  STL [R1+0x4c], R96 ;  /* 0x00004c6001007387 */ /* 0x0003e40000100800 */
[----:B-1----:R-:W-:-:S05]  /*12440*/  IMAD.MOV.U32 R4, RZ, RZ, R97 ;  /* 0x000000ffff047224 */ /* 0x002fca00078e0061 */
[----:B------:R1:W-:Y:S04]  /*12450*/  STL [R1+0x48], R4 ;  /* 0x0000480401007387 */ /* 0x0003e80000100800 */
[----:B------:R-:W-:Y:S01]  /*12460*/  STL [R1+0x54], R52 ;  /* 0x0000543401007387 */ /* 0x000fe20000100800 */
[----:B------:R-:W-:-:S03]  /*12470*/  IMAD.MOV.U32 R96, RZ, RZ, R84 ;  /* 0x000000ffff607224 */ /* 0x000fc600078e0054 */
[----:B------:R-:W-:Y:S01]  /*12480*/  STL [R1+0x50], R53 ;  /* 0x0000503501007387 */ /* 0x000fe20000100800 */
[----:B------:R-:W-:-:S03]  /*12490*/  IMAD.MOV.U32 R97, RZ, RZ, R85 ;  /* 0x000000ffff617224 */ /* 0x000fc600078e0055 */
[----:B------:R-:W-:Y:S01]  /*124a0*/  STL [R1+0x5c], R54 ;  /* 0x00005c3601007387 */ /* 0x000fe20000100800 */
[----:B------:R-:W-:-:S03]  /*124b0*/  IMAD.MOV.U32 R56, RZ, RZ, R58 ;  /* 0x000000ffff387224 */ /* 0x000fc600078e003a */
[----:B------:R-:W-:Y:S01]  /*124c0*/  STL [R1+0x58], R55 ;  /* 0x0000583701007387 */ /* 0x000fe20000100800 */
[----:B------:R-:W-:-:S03]  /*124d0*/  IMAD.MOV.U32 R57, RZ, RZ, R59 ;  /* 0x000000ffff397224 */ /* 0x000fc600078e003b */
[----:B------:R3:W-:Y:S01]  /*124e0*/  STL [R1+0x64], R44 ;  /* 0x0000642c01007387 */ /* 0x0007e20000100800 */
[----:B------:R-:W-:-:S03]  /*124f0*/  IMAD.MOV.U32 R58, RZ, RZ, R98 ;  /* 0x000000ffff3a7224 */ /* 0x000fc600078e0062 */
[----:B------:R-:W4:Y:S01]  /*12500*/  LDL.LU.64 R84, [R1+0x320] ;  /* 0x0003200001547983 */ /* 0x000f220000300a00 */
[----:B------:R-:W-:Y:S02]  /*12510*/  IMAD.MOV.U32 R59, RZ, RZ, R99 ;  /* 0x000000ffff3b7224 */ /* 0x000fe400078e0063 */
[----:B------:R-:W-:Y:S02]  /*12520*/  IMAD.MOV.U32 R98, RZ, RZ, R86 ;  /* 0x000000ffff627224 */ /* 0x000fe400078e0056 */
[----:B------:R-:W-:Y:S02]  /*12530*/  IMAD.MOV.U32 R99, RZ, RZ, R87 ;  /* 0x000000ffff637224 */ /* 0x000fe400078e0057 */
[----:B-1----:R-:W-:Y:S01]  /*12540*/  IMAD.MOV.U32 R4, RZ, RZ, R45 ;  /* 0x000000ffff047224 */ /* 0x002fe200078e002d */
[----:B------:R-:W4:Y:S04]  /*12550*/  LDL.LU.64 R86, [R1+0x328] ;  /* 0x0003280001567983 */ /* 0x000f280000300a00 */
[----:B------:R1:W-:Y:S04]  /*12560*/  STL [R1+0x60], R4 ;  /* 0x0000600401007387 */ /* 0x0003e80000100800 */
[----:B---3--:R-:W-:Y:S04]  /*12570*/  STL [R1+0x6c], R118 ;  /* 0x00006c7601007387 */ /* 0x008fe80000100800 */
[----:B------:R-:W3:Y:S01]  /*12580*/  LDL.LU.64 R44, [R1+0x330] ;  /* 0x00033000012c7983 */ /* 0x000ee20000300a00 */
[----:B-1----:R-:W-:-:S03]  /*12590*/  IMAD.MOV.U32 R4, RZ, RZ, R119 ;  /* 0x000000ffff047224 */ /* 0x002fc600078e0077 */
[----:B--2---:R-:W-:Y:S04]  /*125a0*/  STL [R1+0x74], R108 ;  /* 0x0000746c01007387 */ /* 0x004fe80000100800 */
[----:B------:R1:W-:Y:S02]  /*125b0*/  STL [R1+0x68], R4 ;  /* 0x0000680401007387 */ /* 0x0003e40000100800 */
[----:B-1----:R-:W-:-:S05]  /*125c0*/  IMAD.MOV.U32 R4, RZ, RZ, R109 ;  /* 0x000000ffff047224 */ /* 0x002fca00078e006d */
[----:B------:R1:W-:Y:S04]  /*125d0*/  STL [R1+0x70], R4 ;  /* 0x0000700401007387 */ /* 0x0003e80000100800 */
[----:B----4-:R-:W-:Y:S01]  /*125e0*/  STL [R1+0x7c], R110 ;  /* 0x00007c6e01007387 */ /* 0x010fe20000100800 */
[----:B-1----:R-:W-:-:S05]  /*125f0*/  IMAD.MOV.U32 R4, RZ, RZ, R111 ;  /* 0x000000ffff047224 */ /* 0x002fca00078e006f */
[----:B------:R1:W-:Y:S04]  /*12600*/  STL [R1+0x78], R4 ;  /* 0x0000780401007387 */ /* 0x0003e80000100800 */
[----:B------:R-:W-:Y:S01]  /*12610*/  STL [R1+0x84], R68 ;  /* 0x0000844401007387 */ /* 0x000fe20000100800 */
[----:B-1----:R-:W-:-:S03]  /*12620*/  IMAD.MOV.U32 R4, RZ, RZ, R69 ;  /* 0x000000ffff047224 */ /* 0x002fc600078e0045 */
[----:B------:R-:W-:Y:S04]  /*12630*/  STL [R1+0x8c], R70 ;  /* 0x00008c4601007387 */ /* 0x000fe80000100800 */
[----:B------:R1:W-:Y:S02]  /*12640*/  STL [R1+0x80], R4 ;  /* 0x0000800401007387 */ /* 0x0003e40000100800 */
[----:B-1----:R-:W-:-:S05]  /*12650*/  IMAD.MOV.U32 R4, RZ, RZ, R71 ;  /* 0x000000ffff047224 */ /* 0x002fca00078e0047 */
[----:B------:R1:W-:Y:S04]  /*12660*/  STL [R1+0x88], R4 ;  /* 0x0000880401007387 */ /* 0x0003e80000100800 */
[----:B------:R-:W-:Y:S01]  /*12670*/  STL [R1+0x94], R56 ;  /* 0x0000943801007387 */ /* 0x000fe20000100800 */
[----:B-1----:R-:W-:-:S03]  /*12680*/  IMAD.MOV.U32 R4, RZ, RZ, R57 ;  /* 0x000000ffff047224 */ /* 0x002fc600078e0039 */
[----:B------:R-:W-:Y:S04]  /*12690*/  STL [R1+0x9c], R58 ;  /* 0x00009c3a01007387 */ /* 0x000fe80000100800 */
[----:B------:R1:W-:Y:S04]  /*126a0*/  STL [R1+0x90], R4 ;  /* 0x0000900401007387 */ /* 0x0003e80000100800 */
[----:B------:R-:W-:Y:S01]  /*126b0*/  STL [R1+0xa4], R72 ;  /* 0x0000a44801007387 */ /* 0x000fe20000100800 */
[----:B-1----:R-:W-:-:S05]  /*126c0*/  IMAD.MOV.U32 R4, RZ, RZ, R59 ;  /* 0x000000ffff047224 */ /* 0x002fca00078e003b */
[----:B------:R1:W-:Y:S04]  /*126d0*/  STL [R1+0x98], R4 ;  /* 0x0000980401007387 */ /* 0x0003e80000100800 */
[----:B------:R-:W-:Y:S04]  /*126e0*/  STL [R1+0xa0], R73 ;  /* 0x0000a04901007387 */ /* 0x000fe80000100800 */
[----:B------:R-:W-:Y:S01]  /*126f0*/  STL [R1+0xac], R74 ;  /* 0x0000ac4a01007387 */ /* 0x000fe20000100800 */
[----:B-1----:R-:W-:-:S03]  /*12700*/  IMAD.MOV.U32 R4, RZ, RZ, R85 ;  /* 0x000000ffff047224 */ /* 0x002fc600078e0055 */
[----:B------:R-:W-:Y:S04]  /*12710*/  STL [R1+0xa8], R75 ;  /* 0x0000a84b01007387 */ /* 0x000fe80000100800 */
[----:B------:R-:W-:Y:S04]  /*12720*/  STL [R1+0xb4], R84 ;  /* 0x0000b45401007387 */ /* 0x000fe80000100800 */
[----:B------:R-:W-:Y:S04]  /*12730*/  STL [R1+0xbc], R86 ;  /* 0x0000bc5601007387 */ /* 0x000fe80000100800 */
[----:B------:R1:W-:Y:S02]  /*12740*/  STL [R1+0xb0], R4 ;  /* 0x0000b00401007387 */ /* 0x0003e40000100800 */
[----:B-1----:R-:W-:-:S02]  /*12750*/  IMAD.MOV.U32 R4, RZ, RZ, R87 ;  /* 0x000000ffff047224 */ /* 0x002fc400078e0057 */
[----:B---3--:R-:W-:Y:S04]  /*12760*/  STL [R1+0xc4], R44 ;  /* 0x0000c42c01007387 */ /* 0x008fe80000100800 */
[----:B------:R1:W-:Y:S04]  /*12770*/  STL [R1+0xb8], R4 ;  /* 0x0000b80401007387 */ /* 0x0003e80000100800 */
[----:B------:R-:W2:Y:S04]  /*12780*/  LDL.LU.64 R84, [R1+0x360] ;  /* 0x0003600001547983 */ /* 0x000ea80000300a00 */
[----:B------:R-:W3:Y:S01]  /*12790*/  LDL.64 R86, [R1+0x3d0] ;  /* 0x0003d00001567983 */ /* 0x000ee20000100a00 */
[----:B-1----:R-:W-:-:S05]  /*127a0*/  IMAD.MOV.U32 R4, RZ, RZ, R45 ;  /* 0x000000ffff047224 */ /* 0x002fca00078e002d */
[----:B------:R1:W-:Y:S04]  /*127b0*/  STL [R1+0xc0], R4 ;  /* 0x0000c00401007387 */ /* 0x0003e80000100800 */
[----:B------:R-:W-:Y:S04]  /*127c0*/  STL [R1+0xcc], R104 ;  /* 0x0000cc6801007387 */ /* 0x000fe80000100800 */
[----:B------:R-:W4:Y:S01]  /*127d0*/  LDL.64 R44, [R1+0x3d8] ;  /* 0x0003d800012c7983 */ /* 0x000f220000100a00 */
[----:B-1----:R-:W-:-:S05]  /*127e0*/  IMAD.MOV.U32 R4, RZ, RZ, R105 ;  /* 0x000000ffff047224 */ /* 0x002fca00078e0069 */
[----:B------:R1:W-:Y:S04]  /*127f0*/  STL [R1+0xc8], R4 ;  /* 0x0000c80401007387 */ /* 0x0003e80000100800 */
[----:B------:R-:W-:Y:S01]  /*12800*/  STL [R1+0xd4], R106 ;  /* 0x0000d46a01007387 */ /* 0x000fe20000100800 */
[----:B-1----:R-:W-:-:S03]  /*12810*/  IMAD.MOV.U32 R4, RZ, RZ, R107 ;  /* 0x000000ffff047224 */ /* 0x002fc600078e006b */
[----:B------:R-:W-:Y:S04]  /*12820*/  STL [R1+0xdc], R40 ;  /* 0x0000dc2801007387 */ /* 0x000fe80000100800 */
[----:B------:R1:W-:Y:S04]  /*12830*/  STL [R1+0xd0], R4 ;  /* 0x0000d00401007387 */ /* 0x0003e80000100800 */
[----:B------:R-:W-:Y:S01]  /*12840*/  STL [R1+0xe4], R88 ;  /* 0x0000e45801007387 */ /* 0x000fe20000100800 */
[----:B-1----:R-:W-:Y:S02]  /*12850*/  IMAD.MOV.U32 R4, RZ, RZ, R41 ;  /* 0x000000ffff047224 */ /* 0x002fe400078e0029 */
[----:B------:R-:W-:-:S02]  /*12860*/  IMAD.MOV.U32 R40, RZ, RZ, R42 ;  /* 0x000000ffff287224 */ /* 0x000fc400078e002a */
[----:B------:R-:W-:Y:S01]  /*12870*/  IMAD.MOV.U32 R41, RZ, RZ, R43 ;  /* 0x000000ffff297224 */ /* 0x000fe200078e002b */
[----:B------:R1:W-:Y:S01]  /*12880*/  STL [R1+0xd8], R4 ;  /* 0x0000d80401007387 */ /* 0x0003e20000100800 */
[----:B------:R-:W-:Y:S02]  /*12890*/  IMAD.MOV.U32 R42, RZ, RZ, R36 ;  /* 0x000000ffff2a7224 */ /* 0x000fe400078e0024 */
[----:B------:R-:W-:Y:S01]  /*128a0*/  IMAD.MOV.U32 R43, RZ, RZ, R37 ;  /* 0x000000ffff2b7224 */ /* 0x000fe200078e0025 */
[----:B------:R-:W-:Y:S01]  /*128b0*/  STL [R1+0xe0], R89 ;  /* 0x0000e05901007387 */ /* 0x000fe20000100800 */
[----:B------:R-:W-:Y:S02]  /*128c0*/  IMAD.MOV.U32 R36, RZ, RZ, R38 ;  /* 0x000000ffff247224 */ /* 0x000fe400078e0026 */
[----:B------:R-:W-:Y:S01]  /*128d0*/  IMAD.MOV.U32 R37, RZ, RZ, R39 ;  /* 0x000000ffff257224 */ /* 0x000fe200078e0027 */
[----:B------:R-:W-:Y:S04]  /*128e0*/  STL [R1+0xec], R90 ;  /* 0x0000ec5a01007387 */ /* 0x000fe80000100800 */
[----:B------:R-:W-:Y:S04]  /*128f0*/  STL [R1+0xe8], R91 ;  /* 0x0000e85b01007387 */ /* 0x000fe80000100800 */
[----:B------:R-:W4:Y:S01]  /*12900*/  LDL.LU.64 R38, [R1+0x400] ;  /* 0x0004000001267983 */ /* 0x000f220000300a00 */
[----:B-1----:R-:W-:-:S03]  /*12910*/  IMAD.MOV.U32 R4, RZ, RZ, R97 ;  /* 0x000000ffff047224 */ /* 0x002fc600078e0061 */
[----:B------:R-:W-:Y:S04]  /*12920*/  STL [R1+0xf4], R92 ;  /* 0x0000f45c01007387 */ /* 0x000fe80000100800 */
[----:B------:R-:W-:Y:S04]  /*12930*/  STL [R1+0xf0], R93 ;  /* 0x0000f05d01007387 */ /* 0x000fe80000100800 */
[----:B------:R-:W-:Y:S04]  /*12940*/  STL [R1+0xfc], R94 ;  /* 0x0000fc5e01007387 */ /* 0x000fe80000100800 */
[----:B------:R-:W-:Y:S04]  /*12950*/  STL [R1+0xf8], R95 ;  /* 0x0000f85f01007387 */ /* 0x000fe80000100800 */
[----:B------:R-:W-:Y:S04]  /*12960*/  STL [R1+0x104], R96 ;  /* 0x0001046001007387 */ /* 0x000fe80000100800 */
[----:B------:R-:W-:Y:S04]  /*12970*/  STL [R1+0x10c], R98 ;  /* 0x00010c6201007387 */ /* 0x000fe80000100800 */
[----:B------:R1:W-:Y:S04]  /*12980*/  STL [R1+0x100], R4 ;  /* 0x0001000401007387 */ /* 0x0003e80000100800 */
[----:B------:R-:W-:Y:S01]  /*12990*/  STL [R1+0x114], R100 ;  /* 0x0001146401007387 */ /* 0x000fe20000100800 */
[----:B-1----:R-:W-:-:S05]  /*129a0*/  IMAD.MOV.U32 R4, RZ, RZ, R99 ;  /* 0x000000ffff047224 */ /* 0x002fca00078e0063 */
[----:B------:R2:W-:Y:S04]  /*129b0*/  STL [R1+0x108], R4 ;  /* 0x0001080401007387 */ /* 0x0005e80000100800 */
[----:B------:R-:W-:Y:S04]  /*129c0*/  STL [R1+0x110], R101 ;  /* 0x0001106501007387 */ /* 0x000fe80000100800 */
[----:B------:R-:W-:Y:S04]  /*129d0*/  STL [R1+0x11c], R102 ;  /* 0x00011c6601007387 */ /* 0x000fe80000100800 */
[----:B------:R-:W-:Y:S01]  /*129e0*/  STL [R1+0x118], R103 ;  /* 0x0001186701007387 */ /* 0x000fe20000100800 */
[----:B------:R-:W-:-:S02]  /*129f0*/  IMAD.MOV.U32 R246, RZ, RZ, R122 ;  /* 0x000000fffff67224 */ /* 0x000fc400078e007a */
[----:B------:R-:W-:Y:S02]  /*12a00*/  IMAD.MOV.U32 R245, RZ, RZ, R123 ;  /* 0x000000fffff57224 */ /* 0x000fe400078e007b */
[----:B--2---:R-:W-:Y:S01]  /*12a10*/  IMAD.MOV.U32 R4, RZ, RZ, R85 ;  /* 0x000000ffff047224 */ /* 0x004fe200078e0055 */
[----:B------:R-:W-:Y:S04]  /*12a20*/  STL [R1+0x124], R84 ;  /* 0x0001245401007387 */ /* 0x000fe80000100800 */
[----:B---3--:R-:W-:Y:S04]  /*12a30*/  STL [R1+0x12c], R86 ;  /* 0x00012c5601007387 */ /* 0x008fe80000100800 */
[----:B------:R1:W-:Y:S02]  /*12a40*/  STL [R1+0x120], R4 ;  /* 0x0001200401007387 */ /* 0x0003e40000100800 */
[----:B-1----:R-:W-:-:S02]  /*12a50*/  IMAD.MOV.U32 R4, RZ, RZ, R87 ;  /* 0x000000ffff047224 */ /* 0x002fc400078e0057 */
[----:B----4-:R-:W-:Y:S04]  /*12a60*/  STL [R1+0x134], R44 ;  /* 0x0001342c01007387 */ /* 0x010fe80000100800 */
[----:B------:R1:W-:Y:S04]  /*12a70*/  STL [R1+0x128], R4 ;  /* 0x0001280401007387 */ /* 0x0003e80000100800 */
[----:B------:R-:W-:Y:S01]  /*12a80*/  STL [R1+0x13c], R46 ;  /* 0x00013c2e01007387 */ /* 0x000fe20000100800 */
[----:B-1----:R-:W-:-:S05]  /*12a90*/  IMAD.MOV.U32 R4, RZ, RZ, R45 ;  /* 0x000000ffff047224 */ /* 0x002fca00078e002d */
        /* <DEDUP_REMOVED lines=17> */
[----:B------:R-:W-:Y:S01]  /*12bb0*/  STL [R1+0x174], R124 ;  /* 0x0001747c01007387 */ /* 0x000fe20000100800 */
[----:B-1----:R-:W-:-:S05]  /*12bc0*/  IMAD.MOV.U32 R4, RZ, RZ, R39 ;  /* 0x000000ffff047224 */ /* 0x002fca00078e0027 */
[----:B------:R1:W-:Y:S04]  /*12bd0*/  STL [R1+0x168], R4 ;  /* 0x0001680401007387 */ /* 0x0003e80000100800 */
[----:B------:R-:W2:Y:S04]  /*12be0*/  LDL.LU.64 R120, [R1+0x410] ;  /* 0x0004100001787983 */ /* 0x000ea80000300a00 */
[----:B------:R-:W3:Y:S04]  /*12bf0*/  LDL.LU.64 R118, [R1+0x500] ;  /* 0x0005000001767983 */ /* 0x000ee80000300a00 */
[----:B------:R-:W4:Y:S04]  /*12c00*/  LDL.LU.64 R106, [R1+0x5a0] ;  /* 0x0005a000016a7983 */ /* 0x000f280000300a00 */
[----:B------:R-:W2:Y:S04]  /*12c10*/  LDL.LU.64 R96, [R1+0x590] ;  /* 0x0005900001607983 */ /* 0x000ea80000300a00 */
[----:B------:R-:W2:Y:S04]  /*12c20*/  LDL.LU.64 R84, [R1+0x550] ;  /* 0x0005500001547983 */ /* 0x000ea80000300a00 */
[----:B------:R-:W2:Y:S04]  /*12c30*/  LDL.LU.64 R108, [R1+0x4d0] ;  /* 0x0004d000016c7983 */ /* 0x000ea80000300a00 */
[----:B------:R-:W-:Y:S04]  /*12c40*/  STL [R1+0x170], R125 ;  /* 0x0001707d01007387 */ /* 0x000fe80000100800 */
        /* <DEDUP_REMOVED lines=23> */
[----:B------:R-:W1:Y:S04]  /*12dc0*/  LDL.LU.64 R60, [R1+0x408] ;  /* 0x00040800013c7983 */ /* 0x000e680000300a00 */
[----:B------:R-:W-:Y:S04]  /*12dd0*/  STL [R1+0x184], R128 ;  /* 0x0001848001007387 */ /* 0x000fe80000100800 */
[----:B------:R-:W2:Y:S04]  /*12de0*/  LDL.LU.64 R64, [R1+0x428] ;  /* 0x0004280001407983 */ /* 0x000ea80000300a00 */
[----:B------:R-:W-:Y:S04]  /*12df0*/  STL [R1+0x180], R129 ;  /* 0x0001808101007387 */ /* 0x000fe80000100800 */
[----:B------:R-:W-:Y:S04]  /*12e00*/  STL [R1+0x18c], R130 ;  /* 0x00018c8201007387 */ /* 0x000fe80000100800 */
[----:B------:R-:W-:Y:S04]  /*12e10*/  STL [R1+0x188], R131 ;  /* 0x0001888301007387 */ /* 0x000fe80000100800 */
[----:B------:R-:W3:Y:S01]  /*12e20*/  LDL.LU.64 R80, [R1+0x420] ;  /* 0x0004200001507983 */ /* 0x000ee20000300a00 */
[----:B-1----:R-:W-:-:S03]  /*12e30*/  IMAD.MOV.U32 R4, RZ, RZ, R61 ;  /* 0x000000ffff047224 */ /* 0x002fc600078e003d */
[----:B------:R-:W-:Y:S04]  /*12e40*/  STL [R1+0x194], R60 ;  /* 0x0001943c01007387 */ /* 0x000fe80000100800 */
[----:B------:R1:W-:Y:S04]  /*12e50*/  STL [R1+0x190], R4 ;  /* 0x0001900401007387 */ /* 0x0003e80000100800 */
[----:B--2---:R2:W-:Y:S01]  /*12e60*/  STL [R1+0x19c], R120 ;  /* 0x00019c7801007387 */ /* 0x0045e20000100800 */
[----:B-1----:R-:W-:-:S05]  /*12e70*/  IMAD.MOV.U32 R4, RZ, RZ, R121 ;  /* 0x000000ffff047224 */ /* 0x002fca00078e0079 */
[----:B------:R1:W-:Y:S01]  /*12e80*/  STL [R1+0x198], R4 ;  /* 0x0001980401007387 */ /* 0x0003e20000100800 */
[----:B--2---:R-:W-:Y:S02]  /*12e90*/  IMAD.MOV.U32 R120, RZ, RZ, R116 ;  /* 0x000000ffff787224 */ /* 0x004fe400078e0074 */
[----:B------:R-:W-:Y:S02]  /*12ea0*/  IMAD.MOV.U32 R121, RZ, RZ, R117 ;  /* 0x000000ffff797224 */ /* 0x000fe400078e0075 */
[----:B------:R-:W2:Y:S01]  /*12eb0*/  LDL.LU.64 R116, [R1+0x438] ;  /* 0x0004380001747983 */ /* 0x000ea20000300a00 */
[----:B-1----:R-:W-:-:S03]  /*12ec0*/  IMAD.MOV.U32 R4, RZ, RZ, R63 ;  /* 0x000000ffff047224 */ /* 0x002fc600078e003f */
[----:B------:R-:W-:Y:S04]  /*12ed0*/  STL [R1+0x1a4], R62 ;  /* 0x0001a43e01007387 */ /* 0x000fe80000100800 */
[----:B------:R1:W-:Y:S04]  /*12ee0*/  STL [R1+0x1a0], R4 ;  /* 0x0001a00401007387 */ /* 0x0003e80000100800 */
[----:B---3--:R-:W-:Y:S01]  /*12ef0*/  STL [R1+0x1ac], R80 ;  /* 0x0001ac5001007387 */ /* 0x008fe20000100800 */
[----:B-1----:R-:W-:-:S05]  /*12f00*/  IMAD.MOV.U32 R4, RZ, RZ, R81 ;  /* 0x000000ffff047224 */ /* 0x002fca00078e0051 */
[----:B------:R1:W-:Y:S04]  /*12f10*/  STL [R1+0x1a8], R4 ;  /* 0x0001a80401007387 */ /* 0x0003e80000100800 */
[----:B------:R3:W-:Y:S01]  /*12f20*/  STL [R1+0x1b4], R64 ;  /* 0x0001b44001007387 */ /* 0x0007e20000100800 */
[----:B-1----:R-:W-:-:S03]  /*12f30*/  IMAD.MOV.U32 R4, RZ, RZ, R65 ;  /* 0x000000ffff047224 */ /* 0x002fc600078e0041 */
[----:B---3--:R-:W3:Y:S04]  /*12f40*/  LDL.LU.64 R64, [R1+0x448] ;  /* 0x0004480001407983 */ /* 0x008ee80000300a00 */
[----:B------:R1:W-:Y:S04]  /*12f50*/  STL [R1+0x1b0], R4 ;  /* 0x0001b00401007387 */ /* 0x0003e80000100800 */
[----:B------:R4:W-:Y:S01]  /*12f60*/  STL [R1+0x1bc], R120 ;  /* 0x0001bc7801007387 */ /* 0x0009e20000100800 */
[----:B-1----:R-:W-:-:S05]  /*12f70*/  IMAD.MOV.U32 R4, RZ, RZ, R121 ;  /* 0x000000ffff047224 */ /* 0x002fca00078e0079 */
[----:B------:R2:W-:Y:S01]  /*12f80*/  STL [R1+0x1b8], R4 ;  /* 0x0001b80401007387 */ /* 0x0005e20000100800 */
[----:B----4-:R-:W-:Y:S02]  /*12f90*/  IMAD.MOV.U32 R120, RZ, RZ, R122 ;  /* 0x000000ffff787224 */ /* 0x010fe400078e007a */
[----:B------:R-:W-:Y:S02]  /*12fa0*/  IMAD.MOV.U32 R121, RZ, RZ, R123 ;  /* 0x000000ffff797224 */ /* 0x000fe400078e007b */
[----:B--2---:R-:W-:Y:S01]  /*12fb0*/  IMAD.MOV.U32 R4, RZ, RZ, R117 ;  /* 0x000000ffff047224 */ /* 0x004fe200078e0075 */
[----:B------:R1:W-:Y:S04]  /*12fc0*/  STL [R1+0x1c4], R116 ;  /* 0x0001c47401007387 */ /* 0x0003e80000100800 */
[----:B------:R2:W-:Y:S04]  /*12fd0*/  STL [R1+0x1c0], R4 ;  /* 0x0001c00401007387 */ /* 0x0005e80000100800 */
[----:B------:R-:W-:Y:S04]  /*12fe0*/  STL [R1+0x1cc], R82 ;  /* 0x0001cc5201007387 */ /* 0x000fe80000100800 */
[----:B------:R-:W4:Y:S04]  /*12ff0*/  LDL.LU.64 R122, [R1+0x460] ;  /* 0x00046000017a7983 */ /* 0x000f280000300a00 */
[----:B-1----:R-:W4:Y:S01]  /*13000*/  LDL.LU.64 R116, [R1+0x468] ;  /* 0x0004680001747983 */ /* 0x002f220000300a00 */
[----:B--2---:R-:W-:-:S05]  /*13010*/  IMAD.MOV.U32 R4, RZ, RZ, R83 ;  /* 0x000000ffff047224 */ /* 0x004fca00078e0053 */
[----:B------:R3:W-:Y:S02]  /*13020*/  STL [R1+0x1c8], R4 ;  /* 0x0001c80401007387 */ /* 0x0007e40000100800 */
[----:B---3--:R-:W-:Y:S02]  /*13030*/  IMAD.MOV.U32 R4, RZ, RZ, R65 ;  /* 0x000000ffff047224 */ /* 0x008fe400078e0041 */
[----:B------:R1:W-:Y:S04]  /*13040*/  STL [R1+0x1d4], R64 ;  /* 0x0001d44001007387 */ /* 0x0003e80000100800 */
[----:B------:R2:W-:Y:S01]  /*13050*/  STL [R1+0x1d0], R4 ;  /* 0x0001d00401007387 */ /* 0x0005e20000100800 */
[----:B-1----:R-:W-:Y:S02]  /*13060*/  IMAD.MOV.U32 R64, RZ, RZ, R48 ;  /* 0x000000ffff407224 */ /* 0x002fe400078e0030 */
[----:B------:R-:W-:-:S02]  /*13070*/  IMAD.MOV.U32 R65, RZ, RZ, R49 ;  /* 0x000000ffff417224 */ /* 0x000fc400078e0031 */
[----:B------:R-:W-:Y:S02]  /*13080*/  IMAD.MOV.U32 R48, RZ, RZ, R50 ;  /* 0x000000ffff307224 */ /* 0x000fe400078e0032 */
[----:B------:R-:W-:Y:S02]  /*13090*/  IMAD.MOV.U32 R49, RZ, RZ, R51 ;  /* 0x000000ffff317224 */ /* 0x000fe400078e0033 */
[----:B------:R-:W3:Y:S01]  /*130a0*/  LDL.LU.64 R50, [R1+0x498] ;  /* 0x0004980001327983 */ /* 0x000ee20000300a00 */
[----:B--2---:R-:W-:-:S03]  /*130b0*/  IMAD.MOV.U32 R4, RZ, RZ, R121 ;  /* 0x000000ffff047224 */ /* 0x004fc600078e0079 */
[----:B------:R-:W-:Y:S04]  /*130c0*/  STL [R1+0x1dc], R120 ;  /* 0x0001dc7801007387 */ /* 0x000fe80000100800 */
[----:B------:R-:W-:Y:S04]  /*130d0*/  STL [R1+0x1e4], R66 ;  /* 0x0001e44201007387 */ /* 0x000fe80000100800 */
[----:B------:R1:W-:Y:S02]  /*130e0*/  STL [R1+0x1d8], R4 ;  /* 0x0001d80401007387 */ /* 0x0003e40000100800 */
[----:B-1----:R-:W-:-:S05]  /*130f0*/  IMAD.MOV.U32 R4, RZ, RZ, R67 ;  /* 0x000000ffff047224 */ /* 0x002fca00078e0043 */
[----:B------:R4:W-:Y:S04]  /*13100*/  STL [R1+0x1e0], R4 ;  /* 0x0001e00401007387 */ /* 0x0009e80000100800 */
[----:B------:R-:W2:Y:S01]  /*13110*/  LDL.LU.64 R66, [R1+0x4a8] ;  /* 0x0004a80001427983 */ /* 0x000ea20000300a00 */
[----:B----4-:R-:W-:-:S03]  /*13120*/  IMAD.MOV.U32 R4, RZ, RZ, R123 ;  /* 0x000000ffff047224 */ /* 0x010fc600078e007b */
[----:B------:R-:W-:Y:S04]  /*13130*/  STL [R1+0x1ec], R122 ;  /* 0x0001ec7a01007387 */ /* 0x000fe80000100800 */
[----:B------:R1:W-:Y:S04]  /*13140*/  STL [R1+0x1e8], R4 ;  /* 0x0001e80401007387 */ /* 0x0003e80000100800 */
[----:B------:R4:W-:Y:S01]  /*13150*/  STL [R1+0x1f4], R116 ;  /* 0x0001f47401007387 */ /* 0x0009e20000100800 */
[----:B-1----:R-:W-:-:S03]  /*13160*/  IMAD.MOV.U32 R4, RZ, RZ, R117 ;  /* 0x000000ffff047224 */ /* 0x002fc600078e0075 */
[----:B----4-:R-:W4:Y:S04]  /*13170*/  LDL.LU.64 R116, [R1+0x4b8] ;  /* 0x0004b80001747983 */ /* 0x010f280000300a00 */
[----:B------:R1:W-:Y:S04]  /*13180*/  STL [R1+0x1f0], R4 ;  /* 0x0001f00401007387 */ /* 0x0003e80000100800 */
[----:B------:R1:W-:Y:S02]  /*13190*/  STL [R1+0x1fc], R56 ;  /* 0x0001fc3801007387 */ /* 0x0003e40000100800 */
[----:B-1----:R-:W-:-:S05]  /*131a0*/  IMAD.MOV.U32 R4, RZ, RZ, R57 ;  /* 0x000000ffff047224 */ /* 0x002fca00078e0039 */
[----:B------:R1:W-:Y:S01]  /*131b0*/  STL [R1+0x1f8], R4 ;  /* 0x0001f80401007387 */ /* 0x0003e20000100800 */
[----:B------:R-:W-:Y:S02]  /*131c0*/  IMAD.MOV.U32 R56, RZ, RZ, R58 ;  /* 0x000000ffff387224 */ /* 0x000fe400078e003a */
[----:B------:R-:W-:Y:S01]  /*131d0*/  IMAD.MOV.U32 R57, RZ, RZ, R59 ;  /* 0x000000ffff397224 */ /* 0x000fe200078e003b */
[----:B---3--:R3:W-:Y:S04]  /*131e0*/  STL [R1+0x204], R50 ;  /* 0x0002043201007387 */ /* 0x0087e80000100800 */
[----:B------:R-:W4:Y:S01]  /*131f0*/  LDL.LU.64 R58, [R1+0x4c8] ;  /* 0x0004c800013a7983 */ /* 0x000f220000300a00 */
[----:B-1----:R-:W-:-:S05]  /*13200*/  IMAD.MOV.U32 R4, RZ, RZ, R51 ;  /* 0x000000ffff047224 */ /* 0x002fca00078e0033 */
[----:B------:R1:W-:Y:S04]  /*13210*/  STL [R1+0x200], R4 ;  /* 0x0002000401007387 */ /* 0x0003e80000100800 */
[----:B------:R-:W-:Y:S04]  /*13220*/  STL [R1+0x20c], R64 ;  /* 0x00020c4001007387 */ /* 0x000fe80000100800 */
[----:B---3--:R-:W3:Y:S01]  /*13230*/  LDL.LU.64 R50, [R1+0x4d8] ;  /* 0x0004d80001327983 */ /* 0x008ee20000300a00 */
[----:B-1----:R-:W-:-:S05]  /*13240*/  IMAD.MOV.U32 R4, RZ, RZ, R65 ;  /* 0x000000ffff047224 */ /* 0x002fca00078e0041 */
[----:B------:R1:W-:Y:S04]  /*13250*/  STL [R1+0x208], R4 ;  /* 0x0002080401007387 */ /* 0x0003e80000100800 */
[----:B--2---:R-:W-:Y:S01]  /*13260*/  STL [R1+0x214], R66 ;  /* 0x0002144201007387 */ /* 0x004fe20000100800 */
[----:B-1----:R-:W-:-:S05]  /*13270*/  IMAD.MOV.U32 R4, RZ, RZ, R67 ;  /* 0x000000ffff047224 */ /* 0x002fca00078e0043 */
[----:B------:R1:W-:Y:S04]  /*13280*/  STL [R1+0x210], R4 ;  /* 0x0002100401007387 */ /* 0x0003e80000100800 */
[----:B------:R2:W-:Y:S01]  /*13290*/  STL [R1+0x21c], R70 ;  /* 0x00021c4601007387 */ /* 0x0005e20000100800 */
[----:B-1----:R-:W-:-:S03]  /*132a0*/  IMAD.MOV.U32 R4, RZ, RZ, R71 ;  /* 0x000000ffff047224 */ /* 0x002fc600078e0047 */
[----:B--2---:R-:W3:Y:S04]  /*132b0*/  LDL.LU.64 R70, [R1+0x4e8] ;  /* 0x0004e80001467983 */ /* 0x004ee80000300a00 */
[----:B------:R4:W-:Y:S02]  /*132c0*/  STL [R1+0x218], R4 ;  /* 0x0002180401007387 */ /* 0x0009e40000100800 */
[----:B----4-:R-:W-:Y:S02]  /*132d0*/  IMAD.MOV.U32 R4, RZ, RZ, R117 ;  /* 0x000000ffff047224 */ /* 0x010fe400078e0075 */
[----:B------:R1:W-:Y:S04]  /*132e0*/  STL [R1+0x224], R116 ;  /* 0x0002247401007387 */ /* 0x0003e80000100800 */
[----:B------:R4:W-:Y:S04]  /*132f0*/  STL [R1+0x220], R4 ;  /* 0x0002200401007387 */ /* 0x0009e80000100800 */
[----:B------:R-:W-:Y:S01]  /*13300*/  STL [R1+0x22c], R48 ;  /* 0x00022c3001007387 */ /* 0x000fe20000100800 */
[----:B-1----:R-:W-:-:S02]  /*13310*/  IMAD.MOV.U32 R116, RZ, RZ, R104 ;  /* 0x000000ffff747224 */ /* 0x002fc400078e0068 */
[----:B------:R-:W-:Y:S02]  /*13320*/  IMAD.MOV.U32 R117, RZ, RZ, R105 ;  /* 0x000000ffff757224 */ /* 0x000fe400078e0069 */
[----:B------:R-:W2:Y:S01]  /*13330*/  LDL.LU.64 R104, [R1+0x4f8] ;  /* 0x0004f80001687983 */ /* 0x000ea20000300a00 */
[----:B----4-:R-:W-:-:S05]  /*13340*/  IMAD.MOV.U32 R4, RZ, RZ, R49 ;  /* 0x000000ffff047224 */ /* 0x010fca00078e0031 */
[----:B------:R1:W-:Y:S02]  /*13350*/  STL [R1+0x228], R4 ;  /* 0x0002280401007387 */ /* 0x0003e40000100800 */
[----:B-1----:R-:W-:Y:S02]  /*13360*/  IMAD.MOV.U32 R4, RZ, RZ, R59 ;  /* 0x000000ffff047224 */ /* 0x002fe400078e003b */
[----:B------:R1:W-:Y:S04]  /*13370*/  STL [R1+0x234], R58 ;  /* 0x0002343a01007387 */ /* 0x0003e80000100800 */
[----:B------:R4:W-:Y:S01]  /*13380*/  STL [R1+0x230], R4 ;  /* 0x0002300401007387 */ /* 0x0009e20000100800 */
[----:B-1----:R-:W-:Y:S02]  /*13390*/  IMAD.MOV.U32 R58, RZ, RZ, R96 ;  /* 0x000000ffff3a7224 */ /* 0x002fe400078e0060 */
[----:B------:R-:W-:-:S02]  /*133a0*/  IMAD.MOV.U32 R59, RZ, RZ, R97 ;  /* 0x000000ffff3b7224 */ /* 0x000fc400078e0061 */
[----:B------:R-:W-:Y:S02]  /*133b0*/  IMAD.MOV.U32 R96, RZ, RZ, R84 ;  /* 0x000000ffff607224 */ /* 0x000fe400078e0054 */
[----:B------:R-:W-:Y:S02]  /*133c0*/  IMAD.MOV.U32 R97, RZ, RZ, R85 ;  /* 0x000000ffff617224 */ /* 0x000fe400078e0055 */
[----:B------:R-:W2:Y:S01]  /*133d0*/  LDL.LU.64 R84, [R1+0x508] ;  /* 0x0005080001547983 */ /* 0x000ea20000300a00 */
[----:B----4-:R-:W-:-:S03]  /*133e0*/  IMAD.MOV.U32 R4, RZ, RZ, R109 ;  /* 0x000000ffff047224 */ /* 0x010fc600078e006d */
[----:B------:R1:W-:Y:S04]  /*133f0*/  STL [R1+0x23c], R108 ;  /* 0x00023c6c01007387 */ /* 0x0003e80000100800 */
[----:B------:R4:W-:Y:S04]  /*13400*/  STL [R1+0x238], R4 ;  /* 0x0002380401007387 */ /* 0x0009e80000100800 */
[----:B---3--:R-:W-:Y:S01]  /*13410*/  STL [R1+0x244], R50 ;  /* 0x0002443201007387 */ /* 0x008fe20000100800 */
[----:B-1----:R-:W-:Y:S02]  /*13420*/  IMAD.MOV.U32 R108, RZ, RZ, R98 ;  /* 0x000000ffff6c7224 */ /* 0x002fe400078e0062 */
[----:B------:R-:W-:-:S02]  /*13430*/  IMAD.MOV.U32 R109, RZ, RZ, R99 ;  /* 0x000000ffff6d7224 */ /* 0x000fc400078e0063 */
[----:B------:R-:W-:Y:S02]  /*13440*/  IMAD.MOV.U32 R98, RZ, RZ, R44 ;  /* 0x000000ffff627224 */ /* 0x000fe400078e002c */
[----:B------:R-:W-:Y:S02]  /*13450*/  IMAD.MOV.U32 R99, RZ, RZ, R45 ;  /* 0x000000ffff637224 */ /* 0x000fe400078e002d */
[----:B------:R-:W-:Y:S02]  /*13460*/  IMAD.MOV.U32 R44, RZ, RZ, R38 ;  /* 0x000000ffff2c7224 */ /* 0x000fe400078e0026 */
[----:B------:R-:W-:Y:S02]  /*13470*/  IMAD.MOV.U32 R45, RZ, RZ, R39 ;  /* 0x000000ffff2d7224 */ /* 0x000fe400078e0027 */
[----:B------:R-:W3:Y:S01]  /*13480*/  LDL.LU.64 R38, [R1+0x518] ;  /* 0x0005180001267983 */ /* 0x000ee20000300a00 */
[----:B----4-:R-:W-:-:S05]  /*13490*/  IMAD.MOV.U32 R4, RZ, RZ, R51 ;  /* 0x000000ffff047224 */ /* 0x010fca00078e0033 */
[----:B------:R1:W-:Y:S04]  /*134a0*/  STL [R1+0x240], R4 ;  /* 0x0002400401007387 */ /* 0x0003e80000100800 */
[----:B------:R4:W-:Y:S01]  /*134b0*/  STL [R1+0x24c], R68 ;  /* 0x00024c4401007387 */ /* 0x0009e20000100800 */
[----:B-1----:R-:W-:-:S03]  /*134c0*/  IMAD.MOV.U32 R4, RZ, RZ, R69 ;  /* 0x000000ffff047224 */ /* 0x002fc600078e0045 */
[----:B----4-:R-:W4:Y:S04]  /*134d0*/  LDL.LU.64 R68, [R1+0x528] ;  /* 0x0005280001447983 */ /* 0x010f280000300a00 */
[----:B------:R1:W-:Y:S04]  /*134e0*/  STL [R1+0x248], R4 ;  /* 0x0002480401007387 */ /* 0x0003e80000100800 */
[----:B------:R1:W-:Y:S02]  /*134f0*/  STL [R1+0x254], R70 ;  /* 0x0002544601007387 */ /* 0x0003e40000100800 */
[----:B-1----:R-:W-:-:S05]  /*13500*/  IMAD.MOV.U32 R4, RZ, RZ, R71 ;  /* 0x000000ffff047224 */ /* 0x002fca00078e0047 */
[----:B------:R1:W-:Y:S04]  /*13510*/  STL [R1+0x250], R4 ;  /* 0x0002500401007387 */ /* 0x0003e80000100800 */
[----:B------:R-:W-:Y:S04]  /*13520*/  STL [R1+0x25c], R116 ;  /* 0x00025c7401007387 */ /* 0x000fe80000100800 */
[----:B------:R-:W4:Y:S01]  /*13530*/  LDL.LU.64 R70, [R1+0x538] ;  /* 0x0005380001467983 */ /* 0x000f220000300a00 */
[----:B-1----:R-:W-:-:S05]  /*13540*/  IMAD.MOV.U32 R4, RZ, RZ, R117 ;  /* 0x000000ffff047224 */ /* 0x002fca00078e0075 */
[----:B------:R1:W-:Y:S04]  /*13550*/  STL [R1+0x258], R4 ;  /* 0x0002580401007387 */ /* 0x0003e80000100800 */
[----:B--2---:R2:W-:Y:S01]  /*13560*/  STL [R1+0x264], R104 ;  /* 0x0002646801007387 */ /* 0x0045e20000100800 */
[----:B-1----:R-:W-:-:S03]  /*13570*/  IMAD.MOV.U32 R4, RZ, RZ, R105 ;  /* 0x000000ffff047224 */ /* 0x002fc600078e0069 */
[----:B--2---:R-:W2:Y:S04]  /*13580*/  LDL.LU.64 R104, [R1+0x548] ;  /* 0x0005480001687983 */ /* 0x004ea80000300a00 */
[----:B------:R1:W-:Y:S04]  /*13590*/  STL [R1+0x260], R4 ;  /* 0x0002600401007387 */ /* 0x0003e80000100800 */
[----:B------:R-:W-:Y:S01]  /*135a0*/  STL [R1+0x26c], R118 ;  /* 0x00026c7601007387 */ /* 0x000fe20000100800 */
[----:B-1----:R-:W-:-:S05]  /*135b0*/  IMAD.MOV.U32 R4, RZ, RZ, R119 ;  /* 0x000000ffff047224 */ /* 0x002fca00078e0077 */
[----:B------:R1:W-:Y:S04]  /*135c0*/  STL [R1+0x268], R4 ;  /* 0x0002680401007387 */ /* 0x0003e80000100800 */
[----:B------:R1:W-:Y:S02]  /*135d0*/  STL [R1+0x274], R84 ;  /* 0x0002745401007387 */ /* 0x0003e40000100800 */
[----:B-1----:R-:W-:Y:S02]  /*135e0*/  IMAD.MOV.U32 R4, RZ, RZ, R85 ;  /* 0x000000ffff047224 */ /* 0x002fe400078e0055 */
[----:B------:R-:W2:Y:S04]  /*135f0*/  LDL.LU.64 R84, [R1+0x558] ;  /* 0x0005580001547983 */ /* 0x000ea80000300a00 */
[----:B------:R1:W-:Y:S04]  /*13600*/  STL [R1+0x270], R4 ;  /* 0x0002700401007387 */ /* 0x0003e80000100800 */
[----:B------:R-:W-:Y:S01]  /*13610*/  STL [R1+0x27c], R108 ;  /* 0x00027c6c01007387 */ /* 0x000fe20000100800 */
[----:B-1----:R-:W-:-:S05]  /*13620*/  IMAD.MOV.U32 R4, RZ, RZ, R109 ;  /* 0x000000ffff047224 */ /* 0x002fca00078e006d */
[----:B------:R1:W-:Y:S04]  /*13630*/  STL [R1+0x278], R4 ;  /* 0x0002780401007387 */ /* 0x0003e80000100800 */
[----:B---3--:R3:W-:Y:S01]  /*13640*/  STL [R1+0x284], R38 ;  /* 0x0002842601007387 */ /* 0x0087e20000100800 */
[----:B-1----:R-:W-:-:S03]  /*13650*/  IMAD.MOV.U32 R4, RZ, RZ, R39 ;  /* 0x000000ffff047224 */ /* 0x002fc600078e0027 */
[----:B---3--:R-:W3:Y:S04]  /*13660*/  LDL.LU.64 R38, [R1+0x568] ;  /* 0x0005680001267983 */ /* 0x008ee80000300a00 */
[----:B------:R1:W-:Y:S04]  /*13670*/  STL [R1+0x280], R4 ;  /* 0x0002800401007387 */ /* 0x0003e80000100800 */
[----:B------:R-:W-:Y:S01]  /*13680*/  STL [R1+0x28c], R110 ;  /* 0x00028c6e01007387 */ /* 0x000fe20000100800 */
[----:B-1----:R-:W-:-:S03]  /*13690*/  IMAD.MOV.U32 R4, RZ, RZ, R111 ;  /* 0x000000ffff047224 */ /* 0x002fc600078e006f */
[----:B----4-:R-:W-:Y:S04]  /*136a0*/  STL [R1+0x294], R68 ;  /* 0x0002944401007387 */ /* 0x010fe80000100800 */
[----:B------:R1:W-:Y:S04]  /*136b0*/  STL [R1+0x288], R4 ;  /* 0x0002880401007387 */ /* 0x0003e80000100800 */
[----:B------:R-:W-:Y:S01]  /*136c0*/  STL [R1+0x29c], R42 ;  /* 0x00029c2a01007387 */ /* 0x000fe20000100800 */
[----:B-1----:R-:W-:-:S05]  /*136d0*/  IMAD.MOV.U32 R4, RZ, RZ, R69 ;  /* 0x000000ffff047224 */ /* 0x002fca00078e0045 */
[----:B------:R1:W-:Y:S02]  /*136e0*/  STL [R1+0x290], R4 ;  /* 0x0002900401007387 */ /* 0x0003e40000100800 */
[----:B-1----:R-:W-:Y:S02]  /*136f0*/  IMAD.MOV.U32 R4, RZ, RZ, R43 ;  /* 0x000000ffff047224 */ /* 0x002fe400078e002b */
[----:B------:R-:W4:Y:S04]  /*13700*/  LDL.LU.64 R42, [R1+0x578] ;  /* 0x00057800012a7983 */ /* 0x000f280000300a00 */
[----:B------:R1:W-:Y:S04]  /*13710*/  STL [R1+0x298], R4 ;  /* 0x0002980401007387 */ /* 0x0003e80000100800 */
[----:B------:R1:W-:Y:S02]  /*13720*/  STL [R1+0x2a4], R70 ;  /* 0x0002a44601007387 */ /* 0x0003e40000100800 */
[----:B-1----:R-:W-:-:S02]  /*13730*/  IMAD.MOV.U32 R4, RZ, RZ, R71 ;  /* 0x000000ffff047224 */ /* 0x002fc400078e0047 */
[----:B------:R-:W-:Y:S04]  /*13740*/  STL [R1+0x2ac], R56 ;  /* 0x0002ac3801007387 */ /* 0x000fe80000100800 */
[----:B------:R1:W-:Y:S04]  /*13750*/  STL [R1+0x2a0], R4 ;  /* 0x0002a00401007387 */ /* 0x0003e80000100800 */
[----:B------:R-:W4:Y:S01]  /*13760*/  LDL.LU.64 R70, [R1+0x588] ;  /* 0x0005880001467983 */ /* 0x000f220000300a00 */
[----:B-1----:R-:W-:Y:S02]  /*13770*/  IMAD.MOV.U32 R4, RZ, RZ, R57 ;  /* 0x000000ffff047224 */ /* 0x002fe400078e0039 */
[----:B------:R-:W-:-:S02]  /*13780*/  IMAD.MOV.U32 R56, RZ, RZ, R58 ;  /* 0x000000ffff387224 */ /* 0x000fc400078e003a */
[----:B------:R-:W-:Y:S01]  /*13790*/  IMAD.MOV.U32 R57, RZ, RZ, R59 ;  /* 0x000000ffff397224 */ /* 0x000fe200078e003b */
[----:B--2---:R-:W-:Y:S04]  /*137a0*/  STL [R1+0x2b4], R104 ;  /* 0x0002b46801007387 */ /* 0x004fe80000100800 */
[----:B------:R1:W-:Y:S04]  /*137b0*/  STL [R1+0x2a8], R4 ;  /* 0x0002a80401007387 */ /* 0x0003e80000100800 */
[----:B------:R-:W2:Y:S01]  /*137c0*/  LDL.LU.64 R58, [R1+0x598] ;  /* 0x00059800013a7983 */ /* 0x000ea20000300a00 */
[----:B-1----:R-:W-:-:S02]  /*137d0*/  IMAD.MOV.U32 R4, RZ, RZ, R105 ;  /* 0x000000ffff047224 */ /* 0x002fc400078e0069 */
[----:B------:R-:W-:Y:S02]  /*137e0*/  IMAD.MOV.U32 R104, RZ, RZ, R106 ;  /* 0x000000ffff687224 */ /* 0x000fe400078e006a */
[----:B------:R-:W-:Y:S01]  /*137f0*/  IMAD.MOV.U32 R105, RZ, RZ, R107 ;  /* 0x000000ffff697224 */ /* 0x000fe200078e006b */
[----:B------:R1:W-:Y:S04]  /*13800*/  STL [R1+0x2b0], R4 ;  /* 0x0002b00401007387 */ /* 0x0003e80000100800 */
[----:B------:R1:W-:Y:S04]  /*13810*/  STL [R1+0x2bc], R96 ;  /* 0x0002bc6001007387 */ /* 0x0003e80000100800 */
[----:B------:R-:W2:Y:S01]  /*13820*/  LDL.LU.64 R106, [R1+0x5a8] ;  /* 0x0005a800016a7983 */ /* 0x000ea20000300a00 */
[----:B-1----:R-:W-:-:S05]  /*13830*/  IMAD.MOV.U32 R4, RZ, RZ, R97 ;  /* 0x000000ffff047224 */ /* 0x002fca00078e0061 */
[----:B------:R1:W-:Y:S01]  /*13840*/  STL [R1+0x2b8], R4 ;  /* 0x0002b80401007387 */ /* 0x0003e20000100800 */
[----:B------:R-:W-:Y:S02]  /*13850*/  IMAD.MOV.U32 R96, RZ, RZ, R98 ;  /* 0x000000ffff607224 */ /* 0x000fe400078e0062 */
[----:B------:R-:W-:Y:S01]  /*13860*/  IMAD.MOV.U32 R97, RZ, RZ, R99 ;  /* 0x000000ffff617224 */ /* 0x000fe200078e0063 */
        /* <DEDUP_REMOVED lines=12> */
[----:B---3--:R3:W-:Y:S01]  /*13930*/  STL [R1+0x2d4], R38 ;  /* 0x0002d42601007387 */ /* 0x0087e20000100800 */
[----:B-1----:R-:W-:-:S03]  /*13940*/  IMAD.MOV.U32 R4, RZ, RZ, R39 ;  /* 0x000000ffff047224 */ /* 0x002fc600078e0027 */
[----:B------:R-:W2:Y:S04]  /*13950*/  LDL.LU.64 R46, [R1+0x5d8] ;  /* 0x0005d800012e7983 */ /* 0x000ea80000300a00 */
[----:B------:R1:W-:Y:S04]  /*13960*/  STL [R1+0x2d0], R4 ;  /* 0x0002d00401007387 */ /* 0x0003e80000100800 */
[----:B------:R1:W-:Y:S04]  /*13970*/  STL [R1+0x2dc], R40 ;  /* 0x0002dc2801007387 */ /* 0x0003e80000100800 */
[----:B---3--:R-:W3:Y:S01]  /*13980*/  LDL.LU.64 R38, [R1+0x5e0] ;  /* 0x0005e00001267983 */ /* 0x008ee20000300a00 */
[----:B-1----:R-:W-:-:S03]  /*13990*/  IMAD.MOV.U32 R4, RZ, RZ, R41 ;  /* 0x000000ffff047224 */ /* 0x002fc600078e0029 */
[----:B------:R-:W3:Y:S04]  /*139a0*/  LDL.LU.64 R40, [R1+0x5e8] ;  /* 0x0005e80001287983 */ /* 0x000ee80000300a00 */
[----:B------:R4:W-:Y:S02]  /*139b0*/  STL [R1+0x2d8], R4 ;  /* 0x0002d80401007387 */ /* 0x0009e40000100800 */
[----:B----4-:R-:W-:Y:S02]  /*139c0*/  IMAD.MOV.U32 R4, RZ, RZ, R43 ;  /* 0x000000ffff047224 */ /* 0x010fe400078e002b */
[----:B------:R1:W-:Y:S04]  /*139d0*/  STL [R1+0x2e4], R42 ;  /* 0x0002e42a01007387 */ /* 0x0003e80000100800 */
[----:B------:R-:W-:Y:S04]  /*139e0*/  STL [R1+0x2ec], R36 ;  /* 0x0002ec2401007387 */ /* 0x000fe80000100800 */
[----:B------:R4:W-:Y:S04]  /*139f0*/  STL [R1+0x2e0], R4 ;  /* 0x0002e00401007387 */ /* 0x0009e80000100800 */
[----:B-1----:R-:W3:Y:S01]  /*13a00*/  LDL.LU.64 R42, [R1+0x5f8] ;  /* 0x0005f800012a7983 */ /* 0x002ee20000300a00 */
[----:B----4-:R-:W-:-:S03]  /*13a10*/  IMAD.MOV.U32 R4, RZ, RZ, R37 ;  /* 0x000000ffff047224 */ /* 0x010fc600078e0025 */
[----:B------:R-:W-:Y:S04]  /*13a20*/  STL [R1+0x2f4], R70 ;  /* 0x0002f44601007387 */ /* 0x000fe80000100800 */
[----:B------:R1:W-:Y:S04]  /*13a30*/  STL [R1+0x2e8], R4 ;  /* 0x0002e80401007387 */ /* 0x0003e80000100800 */
[----:B------:R-:W4:Y:S01]  /*13a40*/  LDL.LU.64 R36, [R1+0x5f0] ;  /* 0x0005f00001247983 */ /* 0x000f220000300a00 */
[----:B-1----:R-:W-:-:S03]  /*13a50*/  IMAD.MOV.U32 R4, RZ, RZ, R71 ;  /* 0x000000ffff047224 */ /* 0x002fc600078e0047 */
[----:B------:R-:W-:Y:S04]  /*13a60*/  STL [R1+0x2fc], R56 ;  /* 0x0002fc3801007387 */ /* 0x000fe80000100800 */
[----:B------:R1:W-:Y:S02]  /*13a70*/  STL [R1+0x2f0], R4 ;  /* 0x0002f00401007387 */ /* 0x0003e40000100800 */
[----:B-1----:R-:W-:Y:S02]  /*13a80*/  IMAD.MOV.U32 R4, RZ, RZ, R57 ;  /* 0x000000ffff047224 */ /* 0x002fe400078e0039 */
[----:B------:R-:W-:Y:S02]  /*13a90*/  IMAD.MOV.U32 R198, RZ, RZ, R5 ;  /* 0x000000ffffc67224 */ /* 0x000fe400078e0005 */
[----:B------:R-:W-:-:S02]  /*13aa0*/  IMAD.MOV.U32 R196, RZ, RZ, R197 ;  /* 0x000000ffffc47224 */ /* 0x000fc400078e00c5 */
[----:B------:R-:W-:Y:S02]  /*13ab0*/  IMAD.MOV.U32 R200, RZ, RZ, R202 ;  /* 0x000000ffffc87224 */ /* 0x000fe400078e00ca */
[----:B------:R-:W-:Y:S02]  /*13ac0*/  IMAD.MOV.U32 R197, RZ, RZ, R29 ;  /* 0x000000ffffc57224 */ /* 0x000fe400078e001d */
[----:B------:R-:W-:Y:S02]  /*13ad0*/  IMAD.MOV.U32 R202, RZ, RZ, R30 ;  /* 0x000000ffffca7224 */ /* 0x000fe400078e001e */
[----:B------:R-:W-:Y:S02]  /*13ae0*/  IMAD.MOV.U32 R201, RZ, RZ, R31 ;  /* 0x000000ffffc97224 */ /* 0x000fe400078e001f */
[----:B------:R-:W-:Y:S02]  /*13af0*/  IMAD.MOV.U32 R206, RZ, RZ, R32 ;  /* 0x000000ffffce7224 */ /* 0x000fe400078e0020 */
[----:B------:R-:W-:Y:S01]  /*13b00*/  IMAD.MOV.U32 R205, RZ, RZ, R33 ;  /* 0x000000ffffcd7224 */ /* 0x000fe200078e0021 */
[----:B--2---:R-:W-:Y:S04]  /*13b10*/  STL [R1+0x304], R58 ;  /* 0x0003043a01007387 */ /* 0x004fe80000100800 */
        /* <DEDUP_REMOVED lines=25> */
[----:B---3--:R-:W-:Y:S01]  /*13cb0*/  STL [R1+0x34c], R38 ;  /* 0x00034c2601007387 */ /* 0x008fe20000100800 */
[----:B-1----:R-:W-:-:S05]  /*13cc0*/  IMAD.MOV.U32 R4, RZ, RZ, R47 ;  /* 0x000000ffff047224 */ /* 0x002fca00078e002f */
[----:B------:R1:W-:Y:S04]  /*13cd0*/  STL [R1+0x340], R4 ;  /* 0x0003400401007387 */ /* 0x0003e80000100800 */
[----:B------:R-:W-:Y:S01]  /*13ce0*/  STL [R1+0x354], R40 ;  /* 0x0003542801007387 */ /* 0x000fe20000100800 */
[----:B-1----:R-:W-:-:S03]  /*13cf0*/  IMAD.MOV.U32 R4, RZ, RZ, R39 ;  /* 0x000000ffff047224 */ /* 0x002fc600078e0027 */
[----:B------:R-:W1:Y:S04]  /*13d00*/  S2R R39, SR_TID.X ;  /* 0x0000000000277919 */ /* 0x000e680000002100 */
[----:B------:R2:W-:Y:S04]  /*13d10*/  STL [R1+0x348], R4 ;  /* 0x0003480401007387 */ /* 0x0005e80000100800 */
[----:B------:R-:W-:Y:S01]  /*13d20*/  STL [R1+0x35c], R42 ;  /* 0x00035c2a01007387 */ /* 0x000fe20000100800 */
[----:B--2---:R-:W-:-:S05]  /*13d30*/  IMAD.MOV.U32 R4, RZ, RZ, R41 ;  /* 0x000000ffff047224 */ /* 0x004fca00078e0029 */
[----:B------:R2:W-:Y:S02]  /*13d40*/  STL [R1+0x350], R4 ;  /* 0x0003500401007387 */ /* 0x0005e40000100800 */
[----:B--2---:R-:W-:-:S05]  /*13d50*/  IMAD.MOV.U32 R4, RZ, RZ, R43 ;  /* 0x000000ffff047224 */ /* 0x004fca00078e002b */
[----:B------:R2:W-:Y:S01]  /*13d60*/  STL [R1+0x358], R4 ;  /* 0x0003580401007387 */ /* 0x0005e20000100800 */
[----:B-1----:R-:W-:-:S03]  /*13d70*/  LOP3.LUT R5, R39, 0x7, RZ, 0xc0, !PT ;  /* 0x0000000727057812 */ /* 0x002fc600078ec0ff */
[----:B----4-:R-:W-:Y:S01]  /*13d80*/  STL [R1+0x364], R36 ;  /* 0x0003642401007387 */ /* 0x010fe20000100800 */
[----:B--2---:R-:W-:-:S05]  /*13d90*/  IMAD.MOV.U32 R4, RZ, RZ, R37 ;  /* 0x000000ffff047224 */ /* 0x004fca00078e0025 */
[----:B------:R1:W-:Y:S01]  /*13da0*/  STL [R1+0x360], R4 ;  /* 0x0003600401007387 */ /* 0x0003e20000100800 */
[----:B------:R-:W-:Y:S02]  /*13db0*/  IMAD.SHL.U32 R30, R39, 0x2, RZ ;  /* 0x00000002271e7824 */ /* 0x000fe400078e00ff */
[----:B------:R-:W-:Y:S02]  /*13dc0*/  IMAD.SHL.U32 R29, R5, 0x10, RZ ;  /* 0x00000010051d7824 */ /* 0x000fe400078e00ff */
[----:B-1----:R-:W-:-:S05]  /*13dd0*/  IMAD.SHL.U32 R4, R39, 0x80, RZ ;  /* 0x0000008027047824 */ /* 0x002fca00078e00ff */
[----:B------:R-:W-:Y:S02]  /*13de0*/  LOP3.LUT R4, R4, 0x3000, RZ, 0xc0, !PT ;  /* 0x0000300004047812 */ /* 0x000fe400078ec0ff */
[C---:B------:R-:W-:Y:S02]  /*13df0*/  LOP3.LUT R32, R39.reuse, 0x3, RZ, 0xc0, !PT ;  /* 0x0000000327207812 */ /* 0x040fe400078ec0ff */
[----:B------:R-:W-:Y:S01]  /*13e00*/  LOP3.LUT R31, R39, 0x1c, RZ, 0xc0, !PT ;  /* 0x0000001c271f7812 */ /* 0x000fe200078ec0ff */
[----:B------:R-:W-:Y:S01]  /*13e10*/  IMAD R5, R5, 0x200, R4 ;  /* 0x0000020005057824 */ /* 0x000fe200078e0204 */
[----:B------:R-:W-:-:S03]  /*13e20*/  LOP3.LUT R4, R29, 0x30, R30, 0x78, !PT ;  /* 0x000000301d047812 */ /* 0x000fc600078e781e */
[----:B------:R-:W-:Y:S02]  /*13e30*/  IMAD R32, R32, 0x120, R31 ;  /* 0x0000012020207824 */ /* 0x000fe400078e021f */
[----:B------:R-:W-:-:S03]  /*13e40*/  IMAD.IADD R33, R5, 0x1, R4 ;  /* 0x0000000105217824 */ /* 0x000fc600078e0204 */
[----:B------:R-:W-:Y:S02]  /*13e50*/  LOP3.LUT R4, R32, 0x40, RZ, 0x3c, !PT ;  /* 0x0000004020047812 */ /* 0x000fe400078e3cff */
[----:B------:R-:W-:Y:S01]  /*13e60*/  LOP3.LUT R4, R33, 0x40, RZ, 0x3c, !PT ;  /* 0x0000004021047812 */ /* 0x000fe200078e3cff */
[----:B------:R-:W-:Y:S01]  /*13e70*/  IMAD.MOV.U32 R38, RZ, RZ, 0x7f ;  /* 0x0000007fff267424 */ /* 0x000fe200078e00ff */
[----:B------:R1:W-:Y:S04]  /*13e80*/  STL [R1+0x3d0], R33 ;  /* 0x0003d02101007387 */ /* 0x0003e80000100800 */
[----:B------:R1:W-:Y:S01]  /*13e90*/  STL [R1+0x3d8], R4 ;  /* 0x0003d80401007387 */ /* 0x0003e20000100800 */
[----:B------:R-:W-:-:S04]  /*13ea0*/  IADD3 R38, R38, c[0x0][0x180], RZ ;  /* 0x0000600026267a10 */ /* 0x000fc80007ffe0ff */
[----:B------:R-:W-:-:S04]  /*13eb0*/  SHF.R.S32.HI R28, RZ, 0x1f, R38 ;  /* 0x0000001fff1c7819 */ /* 0x000fc80000011426 */
[----:B------:R-:W-:Y:S01]  /*13ec0*/  LEA.HI R28, R28, R38, RZ, 0x7 ;  /* 0x000000261c1c7211 */ /* 0x000fe200078f38ff */
[----:B------:R-:W-:-:S03]  /*13ed0*/  USHF.R.S32.HI UR9, URZ, 0x1f, UR5 ;  /* 0x0000001f3f097899 */ /* 0x000fc60008011405 */
[----:B------:R-:W-:Y:S01]  /*13ee0*/  SHF.R.S32.HI R28, RZ, 0x7, R28 ;  /* 0x00000007ff1c7819 */ /* 0x000fe2000001141c */
[----:B------:R-:W-:Y:S01]  /*13ef0*/  IMAD.MOV.U32 R208, RZ, RZ, R210 ;  /* 0x000000ffffd07224 */ /* 0x000fe200078e00d2 */
[----:B------:R-:W-:Y:S01]  /*13f00*/  USHF.R.S32.HI UR10, URZ, 0x1f, UR6 ;  /* 0x0000001f3f0a7899 */ /* 0x000fe20008011406 */
[C---:B------:R-:W-:Y:S01]  /*13f10*/  LOP3.LUT R5, R32.reuse, 0x20, RZ, 0x3c, !PT ;  /* 0x0000002020057812 */ /* 0x040fe200078e3cff */
[----:B------:R-:W-:Y:S01]  /*13f20*/  IMAD.MOV.U32 R210, RZ, RZ, R34 ;  /* 0x000000ffffd27224 */ /* 0x000fe200078e0022 */
[----:B------:R-:W-:Y:S01]  /*13f30*/  CS2R R76, SRZ ;  /* 0x00000000004c7805 */ /* 0x000fe2000001ff00 */
[----:B------:R-:W-:Y:S01]  /*13f40*/  IMAD.MOV.U32 R209, RZ, RZ, R35 ;  /* 0x000000ffffd17224 */ /* 0x000fe200078e0023 */
        /* <DEDUP_REMOVED lines=31> */
[----:B------:R-:W-:-:S02]  /*14140*/  LOP3.LUT R29, R32, 0x60, RZ, 0x3c, !PT ;  /* 0x00000060201d7812 */ /* 0x000fc400078e3cff */
[----:B------:R-:W-:Y:S01]  /*14150*/  IADD3 R5, R28, -0x2, RZ ;  /* 0xfffffffe1c057810 */ /* 0x000fe20007ffe0ff */
[----:B------:R-:W-:Y:S02]  /*14160*/  UIADD3 UR7, UR4, -0x100, URZ ;  /* 0xffffff0004077890 */ /* 0x000fe4000fffe03f */
[----:B------:R-:W-:Y:S02]  /*14170*/  USHF.L.U32 UR14, UR5, 0x2, URZ ;  /* 0x00000002050e7899 */ /* 0x000fe4000800063f */
[----:B------:R-:W-:Y:S02]  /*14180*/  USHF.L.U64.HI UR9, UR5, 0x2, UR9 ;  /* 0x0000000205097899 */ /* 0x000fe40008010209 */
[----:B------:R-:W-:Y:S02]  /*14190*/  USHF.L.U32 UR11, UR6, 0x2, URZ ;  /* 0x00000002060b7899 */ /* 0x000fe4000800063f */
[----:B------:R-:W-:Y:S02]  /*141a0*/  UMOV UR4, URZ ;  /* 0x0000003f00047c82 */ /* 0x000fe40008000000 */
[----:B------:R-:W-:-:S02]  /*141b0*/  UMOV UR8, 0x1 ;  /* 0x0000000100087882 */ /* 0x000fc40000000000 */
[----:B------:R-:W-:Y:S02]  /*141c0*/  USHF.L.U64.HI UR10, UR6, 0x2, UR10 ;  /* 0x00000002060a7899 */ /* 0x000fe4000801020a */
[----:B-1----:R-:W-:Y:S02]  /*141d0*/  UMOV UR5, 0xffffffff ;  /* 0xffffffff00057882 */ /* 0x002fe40000000000 */
.L_x_1:
[----:B------:R-:W2:Y:S01]  /*141e0*/  LDL R5, [R1+0x3d0] ;  /* 0x0003d00001057983 */ /* 0x000ea20000100800 */
[----:B------:R-:W-:Y:S01]  /*141f0*/  UIADD3 UR5, UR5, 0x1, URZ ;  /* 0x0000000105057890 */ /* 0x000fe2000fffe03f */
[----:B------:R-:W-:-:S04]  /*14200*/  DEPBAR.LE SB0, 0x2 ;  /* 0x000080800000791a */ /* 0x000fc80000000000 */
[----:B------:R-:W1:Y:S01]  /*14210*/  S2R R4, SR_TID.X ;  /* 0x0000000000047919 */ /* 0x000e620000002100 */
[----:B------:R-:W-:-:S04]  /*14220*/  UISETP.GT.AND UP0, UPT, UR5, 0x1, UPT ;  /* 0x000000010500788c */ /* 0x000fc8000bf04270 */
[----:B------:R-:W-:-:S06]  /*14230*/  USEL UR5, UR5, URZ, !UP0 ;  /* 0x0000003f05057287 */ /* 0x000fcc000c000000 */
[----:B------:R-:W-:Y:S02]  /*14240*/  IMAD.U32 R30, RZ, RZ, UR5 ;  /* 0x00000005ff1e7e24 */ /* 0x000fe4000f8e00ff */
[----:B------:R-:W-:Y:S01]  /*14250*/  IMAD.U32 R31, RZ, RZ, UR5 ;  /* 0x00000005ff1f7e24 */ /* 0x000fe2000f8e00ff */
[C---:B-1----:R-:W-:Y:S02]  /*14260*/  LOP3.LUT R33, R4.reuse, 0x1c, RZ, 0xc0, !PT ;  /* 0x0000001c04217812 */ /* 0x042fe400078ec0ff */
[C---:B------:R-:W-:Y:S02]  /*14270*/  LOP3.LUT R32, R4.reuse, 0x3, RZ, 0xc0, !PT ;  /* 0x0000000304207812 */ /* 0x040fe400078ec0ff */
[C---:B------:R-:W-:Y:S02]  /*14280*/  LOP3.LUT R29, R4.reuse, 0x1c, RZ, 0xc0, !PT ;  /* 0x0000001c041d7812 */ /* 0x040fe400078ec0ff */
[----:B------:R-:W-:Y:S01]  /*14290*/  LOP3.LUT R28, R4, 0x3, RZ, 0xc0, !PT ;  /* 0x00000003041c7812 */ /* 0x000fe200078ec0ff */
[----:B------:R-:W-:Y:S01]  /*142a0*/  IMAD R32, R32, 0x120, R33 ;  /* 0x0000012020207824 */ /* 0x000fe200078e0221 */
[----:B------:R-:W-:-:S02]  /*142b0*/  LOP3.LUT R35, R4, 0x1c, RZ, 0xc0, !PT ;  /* 0x0000001c04237812 */ /* 0x000fc400078ec0ff */
[----:B------:R-:W-:Y:S01]  /*142c0*/  LOP3.LUT R34, R4, 0x3, RZ, 0xc0, !PT ;  /* 0x0000000304227812 */ /* 0x000fe200078ec0ff */
[----:B------:R-:W-:Y:S01]  /*142d0*/  IMAD R30, R30, 0x8000, R32 ;  /* 0x000080001e1e7824 */ /* 0x000fe200078e0220 */
[----:B------:R-:W-:Y:S01]  /*142e0*/  BAR.SYNC.DEFER_BLOCKING 0x0 ;  /* 0x0000000000007b1d */ /* 0x000fe20000010000 */
[----:B------:R-:W-:Y:S01]  /*142f0*/  IMAD R28, R28, 0x120, R29 ;  /* 0x000001201c1c7824 */ /* 0x000fe200078e021d */
[----:B------:R-:W-:Y:S01]  /*14300*/  LOP3.LUT R32, R4, 0x3, RZ, 0xc0, !PT ;  /* 0x0000000304207812 */ /* 0x000fe200078ec0ff */
[----:B------:R-:W-:Y:S02]  /*14310*/  IMAD R34, R34, 0x120, R35 ;  /* 0x0000012022227824 */ /* 0x000fe400078e0223 */
[----:B------:R-:W-:Y:S01]  /*14320*/  IMAD.U32 R29, RZ, RZ, UR5 ;  /* 0x00000005ff1d7e24 */ /* 0x000fe2000f8e00ff */
[----:B------:R-:W-:Y:S01]  /*14330*/  LOP3.LUT R28, R28, 0x20, RZ, 0x3c, !PT ;  /* 0x000000201c1c7812 */ /* 0x000fe200078e3cff */
[----:B------:R-:W-:Y:S01]  /*14340*/  IMAD R32, R32, 0x120, R33 ;  /* 0x0000012020207824 */ /* 0x000fe200078e0221 */
[----:B------:R-:W-:Y:S01]  /*14350*/  LOP3.LUT R34, R34, 0x40, RZ, 0x3c, !PT ;  /* 0x0000004022227812 */ /* 0x000fe200078e3cff */
[----:B------:R-:W-:-:S02]  /*14360*/  IMAD.U32 R4, RZ, RZ, UR5 ;  /* 0x00000005ff047e24 */ /* 0x000fc4000f8e00ff */
[----:B------:R-:W-:Y:S01]  /*14370*/  IMAD R31, R31, 0x8000, R28 ;  /* 0x000080001f1f7824 */ /* 0x000fe200078e021c */
[----:B------:R-:W-:Y:S01]  /*14380*/  LOP3.LUT R32, R32, 0x60, RZ, 0x3c, !PT ;  /* 0x0000006020207812 */ /* 0x000fe200078e3cff */
[----:B------:R-:W-:-:S04]  /*14390*/  IMAD.U32 R28, RZ, RZ, UR5 ;  /* 0x00000005ff1c7e24 */ /* 0x000fc8000f8e00ff */
[----:B------:R-:W-:Y:S02]  /*143a0*/  IMAD R28, R28, 0x8000, R34 ;  /* 0x000080001c1c7824 */ /* 0x000fe400078e0222 */
[----:B------:R-:W-:-:S03]  /*143b0*/  IMAD R29, R29, 0x8000, R32 ;  /* 0x000080001d1d7824 */ /* 0x000fc600078e0220 */
[----:B------:R-:W-:Y:S04]  /*143c0*/  LDS R112, [R28+0x20080] ;  /* 0x020080001c707984 */ /* 0x000fe80000000800 */
        /* <DEDUP_REMOVED lines=18> */
[----:B------:R-:W-:Y:S01]  /*144f0*/  LDS R131, [R31+0x20c00] ;  /* 0x020c00001f837984 */ /* 0x000fe20000000800 */
[----:B--2---:R-:W-:-:S05]  /*14500*/  IMAD R4, R4, 0x10000, R5 ;  /* 0x0001000004047824 */ /* 0x004fca00078e0205 */
[----:B------:R-:W1:Y:S04]  /*14510*/  LDSM.16.M88.4 R72, [R4] ;  /* 0x000000000448783b */ /* 0x000e680000000200 */
[----:B------:R-:W2:Y:S04]  /*14520*/  LDSM.16.M88.4 R52, [R4+0x4000] ;  /* 0x004000000434783b */ /* 0x000ea80000000200 */
[----:B------:R-:W3:Y:S01]  /*14530*/  LDSM.16.M88.4 R92, [R4+0x8000] ;  /* 0x00800000045c783b */ /* 0x000ee20000000200 */
[C---:B-1----:R-:W-:Y:S03]  /*14540*/  HMMA.1688.F32.TF32 R88, R112.reuse, R72, R84 ;  /* 0x000000487058723c */ /* 0x042fe60000081054 */
[----:B------:R-:W1:Y:S05]  /*14550*/  LDSM.16.M88.4 R84, [R4+0xc000] ;  /* 0x00c000000454783b */ /* 0x000e6a0000000200 */
[C---:B--2---:R-:W-:Y:S08]  /*14560*/  HMMA.1688.F32.TF32 R44, R112.reuse, R52, R44 ;  /* 0x00000034702c723c */ /* 0x044ff0000008102c */
[----:B---3--:R-:W-:Y:S08]  /*14570*/  HMMA.1688.F32.TF32 R40, R112, R92, R40 ;  /* 0x0000005c7028723c */ /* 0x008ff00000081028 */
[-C--:B------:R-:W-:Y:S08]  /*14580*/  HMMA.1688.F32.TF32 R76, R124, R72.reuse, R76 ;  /* 0x000000487c4c723c */ /* 0x080ff0000008104c */
[----:B------:R-:W-:Y:S08]  /*14590*/  HMMA.1688.F32.TF32 R64, R100, R72, R64 ;  /* 0x000000486440723c */ /* 0x000ff00000081040 */
[----:B------:R-:W-:Y:S08]  /*145a0*/  HMMA.1688.F32.TF32 R60, R124, R52, R60 ;  /* 0x000000347c3c723c */ /* 0x000ff0000008103c */
[----:B-1----:R-:W-:Y:S01]  /*145b0*/  HMMA.1688.F32.TF32 R36, R112, R84, R36 ;  /* 0x000000547024723c */ /* 0x002fe20000081024 */
[----:B------:R-:W2:Y:S01]  /*145c0*/  LDL R115, [R1+0x3d8] ;  /* 0x0003d80001737983 */ /* 0x000ea20000100800 */
[----:B------:R-:W-:-:S03]  /*145d0*/  IMAD.U32 R5, RZ, RZ, UR5 ;  /* 0x00000005ff057e24 */ /* 0x000fc6000f8e00ff */
[----:B------:R-:W-:Y:S03]  /*145e0*/  LDS R112, [R28+0x21000] ;  /* 0x021000001c707984 */ /* 0x000fe60000000800 */
[C---:B------:R-:W-:Y:S01]  /*145f0*/  HMMA.1688.F32.TF32 R80, R124.reuse, R92, R80 ;  /* 0x0000005c7c50723c */ /* 0x040fe20000081050 */
[----:B------:R-:W-:Y:S04]  /*14600*/  LDS R114, [R28+0x21400] ;  /* 0x021400001c727984 */ /* 0x000fe80000000800 */
[----:B------:R-:W-:Y:S03]  /*14610*/  LDS R113, [R29+0x21000] ;  /* 0x021000001d717984 */ /* 0x000fe60000000800 */
[----:B------:R-:W-:Y:S01]  /*14620*/  HMMA.1688.F32.TF32 R120, R124, R84, R120 ;  /* 0x000000547c78723c */ /* 0x000fe20000081078 */
[----:B------:R-:W-:Y:S04]  /*14630*/  LDS R124, [R28+0x20800] ;  /* 0x020800001c7c7984 */ /* 0x000fe80000000800 */
[----:B------:R-:W-:Y:S03]  /*14640*/  LDS R126, [R28+0x20c00] ;  /* 0x020c00001c7e7984 */ /* 0x000fe60000000800 */
[C---:B------:R-:W-:Y:S01]  /*14650*/  HMMA.1688.F32.TF32 R48, R100.reuse, R52, R48 ;  /* 0x000000346430723c */ /* 0x040fe20000081030 */
[----:B------:R-:W-:Y:S04]  /*14660*/  LDS R125, [R29+0x20800] ;  /* 0x020800001d7d7984 */ /* 0x000fe80000000800 */
[----:B------:R-:W1:Y:S03]  /*14670*/  LDS R127, [R29+0x20c00] ;  /* 0x020c00001d7f7984 */ /* 0x000e660000000800 */
[C---:B------:R-:W-:Y:S08]  /*14680*/  HMMA.1688.F32.TF32 R116, R100.reuse, R92, R116 ;  /* 0x0000005c6474723c */ /* 0x040ff00000081074 */
[----:B------:R-:W-:Y:S01]  /*14690*/  HMMA.1688.F32.TF32 R108, R100, R84, R108 ;  /* 0x00000054646c723c */ /* 0x000fe2000008106c */
[----:B------:R-:W-:Y:S04]  /*146a0*/  LDS R100, [R30+0x20880] ;  /* 0x020880001e647984 */ /* 0x000fe80000000800 */
[----:B------:R-:W-:Y:S03]  /*146b0*/  LDS R102, [R30+0x20c80] ;  /* 0x020c80001e667984 */ /* 0x000fe60000000800 */
[C---:B------:R-:W-:Y:S01]  /*146c0*/  HMMA.1688.F32.TF32 R68, R32.reuse, R72, R68 ;  /* 0x000000482044723c */ /* 0x040fe20000081044 */
[----:B------:R-:W-:Y:S04]  /*146d0*/  LDS R101, [R31+0x20880] ;  /* 0x020880001f657984 */ /* 0x000fe80000000800 */
[----:B------:R-:W3:Y:S03]  /*146e0*/  LDS R103, [R31+0x20c80] ;  /* 0x020c80001f677984 */ /* 0x000ee60000000800 */
[C---:B------:R-:W-:Y:S08]  /*146f0*/  HMMA.1688.F32.TF32 R56, R32.reuse, R52, R56 ;  /* 0x000000342038723c */ /* 0x040ff00000081038 */
[C---:B------:R-:W-:Y:S08]  /*14700*/  HMMA.1688.F32.TF32 R104, R32.reuse, R92, R104 ;  /* 0x0000005c2068723c */ /* 0x040ff00000081068 */
[----:B------:R-:W-:Y:S01]  /*14710*/  HMMA.1688.F32.TF32 R96, R32, R84, R96 ;  /* 0x000000542060723c */ /* 0x000fe20000081060 */
[----:B------:R-:W-:Y:S04]  /*14720*/  LDS R32, [R28+0x20880] ;  /* 0x020880001c207984 */ /* 0x000fe80000000800 */
[----:B------:R-:W-:Y:S04]  /*14730*/  LDS R34, [R28+0x20c80] ;  /* 0x020c80001c227984 */ /* 0x000fe80000000800 */
[----:B------:R-:W-:Y:S04]  /*14740*/  LDS R33, [R29+0x20880] ;  /* 0x020880001d217984 */ /* 0x000fe80000000800 */
[----:B------:R-:W4:Y:S01]  /*14750*/  LDS R35, [R29+0x20c80] ;  /* 0x020c80001d237984 */ /* 0x000f220000000800 */
[C---:B------:R-:W-:Y:S08]  /*14760*/  HMMA.1688.F32.TF32 R76, R128.reuse, R74, R76 ;  /* 0x0000004a804c723c */ /* 0x040ff0000008104c */
[C---:B------:R-:W-:Y:S08]  /*14770*/  HMMA.1688.F32.TF32 R60, R128.reuse, R54, R60 ;  /* 0x00000036803c723c */ /* 0x040ff0000008103c */
[C---:B------:R-:W-:Y:S08]  /*14780*/  HMMA.1688.F32.TF32 R80, R128.reuse, R94, R80 ;  /* 0x0000005e8050723c */ /* 0x040ff00000081050 */
[----:B------:R-:W-:Y:S01]  /*14790*/  HMMA.1688.F32.TF32 R120, R128, R86, R120 ;  /* 0x000000568078723c */ /* 0x000fe20000081078 */
[----:B------:R-:W-:Y:S04]  /*147a0*/  LDS R128, [R30+0x26000] ;  /* 0x026000001e807984 */ /* 0x000fe80000000800 */
[----:B------:R-:W-:Y:S03]  /*147b0*/  LDS R130, [R30+0x26400] ;  /* 0x026400001e827984 */ /* 0x000fe60000000800 */
[C---:B-1----:R-:W-:Y:S01]  /*147c0*/  HMMA.1688.F32.TF32 R64, R124.reuse, R74, R64 ;  /* 0x0000004a7c40723c */ /* 0x042fe20000081040 */
[----:B------:R-:W-:Y:S04]  /*147d0*/  LDS R129, [R31+0x26000] ;  /* 0x026000001f817984 */ /* 0x000fe80000000800 */
[----:B------:R-:W-:Y:S03]  /*147e0*/  LDS R131, [R31+0x26400] ;  /* 0x026400001f837984 */ /* 0x000fe60000000800 */
[C---:B------:R-:W-:Y:S08]  /*147f0*/  HMMA.1688.F32.TF32 R48, R124.reuse, R54, R48 ;  /* 0x000000367c30723c */ /* 0x040ff00000081030 */
[C---:B------:R-:W-:Y:S08]  /*14800*/  HMMA.1688.F32.TF32 R116, R124.reuse, R94, R116 ;  /* 0x0000005e7c74723c */ /* 0x040ff00000081074 */
[----:B------:R-:W-:Y:S01]  /*14810*/  HMMA.1688.F32.TF32 R108, R124, R86, R108 ;  /* 0x000000567c6c723c */ /* 0x000fe2000008106c */
[----:B------:R-:W-:Y:S04]  /*14820*/  LDS R124, [R30+0x21000] ;  /* 0x021000001e7c7984 */ /* 0x000fe80000000800 */
[----:B------:R-:W-:Y:S03]  /*14830*/  LDS R126, [R30+0x21400] ;  /* 0x021400001e7e7984 */ /* 0x000fe60000000800 */
[C---:B---3--:R-:W-:Y:S01]  /*14840*/  HMMA.1688.F32.TF32 R68, R100.reuse, R74, R68 ;  /* 0x0000004a6444723c */ /* 0x048fe20000081044 */
[----:B------:R-:W-:Y:S04]  /*14850*/  LDS R125, [R31+0x21000] ;  /* 0x021000001f7d7984 */ /* 0x000fe80000000800 */
[----:B------:R-:W-:Y:S03]  /*14860*/  LDS R127, [R31+0x21400] ;  /* 0x021400001f7f7984 */ /* 0x000fe60000000800 */
[C---:B------:R-:W-:Y:S08]  /*14870*/  HMMA.1688.F32.TF32 R56, R100.reuse, R54, R56 ;  /* 0x000000366438723c */ /* 0x040ff00000081038 */
[C---:B------:R-:W-:Y:S08]  /*14880*/  HMMA.1688.F32.TF32 R104, R100.reuse, R94, R104 ;  /* 0x0000005e6468723c */ /* 0x040ff00000081068 */
[----:B------:R-:W-:Y:S01]  /*14890*/  HMMA.1688.F32.TF32 R96, R100, R86, R96 ;  /* 0x000000566460723c */ /* 0x000fe20000081060 */
[----:B------:R-:W-:Y:S04]  /*148a0*/  LDS R100, [R30+0x21080] ;  /* 0x021080001e647984 */ /* 0x000fe80000000800 */
[----:B------:R-:W-:Y:S03]  /*148b0*/  LDS R102, [R30+0x21480] ;  /* 0x021480001e667984 */ /* 0x000fe60000000800 */
[C---:B----4-:R-:W-:Y:S01]  /*148c0*/  HMMA.1688.F32.TF32 R72, R32.reuse, R74, R88 ;  /* 0x0000004a2048723c */ /* 0x050fe20000081058 */
[----:B------:R-:W-:Y:S04]  /*148d0*/  LDS R88, [R28+0x21080] ;  /* 0x021080001c587984 */ /* 0x000fe80000000800 */
[----:B------:R-:W-:Y:S03]  /*148e0*/  LDS R90, [R28+0x21480] ;  /* 0x021480001c5a7984 */ /* 0x000fe60000000800 */
[C---:B------:R-:W-:Y:S01]  /*148f0*/  HMMA.1688.F32.TF32 R52, R32.reuse, R54, R44 ;  /* 0x000000362034723c */ /* 0x040fe2000008102c */
[----:B------:R-:W-:Y:S04]  /*14900*/  LDS R89, [R29+0x21080] ;  /* 0x021080001d597984 */ /* 0x000fe80000000800 */
[----:B------:R-:W-:Y:S03]  /*14910*/  LDS R91, [R29+0x21480] ;  /* 0x021480001d5b7984 */ /* 0x000fe60000000800 */
[C---:B------:R-:W-:Y:S01]  /*14920*/  HMMA.1688.F32.TF32 R92, R32.reuse, R94, R40 ;  /* 0x0000005e205c723c */ /* 0x040fe20000081028 */
[----:B------:R-:W-:Y:S04]  /*14930*/  LDS R101, [R31+0x21080] ;  /* 0x021080001f657984 */ /* 0x000fe80000000800 */
[----:B------:R-:W-:Y:S03]  /*14940*/  LDS R103, [R31+0x21480] ;  /* 0x021480001f677984 */ /* 0x000fe60000000800 */
[----:B------:R-:W-:Y:S01]  /*14950*/  HMMA.1688.F32.TF32 R84, R32, R86, R36 ;  /* 0x000000562054723c */ /* 0x000fe20000081024 */
[----:B--2---:R-:W-:-:S02]  /*14960*/  IMAD R5, R5, 0x10000, R115 ;  /* 0x0001000005057824 */ /* 0x004fc400078e0273 */
[----:B------:R-:W-:Y:S04]  /*14970*/  LDS R115, [R29+0x21400] ;  /* 0x021400001d737984 */ /* 0x000fe80000000800 */
[----:B------:R-:W1:Y:S04]  /*14980*/  LDSM.16.M88.4 R44, [R5] ;  /* 0x00000000052c783b */ /* 0x000e680000000200 */
[----:B------:R-:W2:Y:S04]  /*14990*/  LDSM.16.M88.4 R40, [R5+0x4000] ;  /* 0x004000000528783b */ /* 0x000ea80000000200 */
[----:B------:R-:W3:Y:S04]  /*149a0*/  LDSM.16.M88.4 R36, [R5+0x8000] ;  /* 0x008000000524783b */ /* 0x000ee80000000200 */
[----:B------:R-:W4:Y:S01]  /*149b0*/  LDSM.16.M88.4 R32, [R5+0xc000] ;  /* 0x00c000000520783b */ /* 0x000f220000000200 */
[C---:B-1----:R-:W-:Y:S08]  /*149c0*/  HMMA.1688.F32.TF32 R72, R88.reuse, R44, R72 ;  /* 0x0000002c5848723c */ /* 0x042ff00000081048 */
[C---:B--2---:R-:W-:Y:S08]  /*149d0*/  HMMA.1688.F32.TF32 R52, R88.reuse, R40, R52 ;  /* 0x000000285834723c */ /* 0x044ff00000081034 */
[----:B---3--:R-:W-:Y:S08]  /*149e0*/  HMMA.1688.F32.TF32 R92, R88, R36, R92 ;  /* 0x00000024585c723c */ /* 0x008ff0000008105c */
[-C--:B------:R-:W-:Y:S08]  /*149f0*/  HMMA.1688.F32.TF32 R76, R124, R44.reuse, R76 ;  /* 0x0000002c7c4c723c */ /* 0x080ff0000008104c */
[-C--:B------:R-:W-:Y:S08]  /*14a00*/  HMMA.1688.F32.TF32 R64, R112, R44.reuse, R64 ;  /* 0x0000002c7040723c */ /* 0x080ff00000081040 */
[----:B------:R-:W-:Y:S08]  /*14a10*/  HMMA.1688.F32.TF32 R68, R100, R44, R68 ;  /* 0x0000002c6444723c */ /* 0x000ff00000081044 */
[-C--:B------:R-:W-:Y:S08]  /*14a20*/  HMMA.1688.F32.TF32 R60, R124, R40.reuse, R60 ;  /* 0x000000287c3c723c */ /* 0x080ff0000008103c */
[-C--:B------:R-:W-:Y:S08]  /*14a30*/  HMMA.1688.F32.TF32 R48, R112, R40.reuse, R48 ;  /* 0x000000287030723c */ /* 0x080ff00000081030 */
[----:B------:R-:W-:Y:S08]  /*14a40*/  HMMA.1688.F32.TF32 R56, R100, R40, R56 ;  /* 0x000000286438723c */ /* 0x000ff00000081038 */
[C---:B------:R-:W-:Y:S08]  /*14a50*/  HMMA.1688.F32.TF32 R80, R124.reuse, R36, R80 ;  /* 0x000000247c50723c */ /* 0x040ff00000081050 */
[----:B----4-:R-:W-:Y:S01]  /*14a60*/  HMMA.1688.F32.TF32 R120, R124, R32, R120 ;  /* 0x000000207c78723c */ /* 0x010fe20000081078 */
[----:B------:R-:W-:Y:S04]  /*14a70*/  LDS R124, [R30+0x21800] ;  /* 0x021800001e7c7984 */ /* 0x000fe80000000800 */
[----:B------:R-:W-:Y:S03]  /*14a80*/  LDS R126, [R30+0x21c00] ;  /* 0x021c00001e7e7984 */ /* 0x000fe60000000800 */
[C---:B------:R-:W-:Y:S01]  /*14a90*/  HMMA.1688.F32.TF32 R116, R112.reuse, R36, R116 ;  /* 0x000000247074723c */ /* 0x040fe20000081074 */
[----:B------:R-:W-:Y:S04]  /*14aa0*/  LDS R125, [R31+0x21800] ;  /* 0x021800001f7d7984 */ /* 0x000fe80000000800 */
[----:B------:R-:W1:Y:S03]  /*14ab0*/  LDS R127, [R31+0x21c00] ;  /* 0x021c00001f7f7984 */ /* 0x000e660000000800 */
[----:B------:R-:W-:Y:S01]  /*14ac0*/  HMMA.1688.F32.TF32 R108, R112, R32, R108 ;  /* 0x00000020706c723c */ /* 0x000fe2000008106c */
[----:B------:R-:W-:Y:S04]  /*14ad0*/  LDS R112, [R28+0x21800] ;  /* 0x021800001c707984 */ /* 0x000fe80000000800 */
[----:B------:R-:W-:Y:S03]  /*14ae0*/  LDS R114, [R28+0x21c00] ;  /* 0x021c00001c727984 */ /* 0x000fe60000000800 */
[C---:B------:R-:W-:Y:S01]  /*14af0*/  HMMA.1688.F32.TF32 R104, R100.reuse, R36, R104 ;  /* 0x000000246468723c */ /* 0x040fe20000081068 */
[----:B------:R-:W-:Y:S04]  /*14b00*/  LDS R113, [R29+0x21800] ;  /* 0x021800001d717984 */ /* 0x000fe80000000800 */
[----:B------:R-:W2:Y:S03]  /*14b10*/  LDS R115, [R29+0x21c00] ;  /* 0x021c00001d737984 */ /* 0x000ea60000000800 */
[-C--:B------:R-:W-:Y:S01]  /*14b20*/  HMMA.1688.F32.TF32 R96, R100, R32.reuse, R96 ;  /* 0x000000206460723c */ /* 0x080fe20000081060 */
[----:B------:R-:W-:Y:S04]  /*14b30*/  LDS R100, [R30+0x21880] ;  /* 0x021880001e647984 */ /* 0x000fe80000000800 */
[----:B------:R-:W-:Y:S03]  /*14b40*/  LDS R102, [R30+0x21c80] ;  /* 0x021c80001e667984 */ /* 0x000fe60000000800 */
[----:B------:R-:W-:Y:S01]  /*14b50*/  HMMA.1688.F32.TF32 R88, R88, R32, R84 ;  /* 0x000000205858723c */ /* 0x000fe20000081054 */
[----:B------:R-:W-:Y:S04]  /*14b60*/  LDS R101, [R31+0x21880] ;  /* 0x021880001f657984 */ /* 0x000fe80000000800 */
[----:B------:R-:W3:Y:S04]  /*14b70*/  LDS R103, [R31+0x21c80] ;  /* 0x021c80001f677984 */ /* 0x000ee80000000800 */
[----:B------:R-:W-:Y:S04]  /*14b80*/  LDS R84, [R28+0x21880] ;  /* 0x021880001c547984 */ /* 0x000fe80000000800 */
[----:B------:R-:W-:Y:S04]  /*14b90*/  LDS R86, [R28+0x21c80] ;  /* 0x021c80001c567984 */ /* 0x000fe80000000800 */
[----:B------:R-:W-:Y:S04]  /*14ba0*/  LDS R85, [R29+0x21880] ;  /* 0x021880001d557984 */ /* 0x000fe80000000800 */
[----:B------:R-:W4:Y:S01]  /*14bb0*/  LDS R87, [R29+0x21c80] ;  /* 0x021c80001d577984 */ /* 0x000f220000000800 */
[C---:B-1----:R-:W-:Y:S03]  /*14bc0*/  HMMA.1688.F32.TF32 R76, R124.reuse, R46, R76 ;  /* 0x0000002e7c4c723c */ /* 0x042fe6000008104c */
[----:B------:R-:W-:Y:S04]  /*14bd0*/  LDS R36, [R30+0x22080] ;  /* 0x022080001e247984 */ /* 0x000fe80000000800 */
[----:B------:R-:W-:Y:S01]  /*14be0*/  LDS R37, [R31+0x22080] ;  /* 0x022080001f257984 */ /* 0x000fe20000000800 */
[C---:B------:R-:W-:Y:S03]  /*14bf0*/  HMMA.1688.F32.TF32 R60, R124.reuse, R42, R60 ;  /* 0x0000002a7c3c723c */ /* 0x040fe6000008103c */
[----:B------:R-:W-:Y:S04]  /*14c00*/  LDS R32, [R28+0x22080] ;  /* 0x022080001c207984 */ /* 0x000fe80000000800 */
[----:B------:R-:W-:Y:S01]  /*14c10*/  LDS R33, [R29+0x22080] ;  /* 0x022080001d217984 */ /* 0x000fe20000000800 */
[C---:B------:R-:W-:Y:S08]  /*14c20*/  HMMA.1688.F32.TF32 R80, R124.reuse, R38, R80 ;  /* 0x000000267c50723c */ /* 0x040ff00000081050 */
[----:B------:R-:W-:Y:S01]  /*14c30*/  HMMA.1688.F32.TF32 R120, R124, R34, R120 ;  /* 0x000000227c78723c */ /* 0x000fe20000081078 */
[----:B------:R-:W-:Y:S04]  /*14c40*/  LDS R124, [R30+0x22000] ;  /* 0x022000001e7c7984 */ /* 0x000fe80000000800 */
[----:B------:R-:W-:Y:S03]  /*14c50*/  LDS R126, [R30+0x22400] ;  /* 0x022400001e7e7984 */ /* 0x000fe60000000800 */
[C---:B--2---:R-:W-:Y:S01]  /*14c60*/  HMMA.1688.F32.TF32 R64, R112.reuse, R46, R64 ;  /* 0x0000002e7040723c */ /* 0x044fe20000081040 */
[----:B------:R-:W-:Y:S04]  /*14c70*/  LDS R125, [R31+0x22000] ;  /* 0x022000001f7d7984 */ /* 0x000fe80000000800 */
[----:B------:R-:W-:Y:S03]  /*14c80*/  LDS R127, [R31+0x22400] ;  /* 0x022400001f7f7984 */ /* 0x000fe60000000800 */
[C---:B------:R-:W-:Y:S08]  /*14c90*/  HMMA.1688.F32.TF32 R48, R112.reuse, R42, R48 ;  /* 0x0000002a7030723c */ /* 0x040ff00000081030 */
[C---:B------:R-:W-:Y:S08]  /*14ca0*/  HMMA.1688.F32.TF32 R116, R112.reuse, R38, R116 ;  /* 0x000000267074723c */ /* 0x040ff00000081074 */
[----:B------:R-:W-:Y:S01]  /*14cb0*/  HMMA.1688.F32.TF32 R108, R112, R34, R108 ;  /* 0x00000022706c723c */ /* 0x000fe2000008106c */
[----:B------:R-:W1:Y:S07]  /*14cc0*/  LDSM.16.M88.4 R112, [R4+0x80] ;  /* 0x000080000470783b */ /* 0x000e6e0000000200 */
[C---:B---3--:R-:W-:Y:S08]  /*14cd0*/  HMMA.1688.F32.TF32 R68, R100.reuse, R46, R68 ;  /* 0x0000002e6444723c */ /* 0x048ff00000081044 */
[C---:B------:R-:W-:Y:S08]  /*14ce0*/  HMMA.1688.F32.TF32 R56, R100.reuse, R42, R56 ;  /* 0x0000002a6438723c */ /* 0x040ff00000081038 */
[C---:B------:R-:W-:Y:S08]  /*14cf0*/  HMMA.1688.F32.TF32 R104, R100.reuse, R38, R104 ;  /* 0x000000266468723c */ /* 0x040ff00000081068 */
[----:B------:R-:W-:Y:S01]  /*14d00*/  HMMA.1688.F32.TF32 R96, R100, R34, R96 ;  /* 0x000000226460723c */ /* 0x000fe20000081060 */
[----:B------:R-:W2:Y:S07]  /*14d10*/  LDSM.16.M88.4 R100, [R4+0x4080] ;  /* 0x004080000464783b */ /* 0x000eae0000000200 */
[C---:B----4-:R-:W-:Y:S01]  /*14d20*/  HMMA.1688.F32.TF32 R72, R84.reuse, R46, R72 ;  /* 0x0000002e5448723c */ /* 0x050fe20000081048 */
[----:B------:R-:W3:Y:S07]  /*14d30*/  LDSM.16.M88.4 R44, [R4+0x8080] ;  /* 0x00808000042c783b */ /* 0x000eee0000000200 */
[C---:B------:R-:W-:Y:S01]  /*14d40*/  HMMA.1688.F32.TF32 R52, R84.reuse, R42, R52 ;  /* 0x0000002a5434723c */ /* 0x040fe20000081034 */
[----:B------:R-:W4:Y:S07]  /*14d50*/  LDSM.16.M88.4 R40, [R4+0xc080] ;  /* 0x00c080000428783b */ /* 0x000f2e0000000200 */
[C---:B------:R-:W-:Y:S01]  /*14d60*/  HMMA.1688.F32.TF32 R92, R84.reuse, R38, R92 ;  /* 0x00000026545c723c */ /* 0x040fe2000008105c */
[----:B------:R-:W-:Y:S04]  /*14d70*/  LDS R38, [R30+0x22480] ;  /* 0x022480001e267984 */ /* 0x000fe80000000800 */
[----:B------:R-:W-:Y:S03]  /*14d80*/  LDS R39, [R31+0x22480] ;  /* 0x022480001f277984 */ /* 0x000fe60000000800 */
[----:B------:R-:W-:Y:S01]  /*14d90*/  HMMA.1688.F32.TF32 R88, R84, R34, R88 ;  /* 0x000000225458723c */ /* 0x000fe20000081058 */
[----:B------:R-:W-:Y:S04]  /*14da0*/  LDS R84, [R28+0x22000] ;  /* 0x022000001c547984 */ /* 0x000fe80000000800 */
[----:B------:R-:W-:Y:S04]  /*14db0*/  LDS R86, [R28+0x22400] ;  /* 0x022400001c567984 */ /* 0x000fe80000000800 */
[----:B------:R-:W-:Y:S04]  /*14dc0*/  LDS R85, [R29+0x22000] ;  /* 0x022000001d557984 */ /* 0x000fe80000000800 */
[----:B------:R-:W5:Y:S04]  /*14dd0*/  LDS R87, [R29+0x22400] ;  /* 0x022400001d577984 */ /* 0x000f680000000800 */
[----:B------:R-:W-:Y:S04]  /*14de0*/  LDS R34, [R28+0x22480] ;  /* 0x022480001c227984 */ /* 0x000fe80000000800 */
[----:B------:R-:W5:Y:S01]  /*14df0*/  LDS R35, [R29+0x22480] ;  /* 0x022480001d237984 */ /* 0x000f620000000800 */
[C---:B-1----:R-:W-:Y:S08]  /*14e00*/  HMMA.1688.F32.TF32 R76, R124.reuse, R112, R76 ;  /* 0x000000707c4c723c */ /* 0x042ff0000008104c */
[C---:B--2---:R-:W-:Y:S08]  /*14e10*/  HMMA.1688.F32.TF32 R60, R124.reuse, R100, R60 ;  /* 0x000000647c3c723c */ /* 0x044ff0000008103c */
[C---:B---3--:R-:W-:Y:S08]  /*14e20*/  HMMA.1688.F32.TF32 R80, R124.reuse, R44, R80 ;  /* 0x0000002c7c50723c */ /* 0x048ff00000081050 */
[----:B----4-:R-:W-:Y:S01]  /*14e30*/  HMMA.1688.F32.TF32 R120, R124, R40, R120 ;  /* 0x000000287c78723c */ /* 0x010fe20000081078 */
[----:B------:R-:W-:Y:S04]  /*14e40*/  LDS R124, [R30+0x22800] ;  /* 0x022800001e7c7984 */ /* 0x000fe80000000800 */
[----:B------:R-:W-:Y:S03]  /*14e50*/  LDS R126, [R30+0x22c00] ;  /* 0x022c00001e7e7984 */ /* 0x000fe60000000800 */
[C---:B-----5:R-:W-:Y:S01]  /*14e60*/  HMMA.1688.F32.TF32 R64, R84.reuse, R112, R64 ;  /* 0x000000705440723c */ /* 0x060fe20000081040 */
[----:B------:R-:W-:Y:S04]  /*14e70*/  LDS R125, [R31+0x22800] ;  /* 0x022800001f7d7984 */ /* 0x000fe80000000800 */
[----:B------:R-:W1:Y:S03]  /*14e80*/  LDS R127, [R31+0x22c00] ;  /* 0x022c00001f7f7984 */ /* 0x000e660000000800 */
[C---:B------:R-:W-:Y:S08]  /*14e90*/  HMMA.1688.F32.TF32 R48, R84.reuse, R100, R48 ;  /* 0x000000645430723c */ /* 0x040ff00000081030 */
[C---:B------:R-:W-:Y:S08]  /*14ea0*/  HMMA.1688.F32.TF32 R116, R84.reuse, R44, R116 ;  /* 0x0000002c5474723c */ /* 0x040ff00000081074 */
[----:B------:R-:W-:Y:S01]  /*14eb0*/  HMMA.1688.F32.TF32 R108, R84, R40, R108 ;  /* 0x00000028546c723c */ /* 0x000fe2000008106c */
[----:B------:R-:W-:Y:S04]  /*14ec0*/  LDS R84, [R28+0x22800] ;  /* 0x022800001c547984 */ /* 0x000fe80000000800 */
[----:B------:R-:W-:Y:S03]  /*14ed0*/  LDS R86, [R28+0x22c00] ;  /* 0x022c00001c567984 */ /* 0x000fe60000000800 */
[C---:B------:R-:W-:Y:S01]  /*14ee0*/  HMMA.1688.F32.TF32 R68, R36.reuse, R112, R68 ;  /* 0x000000702444723c */ /* 0x040fe20000081044 */
[----:B------:R-:W-:Y:S04]  /*14ef0*/  LDS R85, [R29+0x22800] ;  /* 0x022800001d557984 */ /* 0x000fe80000000800 */
[----:B------:R-:W2:Y:S03]  /*14f00*/  LDS R87, [R29+0x22c00] ;  /* 0x022c00001d577984 */ /* 0x000ea60000000800 */
[C---:B------:R-:W-:Y:S08]  /*14f10*/  HMMA.1688.F32.TF32 R56, R36.reuse, R100, R56 ;  /* 0x000000642438723c */ /* 0x040ff00000081038 */
        /* <DEDUP_REMOVED lines=8> */
[C---:B------:R-:W-:Y:S01]  /*14fa0*/  HMMA.1688.F32.TF32 R92, R32.reuse, R44, R92 ;  /* 0x0000002c205c723c */ /* 0x040fe2000008105c */
[----:B------:R-:W-:Y:S04]  /*14fb0*/  LDS R44, [R28+0x23000] ;  /* 0x023000001c2c7984 */ /* 0x000fe80000000800 */
[----:B------:R-:W-:Y:S03]  /*14fc0*/  LDS R45, [R29+0x23000] ;  /* 0x023000001d2d7984 */ /* 0x000fe60000000800 */
[----:B------:R-:W-:Y:S01]  /*14fd0*/  HMMA.1688.F32.TF32 R88, R32, R40, R88 ;  /* 0x000000282058723c */ /* 0x000fe20000081058 */
[----:B------:R-:W-:Y:S04]  /*14fe0*/  LDS R32, [R28+0x22880] ;  /* 0x022880001c207984 */ /* 0x000fe80000000800 */
[----:B------:R-:W-:Y:S04]  /*14ff0*/  LDS R34, [R28+0x22c80] ;  /* 0x022c80001c227984 */ /* 0x000fe80000000800 */
[----:B------:R-:W-:Y:S04]  /*15000*/  LDS R33, [R29+0x22880] ;  /* 0x022880001d217984 */ /* 0x000fe80000000800 */
[----:B------:R-:W4:Y:S01]  /*15010*/  LDS R35, [R29+0x22c80] ;  /* 0x022c80001d237984 */ /* 0x000f220000000800 */
[C---:B-1----:R-:W-:Y:S03]  /*15020*/  HMMA.1688.F32.TF32 R76, R124.reuse, R114, R76 ;  /* 0x000000727c4c723c */ /* 0x042fe6000008104c */
[----:B------:R-:W-:Y:S04]  /*15030*/  LDS R40, [R30+0x23080] ;  /* 0x023080001e287984 */ /* 0x000fe80000000800 */
[----:B------:R-:W-:Y:S01]  /*15040*/  LDS R41, [R31+0x23080] ;  /* 0x023080001f297984 */ /* 0x000fe20000000800 */
[C---:B------:R-:W-:Y:S08]  /*15050*/  HMMA.1688.F32.TF32 R60, R124.reuse, R102, R60 ;  /* 0x000000667c3c723c */ /* 0x040ff0000008103c */
        /* <DEDUP_REMOVED lines=10> */
[----:B------:R-:W-:Y:S07]  /*15100*/  LDSM.16.M88.4 R84, [R5+0x8080] ;  /* 0x008080000554783b */ /* 0x000fee0000000200 */
[C---:B---3--:R-:W-:Y:S08]  /*15110*/  HMMA.1688.F32.TF32 R68, R36.reuse, R114, R68 ;  /* 0x000000722444723c */ /* 0x048ff00000081044 */
[C---:B------:R-:W-:Y:S08]  /*15120*/  HMMA.1688.F32.TF32 R56, R36.reuse, R102, R56 ;  /* 0x000000662438723c */ /* 0x040ff00000081038 */
[C---:B------:R-:W-:Y:S08]  /*15130*/  HMMA.1688.F32.TF32 R104, R36.reuse, R46, R104 ;  /* 0x0000002e2468723c */ /* 0x040ff00000081068 */
[----:B------:R-:W-:Y:S01]  /*15140*/  HMMA.1688.F32.TF32 R96, R36, R42, R96 ;  /* 0x0000002a2460723c */ /* 0x000fe20000081060 */
[----:B------:R-:W-:Y:S07]  /*15150*/  LDSM.16.M88.4 R36, [R5+0xc080] ;  /* 0x00c080000524783b */ /* 0x000fee0000000200 */
[C---:B----4-:R-:W-:Y:S01]  /*15160*/  HMMA.1688.F32.TF32 R72, R32.reuse, R114, R72 ;  /* 0x000000722048723c */ /* 0x050fe20000081048 */
[----:B------:R-:W1:Y:S07]  /*15170*/  LDSM.16.M88.4 R112, [R5+0x80] ;  /* 0x000080000570783b */ /* 0x000e6e0000000200 */
[C---:B------:R-:W-:Y:S01]  /*15180*/  HMMA.1688.F32.TF32 R52, R32.reuse, R102, R52 ;  /* 0x000000662034723c */ /* 0x040fe20000081034 */
[----:B------:R-:W2:Y:S07]  /*15190*/  LDSM.16.M88.4 R100, [R5+0x4080] ;  /* 0x004080000564783b */ /* 0x000eae0000000200 */
[C---:B------:R-:W-:Y:S01]  /*151a0*/  HMMA.1688.F32.TF32 R92, R32.reuse, R46, R92 ;  /* 0x0000002e205c723c */ /* 0x040fe2000008105c */
[----:B------:R-:W-:Y:S04]  /*151b0*/  LDS R46, [R28+0x23400] ;  /* 0x023400001c2e7984 */ /* 0x000fe80000000800 */
[----:B------:R-:W3:Y:S03]  /*151c0*/  LDS R47, [R29+0x23400] ;  /* 0x023400001d2f7984 */ /* 0x000ee60000000800 */
[----:B------:R-:W-:Y:S01]  /*151d0*/  HMMA.1688.F32.TF32 R88, R32, R42, R88 ;  /* 0x0000002a2058723c */ /* 0x000fe20000081058 */
[----:B------:R-:W-:Y:S04]  /*151e0*/  LDS R42, [R30+0x23480] ;  /* 0x023480001e2a7984 */ /* 0x000fe80000000800 */
[----:B------:R-:W4:Y:S04]  /*151f0*/  LDS R43, [R31+0x23480] ;  /* 0x023480001f2b7984 */ /* 0x000f280000000800 */
[----:B------:R-:W-:Y:S04]  /*15200*/  LDS R32, [R28+0x23080] ;  /* 0x023080001c207984 */ /* 0x000fe80000000800 */
[----:B------:R-:W-:Y:S04]  /*15210*/  LDS R34, [R28+0x23480] ;  /* 0x023480001c227984 */ /* 0x000fe80000000800 */
[----:B------:R-:W-:Y:S04]  /*15220*/  LDS R33, [R29+0x23080] ;  /* 0x023080001d217984 */ /* 0x000fe80000000800 */
[----:B------:R-:W5:Y:S01]  /*15230*/  LDS R35, [R29+0x23480] ;  /* 0x023480001d237984 */ /* 0x000f620000000800 */
[C---:B-1----:R-:W-:Y:S08]  /*15240*/  HMMA.1688.F32.TF32 R76, R124.reuse, R112, R76 ;  /* 0x000000707c4c723c */ /* 0x042ff0000008104c */
[C---:B--2---:R-:W-:Y:S08]  /*15250*/  HMMA.1688.F32.TF32 R60, R124.reuse, R100, R60 ;  /* 0x000000647c3c723c */ /* 0x044ff0000008103c */
[C---:B------:R-:W-:Y:S08]  /*15260*/  HMMA.1688.F32.TF32 R80, R124.reuse, R84, R80 ;  /* 0x000000547c50723c */ /* 0x040ff00000081050 */
[----:B------:R-:W-:Y:S01]  /*15270*/  HMMA.1688.F32.TF32 R120, R124, R36, R120 ;  /* 0x000000247c78723c */ /* 0x000fe20000081078 */
[----:B------:R-:W-:Y:S04]  /*15280*/  LDS R124, [R30+0x23800] ;  /* 0x023800001e7c7984 */ /* 0x000fe80000000800 */
[----:B------:R-:W-:Y:S03]  /*15290*/  LDS R126, [R30+0x23c00] ;  /* 0x023c00001e7e7984 */ /* 0x000fe60000000800 */
[C---:B---3--:R-:W-:Y:S01]  /*152a0*/  HMMA.1688.F32.TF32 R64, R44.reuse, R112, R64 ;  /* 0x000000702c40723c */ /* 0x048fe20000081040 */
[----:B------:R-:W-:Y:S04]  /*152b0*/  LDS R125, [R31+0x23800] ;  /* 0x023800001f7d7984 */ /* 0x000fe80000000800 */
[----:B------:R-:W1:Y:S03]  /*152c0*/  LDS R127, [R31+0x23c00] ;  /* 0x023c00001f7f7984 */ /* 0x000e660000000800 */
[C---:B------:R-:W-:Y:S08]  /*152d0*/  HMMA.1688.F32.TF32 R48, R44.reuse, R100, R48 ;  /* 0x000000642c30723c */ /* 0x040ff00000081030 */
[C---:B------:R-:W-:Y:S08]  /*152e0*/  HMMA.1688.F32.TF32 R116, R44.reuse, R84, R116 ;  /* 0x000000542c74723c */ /* 0x040ff00000081074 */
[----:B------:R-:W-:Y:S01]  /*152f0*/  HMMA.1688.F32.TF32 R108, R44, R36, R108 ;  /* 0x000000242c6c723c */ /* 0x000fe2000008106c */
[----:B------:R-:W-:Y:S04]  /*15300*/  LDS R44, [R28+0x23800] ;  /* 0x023800001c2c7984 */ /* 0x000fe80000000800 */
[----:B------:R-:W-:Y:S03]  /*15310*/  LDS R46, [R28+0x23c00] ;  /* 0x023c00001c2e7984 */ /* 0x000fe60000000800 */
[C---:B----4-:R-:W-:Y:S01]  /*15320*/  HMMA.1688.F32.TF32 R68, R40.reuse, R112, R68 ;  /* 0x000000702844723c */ /* 0x050fe20000081044 */
[----:B------:R-:W-:Y:S04]  /*15330*/  LDS R45, [R29+0x23800] ;  /* 0x023800001d2d7984 */ /* 0x000fe80000000800 */
[----:B------:R-:W2:Y:S03]  /*15340*/  LDS R47, [R29+0x23c00] ;  /* 0x023c00001d2f7984 */ /* 0x000ea60000000800 */
[C---:B------:R-:W-:Y:S08]  /*15350*/  HMMA.1688.F32.TF32 R56, R40.reuse, R100, R56 ;  /* 0x000000642838723c */ /* 0x040ff00000081038 */
[C---:B------:R-:W-:Y:S08]  /*15360*/  HMMA.1688.F32.TF32 R104, R40.reuse, R84, R104 ;  /* 0x000000542868723c */ /* 0x040ff00000081068 */
[----:B------:R-:W-:Y:S01]  /*15370*/  HMMA.1688.F32.TF32 R96, R40, R36, R96 ;  /* 0x000000242860723c */ /* 0x000fe20000081060 */
[----:B------:R-:W-:Y:S04]  /*15380*/  LDS R40, [R30+0x23880] ;  /* 0x023880001e287984 */ /* 0x000fe80000000800 */
[----:B------:R-:W-:Y:S03]  /*15390*/  LDS R42, [R30+0x23c80] ;  /* 0x023c80001e2a7984 */ /* 0x000fe60000000800 */
[C---:B-----5:R-:W-:Y:S01]  /*153a0*/  HMMA.1688.F32.TF32 R72, R32.reuse, R112, R72 ;  /* 0x000000702048723c */ /* 0x060fe20000081048 */
        /* <DEDUP_REMOVED lines=138> */
[C---:B------:R-:W-:Y:S01]  /*15c50*/  HMMA.1688.F32.TF32 R52, R32.reuse, R100, R52 ;  /* 0x000000642034723c */ /* 0x040fe20000081034 */
[----:B------:R-:W-:Y:S04]  /*15c60*/  LDS R100, [R28+0x26800] ;  /* 0x026800001c647984 */ /* 0x000fe80000000800 */
[----:B------:R-:W-:Y:S03]  /*15c70*/  LDS R101, [R29+0x26800] ;  /* 0x026800001d657984 */ /* 0x000fe60000000800 */
        /* <DEDUP_REMOVED lines=14> */
[----:B------:R-:W-:Y:S07]  /*15d60*/  LDSM.16.M88.4 R124, [R4+0xc180] ;  /* 0x00c18000047c783b */ /* 0x000fee0000000200 */
[C---:B--2---:R-:W-:Y:S08]  /*15d70*/  HMMA.1688.F32.TF32 R64, R44.reuse, R114, R64 ;  /* 0x000000722c40723c */ /* 0x044ff00000081040 */
        /* <DEDUP_REMOVED lines=8> */
[----:B------:R-:W-:Y:S07]  /*15e00*/  LDSM.16.M88.4 R40, [R4+0x8180] ;  /* 0x008180000428783b */ /* 0x000fee0000000200 */
[C---:B----4-:R-:W-:Y:S01]  /*15e10*/  HMMA.1688.F32.TF32 R72, R32.reuse, R114, R72 ;  /* 0x000000722048723c */ /* 0x050fe20000081048 */
[----:B------:R-:W2:Y:S07]  /*15e20*/  LDSM.16.M88.4 R112, [R4+0x180] ;  /* 0x000180000470783b */ /* 0x000eae0000000200 */
[C---:B------:R-:W-:Y:S01]  /*15e30*/  HMMA.1688.F32.TF32 R92, R32.reuse, R86, R92 ;  /* 0x00000056205c723c */ /* 0x040fe2000008105c */
[----:B------:R-:W-:Y:S04]  /*15e40*/  LDS R86, [R28+0x26400] ;  /* 0x026400001c567984 */ /* 0x000fe80000000800 */
[----:B------:R-:W3:Y:S03]  /*15e50*/  LDS R87, [R29+0x26400] ;  /* 0x026400001d577984 */ /* 0x000ee60000000800 */
[C---:B------:R-:W-:Y:S01]  /*15e60*/  HMMA.1688.F32.TF32 R88, R32.reuse, R38, R88 ;  /* 0x000000262058723c */ /* 0x040fe20000081058 */
[----:B------:R-:W-:Y:S04]  /*15e70*/  LDS R38, [R30+0x26480] ;  /* 0x026480001e267984 */ /* 0x000fe80000000800 */
[----:B------:R-:W4:Y:S03]  /*15e80*/  LDS R39, [R31+0x26480] ;  /* 0x026480001f277984 */ /* 0x000f260000000800 */
[----:B------:R-:W-:Y:S01]  /*15e90*/  HMMA.1688.F32.TF32 R52, R32, R102, R52 ;  /* 0x000000662034723c */ /* 0x000fe20000081034 */
[----:B------:R-:W-:Y:S04]  /*15ea0*/  LDS R32, [R28+0x26080] ;  /* 0x026080001c207984 */ /* 0x000fe80000000800 */
[----:B------:R-:W-:Y:S04]  /*15eb0*/  LDS R34, [R28+0x26480] ;  /* 0x026480001c227984 */ /* 0x000fe80000000800 */
[----:B------:R-:W-:Y:S04]  /*15ec0*/  LDS R33, [R29+0x26080] ;  /* 0x026080001d217984 */ /* 0x000fe80000000800 */
[----:B------:R-:W5:Y:S01]  /*15ed0*/  LDS R35, [R29+0x26480] ;  /* 0x026480001d237984 */ /* 0x000f620000000800 */
[C---:B-1----:R-:W-:Y:S03]  /*15ee0*/  HMMA.1688.F32.TF32 R60, R128.reuse, R44, R60 ;  /* 0x0000002c803c723c */ /* 0x042fe6000008103c */
[----:B------:R-:W-:Y:S04]  /*15ef0*/  LDS R102, [R28+0x26c00] ;  /* 0x026c00001c667984 */ /* 0x000fe80000000800 */
[----:B------:R-:W-:Y:S01]  /*15f00*/  LDS R103, [R29+0x26c00] ;  /* 0x026c00001d677984 */ /* 0x000fe20000000800 */
        /* <DEDUP_REMOVED lines=20> */
[----:B------:R-:W-:Y:S04]  /*16050*/  LDS R38, [R28+0x26c80] ;  /* 0x026c80001c267984 */ /* 0x000fe80000000800 */
[----:B------:R-:W-:Y:S04]  /*16060*/  LDS R37, [R29+0x26880] ;  /* 0x026880001d257984 */ /* 0x000fe80000000800 */
[----:B------:R-:W3:Y:S01]  /*16070*/  LDS R39, [R29+0x26c80] ;  /* 0x026c80001d277984 */ /* 0x000ee20000000800 */
[C---:B-----5:R-:W-:Y:S08]  /*16080*/  HMMA.1688.F32.TF32 R72, R32.reuse, R112, R72 ;  /* 0x000000702048723c */ /* 0x060ff00000081048 */
[----:B------:R-:W-:Y:S01]  /*16090*/  HMMA.1688.F32.TF32 R52, R32, R44, R52 ;  /* 0x0000002c2034723c */ /* 0x000fe20000081034 */
[----:B------:R-:W-:Y:S01]  /*160a0*/  UIMAD UR6, UR4, -0x80, UR7 ;  /* 0xffffff80040678a4 */ /* 0x000fe2000f8e0207 */
[----:B------:R-:W-:Y:S01]  /*160b0*/  LDS R44, [R28+0x27080] ;  /* 0x027080001c2c7984 */ /* 0x000fe20000000800 */
[----:B------:R-:W-:-:S03]  /*160c0*/  UIADD3 UR8, UR8, 0x1, URZ ;  /* 0x0000000108087890 */ /* 0x000fc6000fffe03f */
[----:B------:R-:W-:Y:S02]  /*160d0*/  LDS R45, [R29+0x27080] ;  /* 0x027080001d2d7984 */ /* 0x000fe40000000800 */
[C---:B------:R-:W-:Y:S02]  /*160e0*/  HMMA.1688.F32.TF32 R92, R32.reuse, R40, R92 ;  /* 0x00000028205c723c */ /* 0x040fe4000008105c */
[----:B------:R-:W-:Y:S04]  /*160f0*/  LDS R40, [R28+0x27000] ;  /* 0x027000001c287984 */ /* 0x000fe80000000800 */
[----:B------:R-:W-:Y:S02]  /*16100*/  LDS R41, [R29+0x27000] ;  /* 0x027000001d297984 */ /* 0x000fe40000000800 */
[----:B------:R-:W-:Y:S02]  /*16110*/  HMMA.1688.F32.TF32 R88, R32, R124, R88 ;  /* 0x0000007c2058723c */ /* 0x000fe40000081058 */
[----:B------:R-:W-:Y:S06]  /*16120*/  LDSM.16.M88.4 R32, [R5+0x8180] ;  /* 0x008180000520783b */ /* 0x000fec0000000200 */
[-C--:B-1----:R-:W-:Y:S08]  /*16130*/  HMMA.1688.F32.TF32 R76, R128, R114.reuse, R76 ;  /* 0x00000072804c723c */ /* 0x082ff0000008104c */
[-C--:B------:R-:W-:Y:S08]  /*16140*/  HMMA.1688.F32.TF32 R64, R100, R114.reuse, R64 ;  /* 0x000000726440723c */ /* 0x080ff00000081040 */
[----:B--2---:R-:W-:Y:S08]  /*16150*/  HMMA.1688.F32.TF32 R68, R84, R114, R68 ;  /* 0x000000725444723c */ /* 0x004ff00000081044 */
[C---:B------:R-:W-:Y:S08]  /*16160*/  HMMA.1688.F32.TF32 R60, R128.reuse, R46, R60 ;  /* 0x0000002e803c723c */ /* 0x040ff0000008103c */
[C---:B------:R-:W-:Y:S08]  /*16170*/  HMMA.1688.F32.TF32 R80, R128.reuse, R42, R80 ;  /* 0x0000002a8050723c */ /* 0x040ff00000081050 */
[----:B------:R-:W-:Y:S01]  /*16180*/  HMMA.1688.F32.TF32 R120, R128, R126, R120 ;  /* 0x0000007e8078723c */ /* 0x000fe20000081078 */
[----:B------:R-:W-:Y:S04]  /*16190*/  LDS R128, [R30+0x27000] ;  /* 0x027000001e807984 */ /* 0x000fe80000000800 */
[----:B------:R-:W-:Y:S03]  /*161a0*/  LDS R130, [R30+0x27400] ;  /* 0x027400001e827984 */ /* 0x000fe60000000800 */
[C---:B------:R-:W-:Y:S01]  /*161b0*/  HMMA.1688.F32.TF32 R48, R100.reuse, R46, R48 ;  /* 0x0000002e6430723c */ /* 0x040fe20000081030 */
[----:B------:R-:W-:Y:S04]  /*161c0*/  LDS R129, [R31+0x27000] ;  /* 0x027000001f817984 */ /* 0x000fe80000000800 */
[----:B------:R-:W-:Y:S03]  /*161d0*/  LDS R131, [R31+0x27400] ;  /* 0x027400001f837984 */ /* 0x000fe60000000800 */
[C---:B------:R-:W-:Y:S08]  /*161e0*/  HMMA.1688.F32.TF32 R116, R100.reuse, R42, R116 ;  /* 0x0000002a6474723c */ /* 0x040ff00000081074 */
[----:B------:R-:W-:Y:S01]  /*161f0*/  HMMA.1688.F32.TF32 R108, R100, R126, R108 ;  /* 0x0000007e646c723c */ /* 0x000fe2000008106c */
[----:B------:R-:W-:Y:S07]  /*16200*/  LDSM.16.M88.4 R100, [R5+0x4180] ;  /* 0x004180000564783b */ /* 0x000fee0000000200 */
[C---:B------:R-:W-:Y:S08]  /*16210*/  HMMA.1688.F32.TF32 R56, R84.reuse, R46, R56 ;  /* 0x0000002e5438723c */ /* 0x040ff00000081038 */
[C---:B------:R-:W-:Y:S08]  /*16220*/  HMMA.1688.F32.TF32 R104, R84.reuse, R42, R104 ;  /* 0x0000002a5468723c */ /* 0x040ff00000081068 */
[----:B------:R-:W-:Y:S01]  /*16230*/  HMMA.1688.F32.TF32 R96, R84, R126, R96 ;  /* 0x0000007e5460723c */ /* 0x000fe20000081060 */
[----:B------:R-:W1:Y:S07]  /*16240*/  LDSM.16.M88.4 R84, [R5+0x180] ;  /* 0x000180000554783b */ /* 0x000e6e0000000200 */
[C---:B---3--:R-:W-:Y:S01]  /*16250*/  HMMA.1688.F32.TF32 R52, R36.reuse, R46, R52 ;  /* 0x0000002e2434723c */ /* 0x048fe20000081034 */
[----:B------:R-:W-:Y:S01]  /*16260*/  ISETP.GE.AND P1, PT, R3, UR6, PT ;  /* 0x0000000603007c0c */ /* 0x000fe2000bf26270 */
[----:B------:R-:W-:Y:S04]  /*16270*/  LDS R46, [R28+0x27480] ;  /* 0x027480001c2e7984 */ /* 0x000fe80000000800 */
[----:B------:R-:W-:Y:S02]  /*16280*/  LDS R47, [R29+0x27480] ;  /* 0x027480001d2f7984 */ /* 0x000fe40000000800 */
[C---:B------:R-:W-:Y:S02]  /*16290*/  HMMA.1688.F32.TF32 R112, R36.reuse, R114, R72 ;  /* 0x000000722470723c */ /* 0x040fe40000081048 */
[----:B------:R2:W3:Y:S04]  /*162a0*/  LDSM.16.M88.4 R72, [R5+0xc180] ;  /* 0x00c180000548783b */ /* 0x0004e80000000200 */
[----:B------:R-:W-:Y:S02]  /*162b0*/  LDS R124, [R28+0x27800] ;  /* 0x027800001c7c7984 */ /* 0x000fe40000000800 */
[C---:B------:R-:W-:Y:S02]  /*162c0*/  HMMA.1688.F32.TF32 R92, R36.reuse, R42, R92 ;  /* 0x0000002a245c723c */ /* 0x040fe4000008105c */
[----:B------:R-:W-:Y:S04]  /*162d0*/  LDS R42, [R28+0x27400] ;  /* 0x027400001c2a7984 */ /* 0x000fe80000000800 */
[----:B------:R-:W4:Y:S02]  /*162e0*/  LDS R43, [R29+0x27400] ;  /* 0x027400001d2b7984 */ /* 0x000f240000000800 */
[----:B------:R-:W-:Y:S02]  /*162f0*/  HMMA.1688.F32.TF32 R88, R36, R126, R88 ;  /* 0x0000007e2458723c */ /* 0x000fe40000081058 */
[----:B------:R-:W-:Y:S04]  /*16300*/  LDS R36, [R30+0x27080] ;  /* 0x027080001e247984 */ /* 0x000fe80000000800 */
[----:B------:R-:W-:Y:S04]  /*16310*/  LDS R38, [R30+0x27480] ;  /* 0x027480001e267984 */ /* 0x000fe80000000800 */
[----:B------:R-:W-:Y:S04]  /*16320*/  LDS R37, [R31+0x27080] ;  /* 0x027080001f257984 */ /* 0x000fe80000000800 */
[----:B------:R-:W5:Y:S01]  /*16330*/  LDS R39, [R31+0x27480] ;  /* 0x027480001f277984 */ /* 0x000f620000000800 */
[----:B--2---:R-:W-:Y:S01]  /*16340*/  IMAD.MOV.U32 R5, RZ, RZ, 0x7f ;  /* 0x0000007fff057424 */ /* 0x004fe200078e00ff */
[----:B-1----:R-:W-:Y:S02]  /*16350*/  HMMA.1688.F32.TF32 R76, R128, R84, R76 ;  /* 0x00000054804c723c */ /* 0x002fe4000008104c */
[----:B------:R-:W-:Y:S02]  /*16360*/  LDS R126, [R28+0x27c00] ;  /* 0x027c00001c7e7984 */ /* 0x000fe40000000800 */
[----:B------:R-:W-:-:S02]  /*16370*/  IADD3 R5, R5, c[0x0][0x180], RZ ;  /* 0x0000600005057a10 */ /* 0x000fc40007ffe0ff */
[----:B------:R-:W-:Y:S02]  /*16380*/  LDS R125, [R29+0x27800] ;  /* 0x027800001d7d7984 */ /* 0x000fe40000000800 */
[----:B------:R-:W-:Y:S01]  /*16390*/  SHF.R.S32.HI R4, RZ, 0x1f, R5 ;  /* 0x0000001fff047819 */ /* 0x000fe20000011405 */
[----:B------:R-:W-:Y:S01]  /*163a0*/  HMMA.1688.F32.TF32 R60, R128, R100, R60 ;  /* 0x00000064803c723c */ /* 0x000fe2000008103c */
[----:B------:R-:W-:Y:S02]  /*163b0*/  LDS R127, [R29+0x27c00] ;  /* 0x027c00001d7f7984 */ /* 0x000fe40000000800 */
[----:B------:R-:W-:-:S04]  /*163c0*/  LEA.HI R4, R4, R5, RZ, 0x7 ;  /* 0x0000000504047211 */ /* 0x000fc800078f38ff */
[----:B------:R-:W-:Y:S01]  /*163d0*/  SHF.R.S32.HI R4, RZ, 0x7, R4 ;  /* 0x00000007ff047819 */ /* 0x000fe20000011404 */
[C---:B------:R-:W-:Y:S03]  /*163e0*/  HMMA.1688.F32.TF32 R80, R128.reuse, R32, R80 ;  /* 0x000000208050723c */ /* 0x040fe60000081050 */
[----:B------:R-:W-:Y:S02]  /*163f0*/  IADD3 R4, R4, -0x2, RZ ;  /* 0xfffffffe04047810 */ /* 0x000fe40007ffe0ff */
[----:B------:R-:W-:Y:S02]  /*16400*/  LOP3.LUT R5, R3, 0x4, RZ, 0xfc, !PT ;  /* 0x0000000403057812 */ /* 0x000fe400078efcff */
[----:B------:R-:W-:Y:S01]  /*16410*/  ISETP.LE.AND P0, PT, R4, UR4, PT ;  /* 0x0000000404007c0c */ /* 0x000fe2000bf03270 */
[----:B---3--:R-:W-:Y:S01]  /*16420*/  HMMA.1688.F32.TF32 R120, R128, R72, R120 ;  /* 0x000000488078723c */ /* 0x008fe20000081078 */
[----:B------:R-:W-:Y:S01]  /*16430*/  LDS R128, [R30+0x27800] ;  /* 0x027800001e807984 */ /* 0x000fe20000000800 */
[----:B------:R-:W-:-:S03]  /*16440*/  SEL R4, RZ, 0x4, P1 ;  /* 0x00000004ff047807 */ /* 0x000fc60000800000 */
[----:B------:R-:W-:Y:S03]  /*16450*/  LDS R130, [R30+0x27c00] ;  /* 0x027c00001e827984 */ /* 0x000fe60000000800 */
[C---:B----4-:R-:W-:Y:S01]  /*16460*/  HMMA.1688.F32.TF32 R64, R40.reuse, R84, R64 ;  /* 0x000000542840723c */ /* 0x050fe20000081040 */
[----:B------:R-:W-:Y:S04]  /*16470*/  LDS R129, [R31+0x27800] ;  /* 0x027800001f817984 */ /* 0x000fe80000000800 */
[----:B------:R-:W-:Y:S03]  /*16480*/  LDS R131, [R31+0x27c00] ;  /* 0x027c00001f837984 */ /* 0x000fe60000000800 */
[----:B------:R-:W-:Y:S01]  /*16490*/  HMMA.1688.F32.TF32 R48, R40, R100, R48 ;  /* 0x000000642830723c */ /* 0x000fe20000081030 */
[----:B------:R-:W-:-:S07]  /*164a0*/  SEL R4, R4, RZ, !P0 ;  /* 0x000000ff04047207 */ /* 0x000fce0004000000 */
[----:B------:R-:W-:Y:S01]  /*164b0*/  HMMA.1688.F32.TF32 R116, R40, R32, R116 ;  /* 0x000000202874723c */ /* 0x000fe20000081074 */
[----:B------:R-:W-:-:S07]  /*164c0*/  ISETP.GE.AND P1, PT, R5, UR6, PT ;  /* 0x0000000605007c0c */ /* 0x000fce000bf26270 */
[----:B------:R-:W-:Y:S01]  /*164d0*/  HMMA.1688.F32.TF32 R108, R40, R72, R108 ;  /* 0x00000048286c723c */ /* 0x000fe2000008106c */
[----:B------:R-:W-:Y:S04]  /*164e0*/  LDS R40, [R30+0x27880] ;  /* 0x027880001e287984 */ /* 0x000fe80000000800 */
[----:B------:R-:W-:Y:S03]  /*164f0*/  LDS R42, [R30+0x27c80] ;  /* 0x027c80001e2a7984 */ /* 0x000fe60000000800 */
[C---:B-----5:R-:W-:Y:S01]  /*16500*/  HMMA.1688.F32.TF32 R68, R36.reuse, R84, R68 ;  /* 0x000000542444723c */ /* 0x060fe20000081044 */
[----:B------:R-:W-:Y:S04]  /*16510*/  LDS R41, [R31+0x27880] ;  /* 0x027880001f297984 */ /* 0x000fe80000000800 */
[----:B------:R-:W-:Y:S03]  /*16520*/  LDS R43, [R31+0x27c80] ;  /* 0x027c80001f2b7984 */ /* 0x000fe60000000800 */
[----:B------:R-:W-:Y:S01]  /*16530*/  HMMA.1688.F32.TF32 R56, R36, R100, R56 ;  /* 0x000000642438723c */ /* 0x000fe20000081038 */
[----:B------:R-:W-:-:S07]  /*16540*/  UISETP.GT.AND UP0, UPT, UR8, 0x1, UPT ;  /* 0x000000010800788c */ /* 0x000fce000bf04270 */
[C---:B------:R-:W-:Y:S08]  /*16550*/  HMMA.1688.F32.TF32 R104, R36.reuse, R32, R104 ;  /* 0x000000202468723c */ /* 0x040ff00000081068 */
[----:B------:R-:W-:Y:S01]  /*16560*/  HMMA.1688.F32.TF32 R96, R36, R72, R96 ;  /* 0x000000482460723c */ /* 0x000fe20000081060 */
[----:B------:R-:W-:Y:S04]  /*16570*/  LDS R36, [R28+0x27880] ;  /* 0x027880001c247984 */ /* 0x000fe80000000800 */
[----:B------:R1:W-:Y:S04]  /*16580*/  LDS R38, [R28+0x27c80] ;  /* 0x027c80001c267984 */ /* 0x0003e80000000800 */
[----:B------:R-:W-:Y:S04]  /*16590*/  LDS R37, [R29+0x27880] ;  /* 0x027880001d257984 */ /* 0x000fe80000000800 */
[----:B------:R2:W3:Y:S01]  /*165a0*/  LDS R39, [R29+0x27c80] ;  /* 0x027c80001d277984 */ /* 0x0004e20000000800 */
[----:B------:R-:W-:Y:S01]  /*165b0*/  ISETP.NE.U32.AND P2, PT, R4, RZ, PT ;  /* 0x000000ff0400720c */ /* 0x000fe20003f45070 */
[----:B------:R-:W-:Y:S01]  /*165c0*/  USEL UR8, UR8, URZ, !UP0 ;  /* 0x0000003f08087287 */ /* 0x000fe2000c000000 */
[----:B------:R-:W-:-:S02]  /*165d0*/  SEL R4, RZ, 0x4, P1 ;  /* 0x00000004ff047807 */ /* 0x000fc40000800000 */
[----:B------:R-:W-:Y:S02]  /*165e0*/  IADD3 R6, P3, R6, UR14, RZ ;  /* 0x0000000e06067c10 */ /* 0x000fe4000ff7e0ff */
[----:B------:R-:W-:Y:S01]  /*165f0*/  SEL R4, R4, RZ, !P0 ;  /* 0x000000ff04047207 */ /* 0x000fe20004000000 */
[----:B-1----:R-:W-:Y:S01]  /*16600*/  IMAD.U32 R28, RZ, RZ, UR8 ;  /* 0x00000008ff1c7e24 */ /* 0x002fe2000f8e00ff */
[----:B------:R-:W-:Y:S02]  /*16610*/  IADD3.X R8, R8, UR9, RZ, P3, !PT ;  /* 0x0000000908087c10 */ /* 0x000fe40009ffe4ff */
[----:B------:R-:W-:Y:S02]  /*16620*/  IADD3 R7, P4, R7, UR14, RZ ;  /* 0x0000000e07077c10 */ /* 0x000fe4000ff9e0ff */
[----:B------:R-:W-:Y:S01]  /*16630*/  ISETP.NE.U32.AND P1, PT, R4, RZ, PT ;  /* 0x000000ff0400720c */ /* 0x000fe20003f25070 */
[----:B------:R-:W-:Y:S01]  /*16640*/  IMAD R28, R28, 0x8000, R2 ;  /* 0x000080001c1c7824 */ /* 0x000fe200078e0202 */
[----:B------:R-:W-:Y:S01]  /*16650*/  IADD3.X R26, R26, UR9, RZ, P4, !PT ;  /* 0x000000091a1a7c10 */ /* 0x000fe2000a7fe4ff */
[----:B------:R-:W-:-:S02]  /*16660*/  IMAD.MOV.U32 R4, RZ, RZ, R6 ;  /* 0x000000ffff047224 */ /* 0x000fc400078e0006 */
[----:B------:R-:W-:Y:S01]  /*16670*/  IMAD.MOV.U32 R5, RZ, RZ, R8 ;  /* 0x000000ffff057224 */ /* 0x000fe200078e0008 */
[----:B------:R-:W-:Y:S01]  /*16680*/  BAR.SYNC.DEFER_BLOCKING 0x0 ;  /* 0x0000000000007b1d */ /* 0x000fe20000010000 */
[C---:B------:R-:W-:Y:S02]  /*16690*/  LOP3.LUT R31, R3.reuse, 0x8, RZ, 0xfc, !PT ;  /* 0x00000008031f7812 */ /* 0x040fe400078efcff */
[----:B------:R-:W-:-:S03]  /*166a0*/  LOP3.LUT R30, R3, 0xc, RZ, 0xfc, !PT ;  /* 0x0000000c031e7812 */ /* 0x000fc600078efcff */
[----:B------:R-:W-:Y:S01]  /*166b0*/  @!PT LDS RZ, [RZ] ;  /* 0x00000000fffff984 */ /* 0x000fe20000000800 */
[----:B------:R-:W-:Y:S01]  /*166c0*/  @!PT LDS RZ, [RZ] ;  /* 0x00000000fffff984 */ /* 0x000fe20000000800 */
[----:B------:R-:W-:Y:S01]  /*166d0*/  @!PT LDS RZ, [RZ] ;  /* 0x00000000fffff984 */ /* 0x000fe20000000800 */
[----:B------:R1:W-:Y:S02]  /*166e0*/  LDGSTS.E [R28+0x20000], [R4.64], P2 ;  /* 0x20000000041c7fae */ /* 0x0003e4000912184c */
[----:B-1----:R-:W-:Y:S02]  /*166f0*/  IMAD.MOV.U32 R4, RZ, RZ, R7 ;  /* 0x000000ffff047224 */ /* 0x002fe400078e0007 */
[----:B------:R-:W-:-:S05]  /*16700*/  IMAD.MOV.U32 R5, RZ, RZ, R26 ;  /* 0x000000ffff057224 */ /* 0x000fca00078e001a */
[----:B------:R1:W-:Y:S01]  /*16710*/  LDGSTS.E [R28+0x20400], [R4.64], P1 ;  /* 0x20400000041c7fae */ /* 0x0003e2000892184c */
[----:B------:R-:W-:Y:S02]  /*16720*/  ISETP.GE.AND P1, PT, R31, UR6, PT ;  /* 0x000000061f007c0c */ /* 0x000fe4000bf26270 */
[----:B------:R-:W-:Y:S01]  /*16730*/  IADD3 R12, P3, R12, UR14, RZ ;  /* 0x0000000e0c0c7c10 */ /* 0x000fe2000ff7e0ff */
[----:B------:R-:W-:Y:S01]  /*16740*/  HMMA.1688.F32.TF32 R52, R44, R100, R52 ;  /* 0x000000642c34723c */ /* 0x000fe20000081034 */
[----:B------:R-:W-:Y:S01]  /*16750*/  IADD3 R14, P4, R14, UR14, RZ ;  /* 0x0000000e0e0e7c10 */ /* 0x000fe2000ff9e0ff */
[----:B------:R-:W4:Y:S01]  /*16760*/  LDL.LU R31, [R1+0x37c] ;  /* 0x00037c00011f7983 */ /* 0x000f220000300800 */
[----:B-1----:R-:W-:Y:S02]  /*16770*/  SEL R4, RZ, 0x4, P1 ;  /* 0x00000004ff047807 */ /* 0x002fe40000800000 */
[----:B------:R-:W-:Y:S02]  /*16780*/  ISETP.GE.AND P1, PT, R30, UR6, PT ;  /* 0x000000061e007c0c */ /* 0x000fe4000bf26270 */
[----:B------:R-:W-:-:S04]  /*16790*/  SEL R4, R4, RZ, !P0 ;  /* 0x000000ff04047207 */ /* 0x000fc80004000000 */
[----:B------:R-:W-:Y:S02]  /*167a0*/  ISETP.NE.U32.AND P2, PT, R4, RZ, PT ;  /* 0x000000ff0400720c */ /* 0x000fe40003f45070 */
[----:B------:R-:W-:Y:S02]  /*167b0*/  SEL R4, RZ, 0x4, P1 ;  /* 0x00000004ff047807 */ /* 0x000fe40000800000 */
[----:B------:R-:W-:Y:S02]  /*167c0*/  IADD3.X R18, R18, UR9, RZ, P3, !PT ;  /* 0x0000000912127c10 */ /* 0x000fe40009ffe4ff */
[----:B------:R-:W-:-:S04]  /*167d0*/  SEL R4, R4, RZ, !P0 ;  /* 0x000000ff04047207 */ /* 0x000fc80004000000 */
[----:B------:R-:W-:Y:S01]  /*167e0*/  ISETP.NE.U32.AND P1, PT, R4, RZ, PT ;  /* 0x000000ff0400720c */ /* 0x000fe20003f25070 */
[----:B------:R-:W-:Y:S01]  /*167f0*/  IMAD.MOV.U32 R4, RZ, RZ, R12 ;  /* 0x000000ffff047224 */ /* 0x000fe200078e000c */
[----:B------:R-:W-:Y:S01]  /*16800*/  IADD3.X R15, R15, UR9, RZ, P4, !PT ;  /* 0x000000090f0f7c10 */ /* 0x000fe2000a7fe4ff */
[----:B------:R-:W-:Y:S01]  /*16810*/  IMAD.MOV.U32 R5, RZ, RZ, R18 ;  /* 0x000000ffff057224 */ /* 0x000fe200078e0012 */
[----:B------:R-:W-:-:S04]  /*16820*/  LOP3.LUT R30, R3, 0x10, RZ, 0xfc, !PT ;  /* 0x00000010031e7812 */ /* 0x000fc800078efcff */
[----:B------:R1:W-:Y:S01]  /*16830*/  LDGSTS.E [R28+0x20800], [R4.64], P2 ;  /* 0x20800000041c7fae */ /* 0x0003e2000912184c */
[----:B--2---:R-:W-:Y:S01]  /*16840*/  LOP3.LUT R29, R3, 0x14, RZ, 0xfc, !PT ;  /* 0x00000014031d7812 */ /* 0x004fe200078efcff */
[----:B-1----:R-:W-:Y:S02]  /*16850*/  IMAD.MOV.U32 R4, RZ, RZ, R14 ;  /* 0x000000ffff047224 */ /* 0x002fe400078e000e */
[----:B------:R-:W-:-:S05]  /*16860*/  IMAD.MOV.U32 R5, RZ, RZ, R15 ;  /* 0x000000ffff057224 */ /* 0x000fca00078e000f */
[----:B------:R1:W-:Y:S01]  /*16870*/  LDGSTS.E [R28+0x20c00], [R4.64], P1 ;  /* 0x20c00000041c7fae */ /* 0x0003e2000892184c */
[----:B------:R-:W-:-:S04]  /*16880*/  ISETP.GE.AND P1, PT, R30, UR6, PT ;  /* 0x000000061e007c0c */ /* 0x000fc8000bf26270 */
[----:B-1----:R-:W-:Y:S02]  /*16890*/  SEL R4, RZ, 0x4, P1 ;  /* 0x00000004ff047807 */ /* 0x002fe40000800000 */
[----:B------:R-:W-:Y:S02]  /*168a0*/  ISETP.GE.AND P1, PT, R29, UR6, PT ;  /* 0x000000061d007c0c */ /* 0x000fe4000bf26270 */
[----:B------:R-:W-:Y:S02]  /*168b0*/  SEL R4, R4, RZ, !P0 ;  /* 0x000000ff04047207 */ /* 0x000fe40004000000 */
[----:B------:R-:W-:Y:S02]  /*168c0*/  IADD3 R19, P3, R19, UR14, RZ ;  /* 0x0000000e13137c10 */ /* 0x000fe4000ff7e0ff */
[----:B------:R-:W-:Y:S02]  /*168d0*/  ISETP.NE.U32.AND P2, PT, R4, RZ, PT ;  /* 0x000000ff0400720c */ /* 0x000fe40003f45070 */
[----:B------:R-:W-:-:S02]  /*168e0*/  SEL R4, RZ, 0x4, P1 ;  /* 0x00000004ff047807 */ /* 0x000fc40000800000 */
[----:B------:R-:W-:Y:S02]  /*168f0*/  IADD3.X R24, R24, UR9, RZ, P3, !PT ;  /* 0x0000000918187c10 */ /* 0x000fe40009ffe4ff */
[----:B------:R-:W-:Y:S02]  /*16900*/  SEL R4, R4, RZ, !P0 ;  /* 0x000000ff04047207 */ /* 0x000fe40004000000 */
[----:B------:R-:W-:Y:S01]  /*16910*/  IADD3 R22, P4, R22, UR14, RZ ;  /* 0x0000000e16167c10 */ /* 0x000fe2000ff9e0ff */
[----:B------:R-:W-:Y:S01]  /*16920*/  HMMA.1688.F32.TF32 R112, R44, R84, R112 ;  /* 0x000000542c70723c */ /* 0x000fe20000081070 */
[----:B------:R-:W-:Y:S01]  /*16930*/  ISETP.NE.U32.AND P1, PT, R4, RZ, PT ;  /* 0x000000ff0400720c */ /* 0x000fe20003f25070 */
[----:B------:R-:W-:Y:S01]  /*16940*/  IMAD.MOV.U32 R4, RZ, RZ, R19 ;  /* 0x000000ffff047224 */ /* 0x000fe200078e0013 */
[----:B------:R-:W-:Y:S01]  /*16950*/  IADD3.X R23, R23, UR9, RZ, P4, !PT ;  /* 0x0000000917177c10 */ /* 0x000fe2000a7fe4ff */
[----:B------:R-:W-:-:S04]  /*16960*/  IMAD.MOV.U32 R5, RZ, RZ, R24 ;  /* 0x000000ffff057224 */ /* 0x000fc800078e0018 */
[C---:B------:R-:W-:Y:S01]  /*16970*/  HMMA.1688.F32.TF32 R92, R44.reuse, R32, R92 ;  /* 0x000000202c5c723c */ /* 0x040fe2000008105c */
[----:B------:R1:W-:Y:S07]  /*16980*/  LDGSTS.E [R28+0x21000], [R4.64], P2 ;  /* 0x21000000041c7fae */ /* 0x0003ee000912184c */
[----:B------:R-:W-:Y:S08]  /*16990*/  HMMA.1688.F32.TF32 R88, R44, R72, R88 ;  /* 0x000000482c58723c */ /* 0x000ff00000081058 */
[----:B---3--:R-:W-:Y:S01]  /*169a0*/  HMMA.1688.F32.TF32 R44, R36, R102, R52 ;  /* 0x00000066242c723c */ /* 0x008fe20000081034 */
[----:B------:R-:W2:Y:S04]  /*169b0*/  LDL.LU R53, [R1+0x38c] ;  /* 0x00038c0001357983 */ /* 0x000ea80000300800 */
[----:B------:R-:W3:Y:S01]  /*169c0*/  LDL.LU R32, [R1+0x378] ;  /* 0x0003780001207983 */ /* 0x000ee20000300800 */
[----:B-1----:R-:W-:-:S02]  /*169d0*/  IMAD.MOV.U32 R4, RZ, RZ, R22 ;  /* 0x000000ffff047224 */ /* 0x002fc400078e0016 */
[----:B------:R-:W-:Y:S01]  /*169e0*/  IMAD.MOV.U32 R5, RZ, RZ, R23 ;  /* 0x000000ffff057224 */ /* 0x000fe200078e0017 */
[C---:B------:R-:W-:Y:S01]  /*169f0*/  LOP3.LUT R30, R3.reuse, 0x18, RZ, 0xfc, !PT ;  /* 0x00000018031e7812 */ /* 0x040fe200078efcff */
[----:B------:R-:W2:Y:S04]  /*16a00*/  LDL.LU R55, [R1+0x388] ;  /* 0x0003880001377983 */ /* 0x000ea80000300800 */
[----:B------:R1:W-:Y:S01]  /*16a10*/  LDGSTS.E [R28+0x21400], [R4.64], P1 ;  /* 0x21400000041c7fae */ /* 0x0003e2000892184c */
[----:B------:R-:W-:Y:S02]  /*16a20*/  ISETP.GE.AND P1, PT, R30, UR6, PT ;  /* 0x000000061e007c0c */ /* 0x000fe4000bf26270 */
[----:B------:R-:W-:Y:S02]  /*16a30*/  LOP3.LUT R29, R3, 0x1c, RZ, 0xfc, !PT ;  /* 0x0000001c031d7812 */ /* 0x000fe400078efcff */
[----:B-1----:R-:W-:-:S02]  /*16a40*/  SEL R4, RZ, 0x4, P1 ;  /* 0x00000004ff047807 */ /* 0x002fc40000800000 */
[----:B------:R-:W-:Y:S02]  /*16a50*/  ISETP.GE.AND P1, PT, R29, UR6, PT ;  /* 0x000000061d007c0c */ /* 0x000fe4000bf26270 */
[----:B------:R-:W-:Y:S02]  /*16a60*/  SEL R4, R4, RZ, !P0 ;  /* 0x000000ff04047207 */ /* 0x000fe40004000000 */
[----:B------:R-:W-:Y:S02]  /*16a70*/  IADD3 R135, P3, R135, UR14, RZ ;  /* 0x0000000e87877c10 */ /* 0x000fe4000ff7e0ff */
[----:B------:R-:W-:Y:S02]  /*16a80*/  ISETP.NE.U32.AND P2, PT, R4, RZ, PT ;  /* 0x000000ff0400720c */ /* 0x000fe40003f45070 */
[----:B------:R-:W-:Y:S02]  /*16a90*/  SEL R4, RZ, 0x4, P1 ;  /* 0x00000004ff047807 */ /* 0x000fe40000800000 */
[----:B------:R-:W-:-:S02]  /*16aa0*/  IADD3.X R134, R134, UR9, RZ, P3, !PT ;  /* 0x0000000986867c10 */ /* 0x000fc40009ffe4ff */
[----:B------:R-:W-:Y:S02]  /*16ab0*/  SEL R4, R4, RZ, !P0 ;  /* 0x000000ff04047207 */ /* 0x000fe40004000000 */
[----:B------:R-:W-:Y:S02]  /*16ac0*/  IADD3 R139, P4, R139, UR14, RZ ;  /* 0x0000000e8b8b7c10 */ /* 0x000fe4000ff9e0ff */
[----:B------:R-:W-:Y:S01]  /*16ad0*/  ISETP.NE.U32.AND P1, PT, R4, RZ, PT ;  /* 0x000000ff0400720c */ /* 0x000fe20003f25070 */
[----:B------:R-:W-:Y:S01]  /*16ae0*/  IMAD.MOV.U32 R4, RZ, RZ, R135 ;  /* 0x000000ffff047224 */ /* 0x000fe200078e0087 */
[----:B------:R-:W-:Y:S01]  /*16af0*/  IADD3.X R138, R138, UR9, RZ, P4, !PT ;  /* 0x000000098a8a7c10 */ /* 0x000fe2000a7fe4ff */
[----:B------:R-:W-:Y:S01]  /*16b00*/  IMAD.MOV.U32 R5, RZ, RZ, R134 ;  /* 0x000000ffff057224 */ /* 0x000fe200078e0086 */
[----:B------:R-:W-:-:S04]  /*16b10*/  LOP3.LUT R30, R3, 0x20, RZ, 0xfc, !PT ;  /* 0x00000020031e7812 */ /* 0x000fc800078efcff */
[----:B------:R1:W-:Y:S01]  /*16b20*/  LDGSTS.E [R28+0x21800], [R4.64], P2 ;  /* 0x21800000041c7fae */ /* 0x0003e2000912184c */
[----:B------:R-:W-:Y:S01]  /*16b30*/  LOP3.LUT R29, R3, 0x24, RZ, 0xfc, !PT ;  /* 0x00000024031d7812 */ /* 0x000fe200078efcff */
        /* <DEDUP_REMOVED lines=118> */
[----:B------:R1:W-:Y:S02]  /*172a0*/  LDGSTS.E [R28+0x24800], [R4.64], P2 ;  /* 0x24800000041c7fae */ /* 0x0003e4000912184c */
[----:B-1----:R-:W-:Y:S02]  /*172b0*/  IMAD.MOV.U32 R4, RZ, RZ, R187 ;  /* 0x000000ffff047224 */ /* 0x002fe400078e00bb */
[----:B------:R-:W-:-:S05]  /*172c0*/  IMAD.MOV.U32 R5, RZ, RZ, R186 ;  /* 0x000000ffff057224 */ /* 0x000fca00078e00ba */
[----:B------:R1:W-:Y:S01]  /*172d0*/  LDGSTS.E [R28+0x24c00], [R4.64], P1 ;  /* 0x24c00000041c7fae */ /* 0x0003e2000892184c */
[----:B------:R-:W-:Y:S02]  /*172e0*/  ISETP.GE.AND P1, PT, R29, UR6, PT ;  /* 0x000000061d007c0c */ /* 0x000fe4000bf26270 */
[----:B------:R-:W-:Y:S01]  /*172f0*/  LOP3.LUT R29, R3, 0x54, RZ, 0xfc, !PT ;  /* 0x00000054031d7812 */ /* 0x000fe200078efcff */
[----:B------:R-:W-:Y:S01]  /*17300*/  HMMA.1688.F32.TF32 R68, R40, R86, R68 ;  /* 0x000000562844723c */ /* 0x000fe20000081044 */
[----:B-1----:R-:W-:Y:S02]  /*17310*/  SEL R4, RZ, 0x4, P1 ;  /* 0x00000004ff047807 */ /* 0x002fe40000800000 */
[----:B------:R-:W-:Y:S02]  /*17320*/  ISETP.GE.AND P1, PT, R29, UR6, PT ;  /* 0x000000061d007c0c */ /* 0x000fe4000bf26270 */
[----:B------:R-:W-:-:S03]  /*17330*/  SEL R4, R4, RZ, !P0 ;  /* 0x000000ff04047207 */ /* 0x000fc60004000000 */
[----:B------:R-:W-:Y:S01]  /*17340*/  HMMA.1688.F32.TF32 R56, R40, R102, R56 ;  /* 0x000000662838723c */ /* 0x000fe20000081038 */
[----:B------:R-:W-:Y:S02]  /*17350*/  IADD3 R191, P3, R191, UR14, RZ ;  /* 0x0000000ebfbf7c10 */ /* 0x000fe4000ff7e0ff */
[----:B------:R-:W-:Y:S02]  /*17360*/  ISETP.NE.U32.AND P2, PT, R4, RZ, PT ;  /* 0x000000ff0400720c */ /* 0x000fe40003f45070 */
[----:B------:R-:W-:-:S03]  /*17370*/  SEL R4, RZ, 0x4, P1 ;  /* 0x00000004ff047807 */ /* 0x000fc60000800000 */
[----:B------:R-:W-:Y:S01]  /*17380*/  HMMA.1688.F32.TF32 R104, R40, R34, R104 ;  /* 0x000000222868723c */ /* 0x000fe20000081068 */
[----:B------:R-:W-:-:S07]  /*17390*/  SEL R4, R4, RZ, !P0 ;  /* 0x000000ff04047207 */ /* 0x000fce0004000000 */
[----:B------:R-:W-:Y:S01]  /*173a0*/  HMMA.1688.F32.TF32 R96, R40, R74, R96 ;  /* 0x0000004a2860723c */ /* 0x000fe20000081060 */
[----:B------:R-:W-:-:S07]  /*173b0*/  IADD3.X R190, R190, UR9, RZ, P3, !PT ;  /* 0x00000009bebe7c10 */ /* 0x000fce0009ffe4ff */
[-C--:B------:R-:W-:Y:S08]  /*173c0*/  HMMA.1688.F32.TF32 R80, R128, R34.reuse, R80 ;  /* 0x000000228050723c */ /* 0x080ff00000081050 */
[-C--:B------:R-:W-:Y:S08]  /*173d0*/  HMMA.1688.F32.TF32 R116, R124, R34.reuse, R116 ;  /* 0x000000227c74723c */ /* 0x080ff00000081074 */
[----:B------:R-:W-:Y:S01]  /*173e0*/  HMMA.1688.F32.TF32 R40, R36, R34, R92 ;  /* 0x000000222428723c */ /* 0x000fe2000008105c */
[----:B------:R-:W5:Y:S04]  /*173f0*/  LDL.LU R34, [R1+0x39c] ;  /* 0x00039c0001227983 */ /* 0x000f680000300800 */
[----:B------:R-:W5:Y:S01]  /*17400*/  LDL.LU R33, [R1+0x3ac] ;  /* 0x0003ac0001217983 */ /* 0x000f620000300800 */
[----:B------:R-:W-:-:S03]  /*17410*/  IADD3 R195, P4, R195, UR14, RZ ;  /* 0x0000000ec3c37c10 */ /* 0x000fc6000ff9e0ff */
[----:B------:R-:W5:Y:S01]  /*17420*/  LDL.LU R52, [R1+0x398] ;  /* 0x0003980001347983 */ /* 0x000f620000300800 */
[----:B------:R-:W-:Y:S01]  /*17430*/  ISETP.NE.U32.AND P1, PT, R4, RZ, PT ;  /* 0x000000ff0400720c */ /* 0x000fe20003f25070 */
[----:B------:R-:W-:Y:S01]  /*17440*/  IMAD.MOV.U32 R4, RZ, RZ, R191 ;  /* 0x000000ffff047224 */ /* 0x000fe200078e00bf */
[----:B------:R-:W-:Y:S01]  /*17450*/  IADD3.X R194, R194, UR9, RZ, P4, !PT ;  /* 0x00000009c2c27c10 */ /* 0x000fe2000a7fe4ff */
[----:B------:R-:W-:Y:S01]  /*17460*/  IMAD.MOV.U32 R5, RZ, RZ, R190 ;  /* 0x000000ffff057224 */ /* 0x000fe200078e00be */
[----:B------:R-:W5:Y:S01]  /*17470*/  LDL.LU R35, [R1+0x3a8] ;  /* 0x0003a80001237983 */ /* 0x000f620000300800 */
[----:B------:R-:W-:-:S03]  /*17480*/  LOP3.LUT R29, R3, 0x58, RZ, 0xfc, !PT ;  /* 0x00000058031d7812 */ /* 0x000fc600078efcff */
[----:B------:R1:W-:Y:S01]  /*17490*/  LDGSTS.E [R28+0x25000], [R4.64], P2 ;  /* 0x25000000041c7fae */ /* 0x0003e2000912184c */
[----:B----4-:R-:W-:Y:S02]  /*174a0*/  IADD3 R31, P3, R31, UR14, RZ ;  /* 0x0000000e1f1f7c10 */ /* 0x010fe4000ff7e0ff */
[----:B--2---:R-:W-:Y:S01]  /*174b0*/  IADD3 R53, P4, R53, UR14, RZ ;  /* 0x0000000e35357c10 */ /* 0x004fe2000ff9e0ff */
[----:B------:R-:W2:Y:S01]  /*174c0*/  LDL.LU R30, [R1+0x3bc] ;  /* 0x0003bc00011e7983 */ /* 0x000ea20000300800 */
[----:B-1----:R-:W-:Y:S02]  /*174d0*/  IMAD.MOV.U32 R4, RZ, RZ, R195 ;  /* 0x000000ffff047224 */ /* 0x002fe400078e00c3 */
[----:B------:R-:W-:-:S05]  /*174e0*/  IMAD.MOV.U32 R5, RZ, RZ, R194 ;  /* 0x000000ffff057224 */ /* 0x000fca00078e00c2 */
[----:B------:R1:W-:Y:S01]  /*174f0*/  LDGSTS.E [R28+0x25400], [R4.64], P1 ;  /* 0x25400000041c7fae */ /* 0x0003e2000892184c */
[----:B------:R-:W-:Y:S02]  /*17500*/  ISETP.GE.AND P1, PT, R29, UR6, PT ;  /* 0x000000061d007c0c */ /* 0x000fe4000bf26270 */
[----:B------:R-:W-:Y:S02]  /*17510*/  LOP3.LUT R29, R3, 0x5c, RZ, 0xfc, !PT ;  /* 0x0000005c031d7812 */ /* 0x000fe400078efcff */
[----:B---3--:R-:W-:Y:S02]  /*17520*/  IADD3.X R32, R32, UR9, RZ, P3, !PT ;  /* 0x0000000920207c10 */ /* 0x008fe40009ffe4ff */
[----:B-1----:R-:W-:Y:S02]  /*17530*/  SEL R4, RZ, 0x4, P1 ;  /* 0x00000004ff047807 */ /* 0x002fe40000800000 */
[----:B------:R-:W-:Y:S02]  /*17540*/  ISETP.GE.AND P1, PT, R29, UR6, PT ;  /* 0x000000061d007c0c */ /* 0x000fe4000bf26270 */
[----:B------:R-:W-:Y:S01]  /*17550*/  SEL R4, R4, RZ, !P0 ;  /* 0x000000ff04047207 */ /* 0x000fe20004000000 */
[----:B------:R-:W3:Y:S03]  /*17560*/  LDL.LU R29, [R1+0x36c] ;  /* 0x00036c00011d7983 */ /* 0x000ee60000300800 */
[----:B------:R-:W-:Y:S01]  /*17570*/  ISETP.NE.U32.AND P2, PT, R4, RZ, PT ;  /* 0x000000ff0400720c */ /* 0x000fe20003f45070 */
[----:B------:R-:W-:Y:S01]  /*17580*/  STL [R1+0x37c], R31 ;  /* 0x00037c1f01007387 */ /* 0x000fe20000100800 */
[----:B------:R-:W-:Y:S01]  /*17590*/  SEL R4, RZ, 0x4, P1 ;  /* 0x00000004ff047807 */ /* 0x000fe20000800000 */
[----:B------:R-:W-:-:S02]  /*175a0*/  IMAD.MOV.U32 R5, RZ, RZ, R32 ;  /* 0x000000ffff057224 */ /* 0x000fc400078e0020 */
[----:B------:R1:W-:Y:S01]  /*175b0*/  STL [R1+0x378], R32 ;  /* 0x0003782001007387 */ /* 0x0003e20000100800 */
[----:B------:R-:W-:Y:S02]  /*175c0*/  SEL R4, R4, RZ, !P0 ;  /* 0x000000ff04047207 */ /* 0x000fe40004000000 */
[----:B------:R-:W-:Y:S01]  /*175d0*/  IADD3.X R55, R55, UR9, RZ, P4, !PT ;  /* 0x0000000937377c10 */ /* 0x000fe2000a7fe4ff */
[----:B------:R4:W-:Y:S01]  /*175e0*/  STL [R1+0x38c], R53 ;  /* 0x00038c3501007387 */ /* 0x0009e20000100800 */
[----:B------:R-:W-:-:S03]  /*175f0*/  ISETP.NE.U32.AND P1, PT, R4, RZ, PT ;  /* 0x000000ff0400720c */ /* 0x000fc60003f25070 */
[----:B-1----:R-:W3:Y:S01]  /*17600*/  LDL.LU R32, [R1+0x3b8] ;  /* 0x0003b80001207983 */ /* 0x002ee20000300800 */
[----:B------:R-:W-:-:S03]  /*17610*/  IMAD.MOV.U32 R4, RZ, RZ, R31 ;  /* 0x000000ffff047224 */ /* 0x000fc600078e001f */
[----:B------:R-:W-:Y:S04]  /*17620*/  STL [R1+0x388], R55 ;  /* 0x0003883701007387 */ /* 0x000fe80000100800 */
[----:B------:R-:W3:Y:S01]  /*17630*/  LDL.LU R31, [R1+0x368] ;  /* 0x00036800011f7983 */ /* 0x000ee20000300800 */
[----:B------:R-:W-:-:S03]  /*17640*/  LOP3.LUT R54, R3, 0x60, RZ, 0xfc, !PT ;  /* 0x0000006003367812 */ /* 0x000fc600078efcff */
[----:B------:R1:W-:Y:S02]  /*17650*/  LDGSTS.E [R28+0x25800], [R4.64], P2 ;  /* 0x25800000041c7fae */ /* 0x0003e4000912184c */
[----:B-1----:R-:W-:Y:S02]  /*17660*/  IMAD.MOV.U32 R4, RZ, RZ, R53 ;  /* 0x000000ffff047224 */ /* 0x002fe400078e0035 */
[----:B------:R-:W-:-:S05]  /*17670*/  IMAD.MOV.U32 R5, RZ, RZ, R55 ;  /* 0x000000ffff057224 */ /* 0x000fca00078e0037 */
[----:B------:R1:W-:Y:S01]  /*17680*/  LDGSTS.E [R28+0x25c00], [R4.64], P1 ;  /* 0x25c00000041c7fae */ /* 0x0003e2000892184c */
[----:B------:R-:W-:Y:S02]  /*17690*/  ISETP.GE.AND P1, PT, R54, UR6, PT ;  /* 0x0000000636007c0c */ /* 0x000fe4000bf26270 */
[----:B----4-:R-:W-:Y:S02]  /*176a0*/  LOP3.LUT R53, R3, 0x64, RZ, 0xfc, !PT ;  /* 0x0000006403357812 */ /* 0x010fe400078efcff */
[----:B-1----:R-:W-:Y:S02]  /*176b0*/  SEL R4, RZ, 0x4, P1 ;  /* 0x00000004ff047807 */ /* 0x002fe40000800000 */
[----:B------:R-:W-:Y:S02]  /*176c0*/  ISETP.GE.AND P1, PT, R53, UR6, PT ;  /* 0x0000000635007c0c */ /* 0x000fe4000bf26270 */
[----:B------:R-:W-:-:S04]  /*176d0*/  SEL R4, R4, RZ, !P0 ;  /* 0x000000ff04047207 */ /* 0x000fc80004000000 */
[----:B------:R-:W-:Y:S02]  /*176e0*/  ISETP.NE.U32.AND P2, PT, R4, RZ, PT ;  /* 0x000000ff0400720c */ /* 0x000fe40003f45070 */
[----:B------:R-:W-:-:S04]  /*176f0*/  SEL R4, RZ, 0x4, P1 ;  /* 0x00000004ff047807 */ /* 0x000fc80000800000 */
[----:B------:R-:W-:-:S04]  /*17700*/  SEL R4, R4, RZ, !P0 ;  /* 0x000000ff04047207 */ /* 0x000fc80004000000 */
[----:B------:R-:W-:Y:S02]  /*17710*/  ISETP.NE.U32.AND P1, PT, R4, RZ, PT ;  /* 0x000000ff0400720c */ /* 0x000fe40003f25070 */
[----:B-----5:R-:W-:Y:S02]  /*17720*/  IADD3 R34, P3, R34, UR14, RZ ;  /* 0x0000000e22227c10 */ /* 0x020fe4000ff7e0ff */
[----:B------:R-:W-:Y:S02]  /*17730*/  IADD3 R33, P4, R33, UR14, RZ ;  /* 0x0000000e21217c10 */ /* 0x000fe4000ff9e0ff */
[----:B------:R-:W-:Y:S01]  /*17740*/  IADD3.X R52, R52, UR9, RZ, P3, !PT ;  /* 0x0000000934347c10 */ /* 0x000fe20009ffe4ff */
[----:B------:R-:W-:-:S04]  /*17750*/  IMAD.MOV.U32 R4, RZ, RZ, R34 ;  /* 0x000000ffff047224 */ /* 0x000fc800078e0022 */
[----:B------:R-:W-:Y:S01]  /*17760*/  IMAD.MOV.U32 R5, RZ, RZ, R52 ;  /* 0x000000ffff057224 */ /* 0x000fe200078e0034 */
[----:B------:R-:W-:Y:S01]  /*17770*/  IADD3.X R35, R35, UR9, RZ, P4, !PT ;  /* 0x0000000923237c10 */ /* 0x000fe2000a7fe4ff */
[----:B------:R1:W-:Y:S04]  /*17780*/  STL [R1+0x39c], R34 ;  /* 0x00039c2201007387 */ /* 0x0003e80000100800 */
[----:B------:R4:W-:Y:S01]  /*17790*/  LDGSTS.E [R28+0x26000], [R4.64], P2 ;  /* 0x26000000041c7fae */ /* 0x0009e2000912184c */
[----:B-1----:R-:W-:Y:S01]  /*177a0*/  LOP3.LUT R34, R3, 0x68, RZ, 0xfc, !PT ;  /* 0x0000006803227812 */ /* 0x002fe200078efcff */
[----:B----4-:R-:W-:Y:S02]  /*177b0*/  IMAD.MOV.U32 R4, RZ, RZ, R33 ;  /* 0x000000ffff047224 */ /* 0x010fe400078e0021 */
[----:B------:R-:W-:Y:S01]  /*177c0*/  IMAD.MOV.U32 R5, RZ, RZ, R35 ;  /* 0x000000ffff057224 */ /* 0x000fe200078e0023 */
[----:B------:R-:W-:Y:S04]  /*177d0*/  STL [R1+0x398], R52 ;  /* 0x0003983401007387 */ /* 0x000fe80000100800 */
[----:B------:R1:W-:Y:S01]  /*177e0*/  LDGSTS.E [R28+0x26400], [R4.64], P1 ;  /* 0x26400000041c7fae */ /* 0x0003e2000892184c */
[----:B------:R-:W-:-:S03]  /*177f0*/  ISETP.GE.AND P1, PT, R34, UR6, PT ;  /* 0x0000000622007c0c */ /* 0x000fc6000bf26270 */
[----:B------:R4:W-:Y:S01]  /*17800*/  STL [R1+0x3ac], R33 ;  /* 0x0003ac2101007387 */ /* 0x0009e20000100800 */
[----:B-1----:R-:W-:Y:S02]  /*17810*/  SEL R4, RZ, 0x4, P1 ;  /* 0x00000004ff047807 */ /* 0x002fe40000800000 */
[----:B----4-:R-:W-:Y:S02]  /*17820*/  LOP3.LUT R33, R3, 0x6c, RZ, 0xfc, !PT ;  /* 0x0000006c03217812 */ /* 0x010fe400078efcff */
[----:B------:R-:W-:Y:S02]  /*17830*/  SEL R4, R4, RZ, !P0 ;  /* 0x000000ff04047207 */ /* 0x000fe40004000000 */
[----:B------:R-:W-:Y:S02]  /*17840*/  ISETP.GE.AND P1, PT, R33, UR6, PT ;  /* 0x0000000621007c0c */ /* 0x000fe4000bf26270 */
[----:B------:R-:W-:Y:S02]  /*17850*/  ISETP.NE.U32.AND P2, PT, R4, RZ, PT ;  /* 0x000000ff0400720c */ /* 0x000fe40003f45070 */
[----:B------:R-:W-:-:S02]  /*17860*/  SEL R4, RZ, 0x4, P1 ;  /* 0x00000004ff047807 */ /* 0x000fc40000800000 */
[----:B--2---:R-:W-:Y:S02]  /*17870*/  IADD3 R30, P3, R30, UR14, RZ ;  /* 0x0000000e1e1e7c10 */ /* 0x004fe4000ff7e0ff */
[----:B------:R-:W-:Y:S02]  /*17880*/  SEL R4, R4, RZ, !P0 ;  /* 0x000000ff04047207 */ /* 0x000fe40004000000 */
[----:B---3--:R-:W-:Y:S02]  /*17890*/  IADD3 R29, P4, R29, UR14, RZ ;  /* 0x0000000e1d1d7c10 */ /* 0x008fe4000ff9e0ff */
[----:B------:R-:W-:Y:S02]  /*178a0*/  ISETP.NE.U32.AND P1, PT, R4, RZ, PT ;  /* 0x000000ff0400720c */ /* 0x000fe40003f25070 */
[----:B------:R-:W-:Y:S01]  /*178b0*/  IADD3.X R32, R32, UR9, RZ, P3, !PT ;  /* 0x0000000920207c10 */ /* 0x000fe20009ffe4ff */
[----:B------:R-:W-:-:S04]  /*178c0*/  IMAD.MOV.U32 R4, RZ, RZ, R30 ;  /* 0x000000ffff047224 */ /* 0x000fc800078e001e */
[----:B------:R-:W-:Y:S01]  /*178d0*/  IMAD.MOV.U32 R5, RZ, RZ, R32 ;  /* 0x000000ffff057224 */ /* 0x000fe200078e0020 */
[----:B------:R-:W-:Y:S01]  /*178e0*/  IADD3.X R31, R31, UR9, RZ, P4, !PT ;  /* 0x000000091f1f7c10 */ /* 0x000fe2000a7fe4ff */
[----:B------:R-:W-:Y:S04]  /*178f0*/  STL [R1+0x3a8], R35 ;  /* 0x0003a82301007387 */ /* 0x000fe80000100800 */
[----:B------:R1:W-:Y:S04]  /*17900*/  LDGSTS.E [R28+0x26800], [R4.64], P2 ;  /* 0x26800000041c7fae */ /* 0x0003e8000912184c */
[----:B------:R2:W-:Y:S01]  /*17910*/  STL [R1+0x3bc], R30 ;  /* 0x0003bc1e01007387 */ /* 0x0005e20000100800 */
[----:B-1----:R-:W-:-:S02]  /*17920*/  IMAD.MOV.U32 R4, RZ, RZ, R29 ;  /* 0x000000ffff047224 */ /* 0x002fc400078e001d */
[----:B------:R-:W-:Y:S01]  /*17930*/  IMAD.MOV.U32 R5, RZ, RZ, R31 ;  /* 0x000000ffff057224 */ /* 0x000fe200078e001f */
[----:B--2---:R-:W-:-:S04]  /*17940*/  LOP3.LUT R30, R3, 0x70, RZ, 0xfc, !PT ;  /* 0x00000070031e7812 */ /* 0x004fc800078efcff */
[----:B------:R1:W-:Y:S01]  /*17950*/  LDGSTS.E [R28+0x26c00], [R4.64], P1 ;  /* 0x26c00000041c7fae */ /* 0x0003e2000892184c */
[----:B------:R-:W-:-:S03]  /*17960*/  ISETP.GE.AND P1, PT, R30, UR6, PT ;  /* 0x000000061e007c0c */ /* 0x000fc6000bf26270 */
[----:B------:R-:W-:Y:S04]  /*17970*/  STL [R1+0x3b8], R32 ;  /* 0x0003b82001007387 */ /* 0x000fe80000100800 */
[----:B------:R2:W-:Y:S01]  /*17980*/  STL [R1+0x36c], R29 ;  /* 0x00036c1d01007387 */ /* 0x0005e20000100800 */
[----:B-1----:R-:W-:Y:S02]  /*17990*/  SEL R4, RZ, 0x4, P1 ;  /* 0x00000004ff047807 */ /* 0x002fe40000800000 */
[----:B--2---:R-:W-:Y:S02]  /*179a0*/  LOP3.LUT R29, R3, 0x74, RZ, 0xfc, !PT ;  /* 0x00000074031d7812 */ /* 0x004fe400078efcff */
[----:B------:R-:W-:Y:S02]  /*179b0*/  SEL R4, R4, RZ, !P0 ;  /* 0x000000ff04047207 */ /* 0x000fe40004000000 */
[----:B------:R-:W-:-:S02]  /*179c0*/  ISETP.GE.AND P1, PT, R29, UR6, PT ;  /* 0x000000061d007c0c */ /* 0x000fc4000bf26270 */
[----:B------:R-:W-:Y:S02]  /*179d0*/  ISETP.NE.U32.AND P2, PT, R4, RZ, PT ;  /* 0x000000ff0400720c */ /* 0x000fe40003f45070 */
[----:B------:R-:W-:Y:S02]  /*179e0*/  SEL R4, RZ, 0x4, P1 ;  /* 0x00000004ff047807 */ /* 0x000fe40000800000 */
[----:B------:R-:W-:Y:S02]  /*179f0*/  IADD3 R200, P3, R200, UR14, RZ ;  /* 0x0000000ec8c87c10 */ /* 0x000fe4000ff7e0ff */
[----:B------:R-:W-:Y:S02]  /*17a00*/  SEL R4, R4, RZ, !P0 ;  /* 0x000000ff04047207 */ /* 0x000fe40004000000 */
[----:B------:R-:W-:Y:S02]  /*17a10*/  IADD3.X R199, R199, UR9, RZ, P3, !PT ;  /* 0x00000009c7c77c10 */ /* 0x000fe40009ffe4ff */
[----:B------:R-:W-:-:S02]  /*17a20*/  IADD3 R204, P4, R204, UR14, RZ ;  /* 0x0000000ecccc7c10 */ /* 0x000fc4000ff9e0ff */
        /* <DEDUP_REMOVED lines=30> */
[----:B------:R-:W-:Y:S02]  /*17c10*/  ISETP.GE.AND P1, PT, R30, UR6, PT ;  /* 0x000000061e007c0c */ /* 0x000fe4000bf26270 */
[----:B------:R-:W-:Y:S02]  /*17c20*/  ISETP.GE.AND P2, PT, R29, UR6, PT ;  /* 0x000000061d007c0c */ /* 0x000fe4000bf46270 */
[----:B------:R-:W-:Y:S02]  /*17c30*/  IADD3 R11, P3, R11, UR14, RZ ;  /* 0x0000000e0b0b7c10 */ /* 0x000fe4000ff7e0ff */
[----:B-1----:R-:W-:Y:S02]  /*17c40*/  SEL R5, RZ, 0x4, P1 ;  /* 0x00000004ff057807 */ /* 0x002fe40000800000 */
[----:B------:R-:W-:Y:S02]  /*17c50*/  SEL R4, RZ, 0x4, P2 ;  /* 0x00000004ff047807 */ /* 0x000fe40001000000 */
[----:B------:R-:W-:-:S02]  /*17c60*/  SEL R5, R5, RZ, !P0 ;  /* 0x000000ff05057207 */ /* 0x000fc40004000000 */
[----:B------:R-:W-:Y:S02]  /*17c70*/  SEL R4, R4, RZ, !P0 ;  /* 0x000000ff04047207 */ /* 0x000fe40004000000 */
[----:B------:R-:W-:Y:S01]  /*17c80*/  ISETP.NE.U32.AND P1, PT, R5, RZ, PT ;  /* 0x000000ff0500720c */ /* 0x000fe20003f25070 */
[----:B------:R-:W-:Y:S01]  /*17c90*/  IMAD.U32 R28, RZ, RZ, UR8 ;  /* 0x00000008ff1c7e24 */ /* 0x000fe2000f8e00ff */
[----:B------:R-:W-:Y:S02]  /*17ca0*/  LOP3.LUT R29, R2, 0x40, RZ, 0x3c, !PT ;  /* 0x00000040021d7812 */ /* 0x000fe400078e3cff */
[----:B------:R-:W-:Y:S02]  /*17cb0*/  IADD3.X R10, R10, UR9, RZ, P3, !PT ;  /* 0x000000090a0a7c10 */ /* 0x000fe40009ffe4ff */
[----:B------:R-:W-:Y:S02]  /*17cc0*/  IADD3 R9, P4, R9, UR14, RZ ;  /* 0x0000000e09097c10 */ /* 0x000fe4000ff9e0ff */
[----:B------:R-:W-:Y:S01]  /*17cd0*/  ISETP.NE.U32.AND P2, PT, R4, RZ, PT ;  /* 0x000000ff0400720c */ /* 0x000fe20003f45070 */
[----:B------:R-:W-:Y:S01]  /*17ce0*/  IMAD R28, R28, 0x8000, R29 ;  /* 0x000080001c1c7824 */ /* 0x000fe200078e021d */
[----:B------:R-:W-:Y:S01]  /*17cf0*/  IADD3.X R27, R27, UR9, RZ, P4, !PT ;  /* 0x000000091b1b7c10 */ /* 0x000fe2000a7fe4ff */
[----:B------:R-:W-:-:S02]  /*17d00*/  IMAD.MOV.U32 R4, RZ, RZ, R11 ;  /* 0x000000ffff047224 */ /* 0x000fc400078e000b */
[----:B------:R-:W-:Y:S01]  /*17d10*/  IMAD.MOV.U32 R5, RZ, RZ, R10 ;  /* 0x000000ffff057224 */ /* 0x000fe200078e000a */
[----:B------:R-:W-:-:S04]  /*17d20*/  LOP3.LUT R30, R3, 0xa, RZ, 0xfc, !PT ;  /* 0x0000000a031e7812 */ /* 0x000fc800078efcff */
[----:B------:R1:W-:Y:S01]  /*17d30*/  LDGSTS.E [R28+0x20200], [R4.64], P1 ;  /* 0x20200000041c7fae */ /* 0x0003e2000892184c */
[----:B------:R-:W-:Y:S02]  /*17d40*/  ISETP.GE.AND P1, PT, R30, UR6, PT ;  /* 0x000000061e007c0c */ /* 0x000fe4000bf26270 */
[----:B------:R-:W-:Y:S01]  /*17d50*/  LOP3.LUT R29, R3, 0xe, RZ, 0xfc, !PT ;  /* 0x0000000e031d7812 */ /* 0x000fe200078efcff */
[----:B-1----:R-:W-:Y:S02]  /*17d60*/  IMAD.MOV.U32 R4, RZ, RZ, R9 ;  /* 0x000000ffff047224 */ /* 0x002fe400078e0009 */
[----:B------:R-:W-:-:S05]  /*17d70*/  IMAD.MOV.U32 R5, RZ, RZ, R27 ;  /* 0x000000ffff057224 */ /* 0x000fca00078e001b */
[----:B------:R1:W-:Y:S01]  /*17d80*/  LDGSTS.E [R28+0x20600], [R4.64], P2 ;  /* 0x20600000041c7fae */ /* 0x0003e2000912184c */
[----:B------:R-:W-:Y:S02]  /*17d90*/  IADD3 R13, P3, R13, UR14, RZ ;  /* 0x0000000e0d0d7c10 */ /* 0x000fe4000ff7e0ff */
[----:B-1----:R-:W-:Y:S02]  /*17da0*/  SEL R4, RZ, 0x4, P1 ;  /* 0x00000004ff047807 */ /* 0x002fe40000800000 */
[----:B------:R-:W-:Y:S02]  /*17db0*/  ISETP.GE.AND P1, PT, R29, UR6, PT ;  /* 0x000000061d007c0c */ /* 0x000fe4000bf26270 */
[----:B------:R-:W-:-:S04]  /*17dc0*/  SEL R4, R4, RZ, !P0 ;  /* 0x000000ff04047207 */ /* 0x000fc80004000000 */
[----:B------:R-:W-:Y:S02]  /*17dd0*/  ISETP.NE.U32.AND P2, PT, R4, RZ, PT ;  /* 0x000000ff0400720c */ /* 0x000fe40003f45070 */
[----:B------:R-:W-:Y:S02]  /*17de0*/  SEL R4, RZ, 0x4, P1 ;  /* 0x00000004ff047807 */ /* 0x000fe40000800000 */
        /* <DEDUP_REMOVED lines=148> */
[----:B------:R1:W-:Y:S04]  /*18730*/  LDGSTS.E [R28+0x24200], [R4.64], P2 ;  /* 0x24200000041c7fae */ /* 0x0003e8000912184c */
[----:B------:R2:W-:Y:S01]  /*18740*/  STL [R1+0x368], R31 ;  /* 0x0003681f01007387 */ /* 0x0005e20000100800 */
[----:B-1----:R-:W-:Y:S02]  /*18750*/  IMAD.MOV.U32 R4, RZ, RZ, R181 ;  /* 0x000000ffff047224 */ /* 0x002fe400078e00b5 */
[----:B------:R-:W-:-:S05]  /*18760*/  IMAD.MOV.U32 R5, RZ, RZ, R180 ;  /* 0x000000ffff057224 */ /* 0x000fca00078e00b4 */
[----:B------:R1:W-:Y:S01]  /*18770*/  LDGSTS.E [R28+0x24600], [R4.64], P1 ;  /* 0x24600000041c7fae */ /* 0x0003e2000892184c */
[----:B------:R-:W-:-:S03]  /*18780*/  ISETP.GE.AND P1, PT, R29, UR6, PT ;  /* 0x000000061d007c0c */ /* 0x000fc6000bf26270 */
[----:B------:R-:W3:Y:S01]  /*18790*/  LDL.LU R29, [R1+0x374] ;  /* 0x00037400011d7983 */ /* 0x000ee20000300800 */
[----:B------:R-:W-:Y:S02]  /*187a0*/  LOP3.LUT R30, R3, 0x4e, RZ, 0xfc, !PT ;  /* 0x0000004e031e7812 */ /* 0x000fe400078efcff */
[----:B------:R-:W-:Y:S01]  /*187b0*/  IADD3 R185, P3, R185, UR14, RZ ;  /* 0x0000000eb9b97c10 */ /* 0x000fe2000ff7e0ff */
[----:B------:R-:W4:Y:S01]  /*187c0*/  LDL.LU R52, [R1+0x384] ;  /* 0x0003840001347983 */ /* 0x000f220000300800 */
[----:B-1----:R-:W-:-:S03]  /*187d0*/  SEL R4, RZ, 0x4, P1 ;  /* 0x00000004ff047807 */ /* 0x002fc60000800000 */
[----:B------:R-:W5:Y:S01]  /*187e0*/  LDL.LU R35, [R1+0x394] ;  /* 0x0003940001237983 */ /* 0x000f620000300800 */
[----:B------:R-:W-:Y:S02]  /*187f0*/  ISETP.GE.AND P1, PT, R30, UR6, PT ;  /* 0x000000061e007c0c */ /* 0x000fe4000bf26270 */
[----:B------:R-:W-:Y:S01]  /*18800*/  SEL R4, R4, RZ, !P0 ;  /* 0x000000ff04047207 */ /* 0x000fe20004000000 */
[----:B------:R-:W4:Y:S03]  /*18810*/  LDL.LU R54, [R1+0x380] ;  /* 0x0003800001367983 */ /* 0x000f260000300800 */
[----:B------:R-:W-:Y:S01]  /*18820*/  ISETP.NE.U32.AND P2, PT, R4, RZ, PT ;  /* 0x000000ff0400720c */ /* 0x000fe20003f45070 */
[----:B------:R-:W4:Y:S01]  /*18830*/  LDL.LU R53, [R1+0x390] ;  /* 0x0003900001357983 */ /* 0x000f220000300800 */
[----:B------:R-:W-:Y:S02]  /*18840*/  SEL R4, RZ, 0x4, P1 ;  /* 0x00000004ff047807 */ /* 0x000fe40000800000 */
[----:B------:R-:W-:Y:S01]  /*18850*/  IADD3.X R184, R184, UR9, RZ, P3, !PT ;  /* 0x00000009b8b87c10 */ /* 0x000fe20009ffe4ff */
[----:B------:R-:W4:Y:S01]  /*18860*/  LDL.LU R32, [R1+0x3a4] ;  /* 0x0003a40001207983 */ /* 0x000f220000300800 */
[----:B------:R-:W-:-:S02]  /*18870*/  SEL R4, R4, RZ, !P0 ;  /* 0x000000ff04047207 */ /* 0x000fc40004000000 */
[----:B------:R-:W-:Y:S01]  /*18880*/  IADD3 R189, P4, R189, UR14, RZ ;  /* 0x0000000ebdbd7c10 */ /* 0x000fe2000ff9e0ff */
[----:B------:R-:W-:Y:S01]  /*18890*/  IMAD.MOV.U32 R5, RZ, RZ, R184 ;  /* 0x000000ffff057224 */ /* 0x000fe200078e00b8 */
[----:B------:R-:W-:Y:S01]  /*188a0*/  ISETP.NE.U32.AND P1, PT, R4, RZ, PT ;  /* 0x000000ff0400720c */ /* 0x000fe20003f25070 */
[----:B------:R-:W-:Y:S01]  /*188b0*/  IMAD.MOV.U32 R4, RZ, RZ, R185 ;  /* 0x000000ffff047224 */ /* 0x000fe200078e00b9 */
[----:B------:R-:W-:Y:S01]  /*188c0*/  IADD3.X R188, R188, UR9, RZ, P4, !PT ;  /* 0x00000009bcbc7c10 */ /* 0x000fe2000a7fe4ff */
[----:B--2---:R-:W4:Y:S01]  /*188d0*/  LDL.LU R31, [R1+0x3b4] ;  /* 0x0003b400011f7983 */ /* 0x004f220000300800 */
[----:B------:R-:W-:-:S03]  /*188e0*/  LOP3.LUT R30, R3, 0x52, RZ, 0xfc, !PT ;  /* 0x00000052031e7812 */ /* 0x000fc600078efcff */
[----:B------:R1:W-:Y:S02]  /*188f0*/  LDGSTS.E [R28+0x24a00], [R4.64], P2 ;  /* 0x24a00000041c7fae */ /* 0x0003e4000912184c */
[----:B-1----:R-:W-:Y:S02]  /*18900*/  IMAD.MOV.U32 R4, RZ, RZ, R189 ;  /* 0x000000ffff047224 */ /* 0x002fe400078e00bd */
[----:B------:R-:W-:-:S05]  /*18910*/  IMAD.MOV.U32 R5, RZ, RZ, R188 ;  /* 0x000000ffff057224 */ /* 0x000fca00078e00bc */
[----:B------:R1:W-:Y:S01]  /*18920*/  LDGSTS.E [R28+0x24e00], [R4.64], P1 ;  /* 0x24e00000041c7fae */ /* 0x0003e2000892184c */
[----:B------:R-:W-:Y:S02]  /*18930*/  ISETP.GE.AND P1, PT, R30, UR6, PT ;  /* 0x000000061e007c0c */ /* 0x000fe4000bf26270 */
[----:B------:R-:W-:Y:S02]  /*18940*/  LOP3.LUT R30, R3, 0x56, RZ, 0xfc, !PT ;  /* 0x00000056031e7812 */ /* 0x000fe400078efcff */
[----:B-1----:R-:W-:Y:S02]  /*18950*/  SEL R4, RZ, 0x4, P1 ;  /* 0x00000004ff047807 */ /* 0x002fe40000800000 */
[----:B------:R-:W-:Y:S02]  /*18960*/  ISETP.GE.AND P1, PT, R30, UR6, PT ;  /* 0x000000061e007c0c */ /* 0x000fe4000bf26270 */
[----:B------:R-:W-:Y:S02]  /*18970*/  SEL R4, R4, RZ, !P0 ;  /* 0x000000ff04047207 */ /* 0x000fe40004000000 */
[----:B------:R-:W-:-:S02]  /*18980*/  IADD3 R193, P3, R193, UR14, RZ ;  /* 0x0000000ec1c17c10 */ /* 0x000fc4000ff7e0ff */
[----:B------:R-:W-:Y:S02]  /*18990*/  ISETP.NE.U32.AND P2, PT, R4, RZ, PT ;  /* 0x000000ff0400720c */ /* 0x000fe40003f45070 */
[----:B------:R-:W-:Y:S02]  /*189a0*/  SEL R4, RZ, 0x4, P1 ;  /* 0x00000004ff047807 */ /* 0x000fe40000800000 */
[----:B------:R-:W-:Y:S02]  /*189b0*/  IADD3.X R192, R192, UR9, RZ, P3, !PT ;  /* 0x00000009c0c07c10 */ /* 0x000fe40009ffe4ff */
[----:B------:R-:W-:-:S04]  /*189c0*/  SEL R4, R4, RZ, !P0 ;  /* 0x000000ff04047207 */ /* 0x000fc80004000000 */
[----:B------:R-:W-:Y:S01]  /*189d0*/  ISETP.NE.U32.AND P1, PT, R4, RZ, PT ;  /* 0x000000ff0400720c */ /* 0x000fe20003f25070 */
[----:B------:R-:W-:Y:S02]  /*189e0*/  IMAD.MOV.U32 R4, RZ, RZ, R193 ;  /* 0x000000ffff047224 */ /* 0x000fe400078e00c1 */
[----:B------:R-:W-:Y:S01]  /*189f0*/  IMAD.MOV.U32 R5, RZ, RZ, R192 ;  /* 0x000000ffff057224 */ /* 0x000fe200078e00c0 */
[----:B------:R-:W-:-:S04]  /*18a00*/  LOP3.LUT R30, R3, 0x5a, RZ, 0xfc, !PT ;  /* 0x0000005a031e7812 */ /* 0x000fc800078efcff */
[----:B------:R1:W-:Y:S01]  /*18a10*/  LDGSTS.E [R28+0x25200], [R4.64], P2 ;  /* 0x25200000041c7fae */ /* 0x0003e2000912184c */
[----:B---3--:R-:W-:-:S04]  /*18a20*/  IADD3 R29, P4, R29, UR14, RZ ;  /* 0x0000000e1d1d7c10 */ /* 0x008fc8000ff9e0ff */
[----:B------:R-:W-:Y:S01]  /*18a30*/  IADD3.X R196, R196, UR9, RZ, P4, !PT ;  /* 0x00000009c4c47c10 */ /* 0x000fe2000a7fe4ff */
[----:B-1----:R-:W-:-:S04]  /*18a40*/  IMAD.MOV.U32 R4, RZ, RZ, R29 ;  /* 0x000000ffff047224 */ /* 0x002fc800078e001d */
[----:B------:R-:W-:Y:S01]  /*18a50*/  IMAD.MOV.U32 R5, RZ, RZ, R196 ;  /* 0x000000ffff057224 */ /* 0x000fe200078e00c4 */
[----:B------:R1:W-:Y:S04]  /*18a60*/  STL [R1+0x374], R29 ;  /* 0x0003741d01007387 */ /* 0x0003e80000100800 */
[----:B------:R3:W-:Y:S01]  /*18a70*/  LDGSTS.E [R28+0x25600], [R4.64], P1 ;  /* 0x25600000041c7fae */ /* 0x0007e2000892184c */
[----:B------:R-:W-:-:S03]  /*18a80*/  ISETP.GE.AND P1, PT, R30, UR6, PT ;  /* 0x000000061e007c0c */ /* 0x000fc6000bf26270 */
[----:B------:R-:W2:Y:S01]  /*18a90*/  LDL.LU R34, [R1+0x3a0] ;  /* 0x0003a00001227983 */ /* 0x000ea20000300800 */
[----:B-1----:R-:W-:-:S03]  /*18aa0*/  LOP3.LUT R29, R3, 0x5e, RZ, 0xfc, !PT ;  /* 0x0000005e031d7812 */ /* 0x002fc600078efcff */
[----:B------:R-:W2:Y:S01]  /*18ab0*/  LDL.LU R33, [R1+0x3b0] ;  /* 0x0003b00001217983 */ /* 0x000ea20000300800 */
[----:B---3--:R-:W-:-:S03]  /*18ac0*/  SEL R4, RZ, 0x4, P1 ;  /* 0x00000004ff047807 */ /* 0x008fc60000800000 */
[----:B------:R-:W3:Y:S01]  /*18ad0*/  LDL.LU R30, [R1+0x3c0] ;  /* 0x0003c000011e7983 */ /* 0x000ee20000300800 */
[----:B------:R-:W-:-:S03]  /*18ae0*/  ISETP.GE.AND P1, PT, R29, UR6, PT ;  /* 0x000000061d007c0c */ /* 0x000fc6000bf26270 */
[----:B------:R-:W3:Y:S01]  /*18af0*/  LDL.LU R29, [R1+0x370] ;  /* 0x00037000011d7983 */ /* 0x000ee20000300800 */
[----:B------:R-:W-:Y:S02]  /*18b00*/  SEL R4, R4, RZ, !P0 ;  /* 0x000000ff04047207 */ /* 0x000fe40004000000 */
[----:B----4-:R-:W-:Y:S02]  /*18b10*/  IADD3 R52, P3, R52, UR14, RZ ;  /* 0x0000000e34347c10 */ /* 0x010fe4000ff7e0ff */
[----:B------:R-:W-:Y:S02]  /*18b20*/  ISETP.NE.U32.AND P2, PT, R4, RZ, PT ;  /* 0x000000ff0400720c */ /* 0x000fe40003f45070 */
[----:B------:R-:W-:Y:S02]  /*18b30*/  SEL R4, RZ, 0x4, P1 ;  /* 0x00000004ff047807 */ /* 0x000fe40000800000 */
[----:B------:R-:W-:Y:S02]  /*18b40*/  IADD3.X R54, R54, UR9, RZ, P3, !PT ;  /* 0x0000000936367c10 */ /* 0x000fe40009ffe4ff */
[----:B------:R-:W-:-:S02]  /*18b50*/  SEL R4, R4, RZ, !P0 ;  /* 0x000000ff04047207 */ /* 0x000fc40004000000 */
[----:B-----5:R-:W-:Y:S02]  /*18b60*/  IADD3 R35, P4, R35, UR14, RZ ;  /* 0x0000000e23237c10 */ /* 0x020fe4000ff9e0ff */
[----:B------:R-:W-:Y:S01]  /*18b70*/  ISETP.NE.U32.AND P1, PT, R4, RZ, PT ;  /* 0x000000ff0400720c */ /* 0x000fe20003f25070 */
[----:B------:R-:W-:Y:S01]  /*18b80*/  IMAD.MOV.U32 R4, RZ, RZ, R52 ;  /* 0x000000ffff047224 */ /* 0x000fe200078e0034 */
[----:B------:R-:W-:Y:S01]  /*18b90*/  IADD3 R32, P3, R32, UR14, RZ ;  /* 0x0000000e20207c10 */ /* 0x000fe2000ff7e0ff */
[----:B------:R-:W-:Y:S01]  /*18ba0*/  IMAD.MOV.U32 R5, RZ, RZ, R54 ;  /* 0x000000ffff057224 */ /* 0x000fe200078e0036 */
[----:B------:R-:W-:Y:S02]  /*18bb0*/  IADD3.X R53, R53, UR9, RZ, P4, !PT ;  /* 0x0000000935357c10 */ /* 0x000fe4000a7fe4ff */
[----:B------:R-:W-:Y:S01]  /*18bc0*/  IADD3 R31, P4, R31, UR14, RZ ;  /* 0x0000000e1f1f7c10 */ /* 0x000fe2000ff9e0ff */
[----:B------:R1:W-:Y:S04]  /*18bd0*/  STL [R1+0x384], R52 ;  /* 0x0003843401007387 */ /* 0x0003e80000100800 */
[----:B------:R-:W-:Y:S04]  /*18be0*/  STL [R1+0x380], R54 ;  /* 0x0003803601007387 */ /* 0x000fe80000100800 */
[----:B------:R4:W-:Y:S01]  /*18bf0*/  STL [R1+0x394], R35 ;  /* 0x0003942301007387 */ /* 0x0009e20000100800 */
[----:B-1----:R-:W-:-:S03]  /*18c00*/  LOP3.LUT R52, R3, 0x62, RZ, 0xfc, !PT ;  /* 0x0000006203347812 */ /* 0x002fc600078efcff */
[----:B------:R1:W-:Y:S04]  /*18c10*/  LDGSTS.E [R28+0x25a00], [R4.64], P2 ;  /* 0x25a00000041c7fae */ /* 0x0003e8000912184c */
[----:B------:R-:W-:Y:S04]  /*18c20*/  STL [R1+0x390], R53 ;  /* 0x0003903501007387 */ /* 0x000fe80000100800 */
[----:B------:R5:W-:Y:S01]  /*18c30*/  STL [R1+0x3a4], R32 ;  /* 0x0003a42001007387 */ /* 0x000be20000100800 */
        /* <DEDUP_REMOVED lines=11> */
[----:B------:R-:W-:Y:S01]  /*18cf0*/  ISETP.NE.U32.AND P1, PT, R4, RZ, PT ;  /* 0x000000ff0400720c */ /* 0x000fe20003f25070 */
[----:B------:R-:W-:Y:S01]  /*18d00*/  IMAD.MOV.U32 R4, RZ, RZ, R32 ;  /* 0x000000ffff047224 */ /* 0x000fe200078e0020 */
[----:B-----5:R-:W-:Y:S02]  /*18d10*/  LOP3.LUT R32, R3, 0x6a, RZ, 0xfc, !PT ;  /* 0x0000006a03207812 */ /* 0x020fe400078efcff */
[----:B--2---:R-:W-:Y:S02]  /*18d20*/  IADD3.X R34, R34, UR9, RZ, P3, !PT ;  /* 0x0000000922227c10 */ /* 0x004fe40009ffe4ff */
[----:B------:R-:W-:-:S03]  /*18d30*/  IADD3.X R33, R33, UR9, RZ, P4, !PT ;  /* 0x0000000921217c10 */ /* 0x000fc6000a7fe4ff */
[----:B------:R1:W-:Y:S01]  /*18d40*/  STL [R1+0x3a0], R34 ;  /* 0x0003a02201007387 */ /* 0x0003e20000100800 */
[----:B---3--:R-:W-:-:S03]  /*18d50*/  IADD3 R30, P3, R30, UR14, RZ ;  /* 0x0000000e1e1e7c10 */ /* 0x008fc6000ff7e0ff */
[----:B------:R2:W-:Y:S01]  /*18d60*/  STL [R1+0x3b4], R31 ;  /* 0x0003b41f01007387 */ /* 0x0005e20000100800 */
[----:B------:R-:W-:-:S03]  /*18d70*/  IADD3 R29, P4, R29, UR14, RZ ;  /* 0x0000000e1d1d7c10 */ /* 0x000fc6000ff9e0ff */
[----:B------:R-:W-:Y:S01]  /*18d80*/  STL [R1+0x3b0], R33 ;  /* 0x0003b02101007387 */ /* 0x000fe20000100800 */
[----:B------:R-:W-:-:S03]  /*18d90*/  IMAD.MOV.U32 R5, RZ, RZ, R34 ;  /* 0x000000ffff057224 */ /* 0x000fc600078e0022 */
[----:B------:R3:W-:Y:S04]  /*18da0*/  STL [R1+0x3c0], R30 ;  /* 0x0003c01e01007387 */ /* 0x0007e80000100800 */
[----:B------:R4:W-:Y:S04]  /*18db0*/  STL [R1+0x370], R29 ;  /* 0x0003701d01007387 */ /* 0x0009e80000100800 */
[----:B------:R-:W5:Y:S04]  /*18dc0*/  LDL.LU R52, [R1+0x28] ;  /* 0x0000280001347983 */ /* 0x000f680000300800 */
[----:B-1----:R-:W5:Y:S04]  /*18dd0*/  LDL.LU R34, [R1+0x2c] ;  /* 0x00002c0001227983 */ /* 0x002f680000300800 */
[----:B------:R1:W-:Y:S01]  /*18de0*/  LDGSTS.E [R28+0x26200], [R4.64], P2 ;  /* 0x26200000041c7fae */ /* 0x0003e2000912184c */
[----:B------:R-:W-:-:S02]  /*18df0*/  IADD3.X R197, R197, UR9, RZ, P3, !PT ;  /* 0x00000009c5c57c10 */ /* 0x000fc40009ffe4ff */
[----:B------:R-:W-:Y:S01]  /*18e00*/  IADD3.X R198, R198, UR9, RZ, P4, !PT ;  /* 0x00000009c6c67c10 */ /* 0x000fe2000a7fe4ff */
[----:B------:R-:W5:Y:S01]  /*18e10*/  LDL.LU R55, [R1+0x68] ;  /* 0x0000680001377983 */ /* 0x000f620000300800 */
[----:B-1----:R-:W-:Y:S02]  /*18e20*/  IMAD.MOV.U32 R4, RZ, RZ, R31 ;  /* 0x000000ffff047224 */ /* 0x002fe400078e001f */
[----:B------:R-:W-:Y:S01]  /*18e30*/  IMAD.MOV.U32 R5, RZ, RZ, R33 ;  /* 0x000000ffff057224 */ /* 0x000fe200078e0021 */
[----:B------:R-:W-:Y:S01]  /*18e40*/  IADD3 R202, P3, R202, UR14, RZ ;  /* 0x0000000ecaca7c10 */ /* 0x000fe2000ff7e0ff */
[----:B------:R-:W5:Y:S04]  /*18e50*/  LDL.LU R54, [R1+0x6c] ;  /* 0x00006c0001367983 */ /* 0x000f680000300800 */
[----:B------:R1:W-:Y:S01]  /*18e60*/  LDGSTS.E [R28+0x26600], [R4.64], P1 ;  /* 0x26600000041c7fae */ /* 0x0003e2000892184c */
[----:B------:R-:W-:-:S02]  /*18e70*/  ISETP.GE.AND P1, PT, R32, UR6, PT ;  /* 0x0000000620007c0c */ /* 0x000fc4000bf26270 */
[----:B--2---:R-:W-:Y:S01]  /*18e80*/  LOP3.LUT R31, R3, 0x6e, RZ, 0xfc, !PT ;  /* 0x0000006e031f7812 */ /* 0x004fe200078efcff */
[----:B------:R-:W2:Y:S01]  /*18e90*/  LDL.LU R35, [R1+0xa8] ;  /* 0x0000a80001237983 */ /* 0x000ea20000300800 */
[----:B------:R-:W-:Y:S02]  /*18ea0*/  IADD3.X R201, R201, UR9, RZ, P3, !PT ;  /* 0x00000009c9c97c10 */ /* 0x000fe40009ffe4ff */
[----:B-1----:R-:W-:Y:S01]  /*18eb0*/  SEL R4, RZ, 0x4, P1 ;  /* 0x00000004ff047807 */ /* 0x002fe20000800000 */
[----:B------:R-:W-:Y:S01]  /*18ec0*/  IMAD.MOV.U32 R5, RZ, RZ, R197 ;  /* 0x000000ffff057224 */ /* 0x000fe200078e00c5 */
[----:B------:R-:W-:Y:S01]  /*18ed0*/  ISETP.GE.AND P1, PT, R31, UR6, PT ;  /* 0x000000061f007c0c */ /* 0x000fe2000bf26270 */
[----:B------:R-:W2:Y:S01]  /*18ee0*/  LDL.LU R32, [R1+0xac] ;  /* 0x0000ac0001207983 */ /* 0x000ea20000300800 */
[----:B------:R-:W-:-:S04]  /*18ef0*/  SEL R4, R4, RZ, !P0 ;  /* 0x000000ff04047207 */ /* 0x000fc80004000000 */
[----:B------:R-:W-:Y:S02]  /*18f00*/  ISETP.NE.U32.AND P2, PT, R4, RZ, PT ;  /* 0x000000ff0400720c */ /* 0x000fe40003f45070 */
[----:B------:R-:W-:-:S04]  /*18f10*/  SEL R4, RZ, 0x4, P1 ;  /* 0x00000004ff047807 */ /* 0x000fc80000800000 */
[----:B------:R-:W-:-:S04]  /*18f20*/  SEL R4, R4, RZ, !P0 ;  /* 0x000000ff04047207 */ /* 0x000fc80004000000 */
[----:B------:R-:W-:Y:S01]  /*18f30*/  ISETP.NE.U32.AND P1, PT, R4, RZ, PT ;  /* 0x000000ff0400720c */ /* 0x000fe20003f25070 */
[----:B------:R-:W-:Y:S01]  /*18f40*/  IMAD.MOV.U32 R4, RZ, RZ, R30 ;  /* 0x000000ffff047224 */ /* 0x000fe200078e001e */
[----:B---3--:R-:W-:-:S04]  /*18f50*/  LOP3.LUT R30, R3, 0x72, RZ, 0xfc, !PT ;  /* 0x00000072031e7812 */ /* 0x008fc800078efcff */
        /* <DEDUP_REMOVED lines=23> */
[----:B------:R-:W-:-:S03]  /*190d0*/  ISETP.GE.AND P1, PT, R30, UR6, PT ;  /* 0x000000061e007c0c */ /* 0x000fc6000bf26270 */
[----:B------:R-:W3:Y:S01]  /*190e0*/  S2R R31, SR_TID.X ;  /* 0x00000000001f7919 */ /* 0x000ee20000002100 */
        /* <DEDUP_REMOVED lines=13> */
[----:B---3--:R-:W-:-:S04]  /*191c0*/  LOP3.LUT R30, R31, 0x7f, RZ, 0xc0, !PT ;  /* 0x0000007f1f1e7812 */ /* 0x008fc800078ec0ff */
[----:B------:R1:W-:Y:S02]  /*191d0*/  LDGSTS.E [R28+0x27a00], [R4.64], P2 ;  /* 0x27a00000041c7fae */ /* 0x0003e4000912184c */
[----:B-1----:R-:W-:Y:S02]  /*191e0*/  IMAD.MOV.U32 R4, RZ, RZ, R214 ;  /* 0x000000ffff047224 */ /* 0x002fe400078e00d6 */
[----:B------:R-:W-:-:S05]  /*191f0*/  IMAD.MOV.U32 R5, RZ, RZ, R213 ;  /* 0x000000ffff057224 */ /* 0x000fca00078e00d5 */
[----:B------:R1:W-:Y:S01]  /*19200*/  LDGSTS.E [R28+0x27e00], [R4.64], P1 ;  /* 0x27e00000041c7fae */ /* 0x0003e2000892184c */
[C---:B------:R-:W-:Y:S01]  /*19210*/  ISETP.GE.AND P1, PT, R30.reuse, UR6, PT ;  /* 0x000000061e007c0c */ /* 0x040fe2000bf26270 */
[----:B------:R-:W-:Y:S01]  /*19220*/  IMAD.SHL.U32 R29, R30, 0x4, RZ ;  /* 0x000000041e1d7824 */ /* 0x000fe200078e00ff */
[----:B------:R-:W-:Y:S01]  /*19230*/  IADD3 R232, P2, R232, UR11, RZ ;  /* 0x0000000be8e87c10 */ /* 0x000fe2000ff5e0ff */
[----:B------:R-:W0:Y:S01]  /*19240*/  LDGDEPBAR ;  /* 0x00000000000079af */ /* 0x000e220000000000 */
[----:B-1----:R-:W-:-:S04]  /*19250*/  SEL R4, RZ, 0x4, P1 ;  /* 0x00000004ff047807 */ /* 0x002fc80000800000 */
[----:B------:R-:W-:Y:S02]  /*19260*/  SEL R4, R4, RZ, !P0 ;  /* 0x000000ff04047207 */ /* 0x000fe40004000000 */
[----:B------:R-:W-:Y:S02]  /*19270*/  IADD3 R216, P1, R216, UR11, RZ ;  /* 0x0000000bd8d87c10 */ /* 0x000fe4000ff3e0ff */
[----:B------:R-:W-:Y:S01]  /*19280*/  ISETP.NE.U32.AND P0, PT, R4, RZ, PT ;  /* 0x000000ff0400720c */ /* 0x000fe20003f05070 */
[----:B------:R-:W-:Y:S01]  /*19290*/  IMAD.U32 R28, RZ, RZ, UR8 ;  /* 0x00000008ff1c7e24 */ /* 0x000fe2000f8e00ff */
[----:B------:R-:W-:Y:S01]  /*192a0*/  IADD3.X R215, R215, UR10, RZ, P1, !PT ;  /* 0x0000000ad7d77c10 */ /* 0x000fe20008ffe4ff */
[----:B------:R-:W-:Y:S01]  /*192b0*/  IMAD.MOV.U32 R4, RZ, RZ, R216 ;  /* 0x000000ffff047224 */ /* 0x000fe200078e00d8 */
[----:B------:R-:W-:Y:S01]  /*192c0*/  IADD3.X R231, R231, UR10, RZ, P2, !PT ;  /* 0x0000000ae7e77c10 */ /* 0x000fe200097fe4ff */
[----:B------:R-:W-:Y:S02]  /*192d0*/  IMAD R28, R28, 0x10000, R29 ;  /* 0x000100001c1c7824 */ /* 0x000fe400078e021d */
[----:B------:R-:W-:Y:S01]  /*192e0*/  IMAD.MOV.U32 R5, RZ, RZ, R215 ;  /* 0x000000ffff057224 */ /* 0x000fe200078e00d7 */
[----:B------:R-:W-:Y:S01]  /*192f0*/  IADD3 R248, P1, R248, UR11, RZ ;  /* 0x0000000bf8f87c10 */ /* 0x000fe2000ff3e0ff */
[----:B------:R-:W-:Y:S04]  /*19300*/  HMMA.1688.F32.TF32 R76, R128, R86, R76 ;  /* 0x00000056804c723c */ /* 0x000fe8000008104c */
[----:B------:R1:W-:Y:S01]  /*19310*/  LDGSTS.E [R28], [R4.64], P0 ;  /* 0x00000000041c7fae */ /* 0x0003e2000812184c */
[----:B------:R-:W-:-:S03]  /*19320*/  IADD3.X R247, R247, UR10, RZ, P1, !PT ;  /* 0x0000000af7f77c10 */ /* 0x000fc60008ffe4ff */
[-C--:B------:R-:W-:Y:S08]  /*19330*/  HMMA.1688.F32.TF32 R64, R124, R86.reuse, R64 ;  /* 0x000000567c40723c */ /* 0x080ff00000081040 */
[----:B------:R-:W-:Y:S01]  /*19340*/  HMMA.1688.F32.TF32 R84, R36, R86, R112 ;  /* 0x000000562454723c */ /* 0x000fe20000081070 */
[----:B-1----:R-:W-:Y:S02]  /*19350*/  IMAD.MOV.U32 R4, RZ, RZ, R232 ;  /* 0x000000ffff047224 */ /* 0x002fe400078e00e8 */
[----:B------:R-:W-:-:S05]  /*19360*/  IMAD.MOV.U32 R5, RZ, RZ, R231 ;  /* 0x000000ffff057224 */ /* 0x000fca00078e00e7 */
[----:B------:R-:W-:Y:S01]  /*19370*/  HMMA.1688.F32.TF32 R36, R36, R74, R88 ;  /* 0x0000004a2424723c */ /* 0x000fe20000081058 */
[----:B------:R-:W3:Y:S04]  /*19380*/  LDL.LU R91, [R1+0xe8] ;  /* 0x0000e800015b7983 */ /* 0x000ee80000300800 */
[----:B------:R-:W4:Y:S04]  /*19390*/  LDL.LU R90, [R1+0xec] ;  /* 0x0000ec00015a7983 */ /* 0x000f280000300800 */
[----:B------:R1:W-:Y:S04]  /*193a0*/  LDGSTS.E [R28+0x1000], [R4.64], P0 ;  /* 0x01000000041c7fae */ /* 0x0003e8000812184c */
[----:B------:R-:W3:Y:S04]  /*193b0*/  LDL.LU R53, [R1+0x128] ;  /* 0x0001280001357983 */ /* 0x000ee80000300800 */
[----:B------:R-:W3:Y:S01]  /*193c0*/  LDL.LU R33, [R1+0x12c] ;  /* 0x00012c0001217983 */ /* 0x000ee20000300800 */
[----:B-1----:R-:W-:-:S02]  /*193d0*/  IMAD.MOV.U32 R4, RZ, RZ, R248 ;  /* 0x000000ffff047224 */ /* 0x002fc400078e00f8 */
[----:B------:R-:W-:-:S05]  /*193e0*/  IMAD.MOV.U32 R5, RZ, RZ, R247 ;  /* 0x000000ffff057224 */ /* 0x000fca00078e00f7 */
[----:B------:R1:W-:Y:S01]  /*193f0*/  LDGSTS.E [R28+0x2000], [R4.64], P0 ;  /* 0x02000000041c7fae */ /* 0x0003e2000812184c */
[----:B-----5:R-:W-:-:S04]  /*19400*/  IADD3 R34, P2, R34, UR11, RZ ;  /* 0x0000000b22227c10 */ /* 0x020fc8000ff5e0ff */
[----:B------:R-:W-:Y:S01]  /*19410*/  IADD3.X R52, R52, UR10, RZ, P2, !PT ;  /* 0x0000000a34347c10 */ /* 0x000fe200097fe4ff */
[----:B------:R-:W-:Y:S01]  /*19420*/  STL [R1+0x2c], R34 ;  /* 0x00002c2201007387 */ /* 0x000fe20000100800 */
[----:B-1----:R-:W-:-:S03]  /*19430*/  IMAD.MOV.U32 R4, RZ, RZ, R34 ;  /* 0x000000ffff047224 */ /* 0x002fc600078e0022 */
[----:B------:R1:W-:Y:S01]  /*19440*/  STL [R1+0x28], R52 ;  /* 0x0000283401007387 */ /* 0x0003e20000100800 */
[----:B------:R-:W-:Y:S01]  /*19450*/  IMAD.MOV.U32 R5, RZ, RZ, R52 ;  /* 0x000000ffff057224 */ /* 0x000fe200078e0034 */
[----:B------:R-:W-:Y:S04]  /*19460*/  HMMA.1688.F32.TF32 R120, R128, R74, R120 ;  /* 0x0000004a8078723c */ /* 0x000fe80000081078 */
[----:B------:R5:W-:Y:S04]  /*19470*/  LDGSTS.E [R28+0x3000], [R4.64], P0 ;  /* 0x03000000041c7fae */ /* 0x000be8000812184c */
[----:B-1----:R-:W3:Y:S04]  /*19480*/  LDL.LU R52, [R1+0x168] ;  /* 0x0001680001347983 */ /* 0x002ee80000300800 */
[----:B------:R-:W3:Y:S04]  /*19490*/  LDL.LU R34, [R1+0x16c] ;  /* 0x00016c0001227983 */ /* 0x000ee80000300800 */
[----:B------:R-:W3:Y:S04]  /*194a0*/  LDL.LU R89, [R1+0x1a8] ;  /* 0x0001a80001597983 */ /* 0x000ee80000300800 */
[----:B------:R-:W3:Y:S01]  /*194b0*/  LDL.LU R88, [R1+0x1ac] ;  /* 0x0001ac0001587983 */ /* 0x000ee20000300800 */
[----:B------:R-:W-:-:S04]  /*194c0*/  IADD3 R54, P1, R54, UR11, RZ ;  /* 0x0000000b36367c10 */ /* 0x000fc8000ff3e0ff */
[----:B------:R-:W-:Y:S02]  /*194d0*/  IADD3.X R55, R55, UR10, RZ, P1, !PT ;  /* 0x0000000a37377c10 */ /* 0x000fe40008ffe4ff */
[----:B--2---:R-:W-:Y:S01]  /*194e0*/  IADD3 R32, P2, R32, UR11, RZ ;  /* 0x0000000b20207c10 */ /* 0x004fe2000ff5e0ff */
[----:B------:R-:W-:Y:S03]  /*194f0*/  STL [R1+0x6c], R54 ;  /* 0x00006c3601007387 */ /* 0x000fe60000100800 */
[----:B------:R-:W-:Y:S01]  /*19500*/  IADD3.X R35, R35, UR10, RZ, P2, !PT ;  /* 0x0000000a23237c10 */ /* 0x000fe200097fe4ff */
[----:B------:R1:W-:Y:S01]  /*19510*/  STL [R1+0x68], R55 ;  /* 0x0000683701007387 */ /* 0x0003e20000100800 */
[----:B------:R-:W-:Y:S03]  /*19520*/  HMMA.1688.F32.TF32 R108, R124, R74, R108 ;  /* 0x0000004a7c6c723c */ /* 0x000fe6000008106c */
[----:B------:R2:W-:Y:S04]  /*19530*/  STL [R1+0xac], R32 ;  /* 0x0000ac2001007387 */ /* 0x0005e80000100800 */
[----:B------:R-:W3:Y:S04]  /*19540*/  LDL.LU R75, [R1+0x1e8] ;  /* 0x0001e800014b7983 */ /* 0x000ee80000300800 */
[----:B------:R1:W-:Y:S04]  /*19550*/  STL [R1+0xa8], R35 ;  /* 0x0000a82301007387 */ /* 0x0003e80000100800 */
[----:B------:R-:W3:Y:S01]  /*19560*/  LDL.LU R74, [R1+0x1ec] ;  /* 0x0001ec00014a7983 */ /* 0x000ee20000300800 */
[----:B-----5:R-:W-:-:S02]  /*19570*/  IMAD.MOV.U32 R4, RZ, RZ, R54 ;  /* 0x000000ffff047224 */ /* 0x020fc400078e0036 */
[----:B------:R-:W-:Y:S01]  /*19580*/  IMAD.MOV.U32 R5, RZ, RZ, R55 ;  /* 0x000000ffff057224 */ /* 0x000fe200078e0037 */
[----:B------:R-:W5:Y:S04]  /*19590*/  LDL.LU R73, [R1+0x228] ;  /* 0x0002280001497983 */ /* 0x000f680000300800 */
[----:B------:R-:W5:Y:S04]  /*195a0*/  LDL.LU R72, [R1+0x22c] ;  /* 0x00022c0001487983 */ /* 0x000f680000300800 */
[----:B------:R2:W-:Y:S04]  /*195b0*/  LDGSTS.E [R28+0x4000], [R4.64], P0 ;  /* 0x04000000041c7fae */ /* 0x0005e8000812184c */
[----:B-1----:R-:W5:Y:S01]  /*195c0*/  LDL.LU R55, [R1+0x268] ;  /* 0x0002680001377983 */ /* 0x002f620000300800 */
[----:B--2---:R-:W-:-:S02]  /*195d0*/  IMAD.MOV.U32 R4, RZ, RZ, R32 ;  /* 0x000000ffff047224 */ /* 0x004fc400078e0020 */
[----:B------:R-:W-:Y:S01]  /*195e0*/  IMAD.MOV.U32 R5, RZ, RZ, R35 ;  /* 0x000000ffff057224 */ /* 0x000fe200078e0023 */
[----:B------:R-:W2:Y:S04]  /*195f0*/  LDL.LU R32, [R1+0x26c] ;  /* 0x00026c0001207983 */ /* 0x000ea80000300800 */
[----:B------:R1:W-:Y:S04]  /*19600*/  LDGSTS.E [R28+0x5000], [R4.64], P0 ;  /* 0x05000000041c7fae */ /* 0x0003e8000812184c */
[----:B------:R-:W2:Y:S04]  /*19610*/  LDL.LU R54, [R1+0x2a8] ;  /* 0x0002a80001367983 */ /* 0x000ea80000300800 */
[----:B------:R-:W2:Y:S01]  /*19620*/  LDL.LU R35, [R1+0x2ac] ;  /* 0x0002ac0001237983 */ /* 0x000ea20000300800 */
[----:B----4-:R-:W-:-:S04]  /*19630*/  IADD3 R90, P1, R90, UR11, RZ ;  /* 0x0000000b5a5a7c10 */ /* 0x010fc8000ff3e0ff */
[----:B---3--:R-:W-:Y:S01]  /*19640*/  IADD3.X R91, R91, UR10, RZ, P1, !PT ;  /* 0x0000000a5b5b7c10 */ /* 0x008fe20008ffe4ff */
[----:B-1----:R-:W-:-:S04]  /*19650*/  IMAD.MOV.U32 R4, RZ, RZ, R90 ;  /* 0x000000ffff047224 */ /* 0x002fc800078e005a */
[----:B------:R-:W-:Y:S01]  /*19660*/  IMAD.MOV.U32 R5, RZ, RZ, R91 ;  /* 0x000000ffff057224 */ /* 0x000fe200078e005b */
[----:B------:R-:W-:Y:S01]  /*19670*/  IADD3 R33, P2, R33, UR11, RZ ;  /* 0x0000000b21217c10 */ /* 0x000fe2000ff5e0ff */
[----:B------:R-:W-:Y:S03]  /*19680*/  STL [R1+0xec], R90 ;  /* 0x0000ec5a01007387 */ /* 0x000fe60000100800 */
[----:B------:R-:W-:Y:S01]  /*19690*/  IADD3.X R53, R53, UR10, RZ, P2, !PT ;  /* 0x0000000a35357c10 */ /* 0x000fe200097fe4ff */
[----:B------:R-:W-:Y:S04]  /*196a0*/  STL [R1+0xe8], R91 ;  /* 0x0000e85b01007387 */ /* 0x000fe80000100800 */
[----:B------:R1:W-:Y:S04]  /*196b0*/  LDGSTS.E [R28+0x6000], [R4.64], P0 ;  /* 0x06000000041c7fae */ /* 0x0003e8000812184c */
[----:B------:R-:W-:Y:S04]  /*196c0*/  STL [R1+0x12c], R33 ;  /* 0x00012c2101007387 */ /* 0x000fe80000100800 */
[----:B------:R3:W-:Y:S01]  /*196d0*/  STL [R1+0x128], R53 ;  /* 0x0001283501007387 */ /* 0x0007e20000100800 */
[----:B-1----:R-:W-:-:S02]  /*196e0*/  IMAD.MOV.U32 R4, RZ, RZ, R33 ;  /* 0x000000ffff047224 */ /* 0x002fc400078e0021 */
[----:B------:R-:W-:Y:S02]  /*196f0*/  IMAD.MOV.U32 R5, RZ, RZ, R53 ;  /* 0x000000ffff057224 */ /* 0x000fe400078e0035 */
[----:B---3--:R-:W3:Y:S04]  /*19700*/  LDL.LU R53, [R1+0x2e8] ;  /* 0x0002e80001357983 */ /* 0x008ee80000300800 */
[----:B------:R-:W4:Y:S04]  /*19710*/  LDL.LU R33, [R1+0x2ec] ;  /* 0x0002ec0001217983 */ /* 0x000f280000300800 */
[----:B------:R1:W-:Y:S01]  /*19720*/  LDGSTS.E [R28+0x7000], [R4.64], P0 ;  /* 0x07000000041c7fae */ /* 0x0003e2000812184c */
[----:B------:R-:W-:-:S04]  /*19730*/  IADD3 R34, P1, R34, UR11, RZ ;  /* 0x0000000b22227c10 */ /* 0x000fc8000ff3e0ff */
[----:B------:R-:W-:Y:S02]  /*19740*/  IADD3.X R52, R52, UR10, RZ, P1, !PT ;  /* 0x0000000a34347c10 */ /* 0x000fe40008ffe4ff */
[----:B------:R-:W-:Y:S01]  /*19750*/  IADD3 R88, P2, R88, UR11, RZ ;  /* 0x0000000b58587c10 */ /* 0x000fe2000ff5e0ff */
[----:B------:R-:W-:Y:S03]  /*19760*/  STL [R1+0x16c], R34 ;  /* 0x00016c2201007387 */ /* 0x000fe60000100800 */
[----:B------:R-:W-:Y:S01]  /*19770*/  IADD3.X R89, R89, UR10, RZ, P2, !PT ;  /* 0x0000000a59597c10 */ /* 0x000fe200097fe4ff */
[----:B------:R1:W-:Y:S02]  /*19780*/  STL [R1+0x168], R52 ;  /* 0x0001683401007387 */ /* 0x0003e40000100800 */
[----:B-1----:R-:W-:Y:S02]  /*19790*/  IMAD.MOV.U32 R5, RZ, RZ, R52 ;  /* 0x000000ffff057224 */ /* 0x002fe400078e0034 */
[----:B------:R-:W-:Y:S01]  /*197a0*/  STL [R1+0x1ac], R88 ;  /* 0x0001ac5801007387 */ /* 0x000fe20000100800 */
[----:B------:R-:W-:-:S03]  /*197b0*/  IMAD.MOV.U32 R4, RZ, RZ, R34 ;  /* 0x000000ffff047224 */ /* 0x000fc600078e0022 */
[----:B------:R-:W3:Y:S04]  /*197c0*/  LDL.LU R52, [R1+0x328] ;  /* 0x0003280001347983 */ /* 0x000ee80000300800 */
[----:B------:R-:W-:Y:S04]  /*197d0*/  STL [R1+0x1a8], R89 ;  /* 0x0001a85901007387 */ /* 0x000fe80000100800 */
[----:B------:R-:W3:Y:S04]  /*197e0*/  LDL.LU R34, [R1+0x32c] ;  /* 0x00032c0001227983 */ /* 0x000ee80000300800 */
[----:B------:R1:W-:Y:S01]  /*197f0*/  LDGSTS.E [R28+0x8000], [R4.64], P0 ;  /* 0x08000000041c7fae */ /* 0x0003e2000812184c */
[----:B------:R-:W-:-:S04]  /*19800*/  IADD3 R74, P1, R74, UR11, RZ ;  /* 0x0000000b4a4a7c10 */ /* 0x000fc8000ff3e0ff */
[----:B------:R-:W-:Y:S01]  /*19810*/  IADD3.X R75, R75, UR10, RZ, P1, !PT ;  /* 0x0000000a4b4b7c10 */ /* 0x000fe20008ffe4ff */
[----:B-1----:R-:W-:Y:S02]  /*19820*/  IMAD.MOV.U32 R4, RZ, RZ, R88 ;  /* 0x000000ffff047224 */ /* 0x002fe400078e0058 */
[----:B------:R-:W-:Y:S01]  /*19830*/  IMAD.MOV.U32 R5, RZ, RZ, R89 ;  /* 0x000000ffff057224 */ /* 0x000fe200078e0059 */
[----:B-----5:R-:W-:-:S04]  /*19840*/  IADD3 R72, P2, R72, UR11, RZ ;  /* 0x0000000b48487c10 */ /* 0x020fc8000ff5e0ff */
[----:B------:R1:W-:Y:S01]  /*19850*/  LDGSTS.E [R28+0x9000], [R4.64], P0 ;  /* 0x09000000041c7fae */ /* 0x0003e2000812184c */
[----:B------:R-:W-:-:S03]  /*19860*/  IADD3.X R73, R73, UR10, RZ, P2, !PT ;  /* 0x0000000a49497c10 */ /* 0x000fc600097fe4ff */
[----:B------:R-:W-:Y:S01]  /*19870*/  STL [R1+0x1ec], R74 ;  /* 0x0001ec4a01007387 */ /* 0x000fe20000100800 */
[----:B-1----:R-:W-:Y:S02]  /*19880*/  IMAD.MOV.U32 R4, RZ, RZ, R74 ;  /* 0x000000ffff047224 */ /* 0x002fe400078e004a */
[----:B------:R-:W-:Y:S01]  /*19890*/  IMAD.MOV.U32 R5, RZ, RZ, R75 ;  /* 0x000000ffff057224 */ /* 0x000fe200078e004b */
[----:B--2---:R-:W-:-:S04]  /*198a0*/  IADD3 R32, P1, R32, UR11, RZ ;  /* 0x0000000b20207c10 */ /* 0x004fc8000ff3e0ff */
[----:B------:R1:W-:Y:S01]  /*198b0*/  LDGSTS.E [R28+0xa000], [R4.64], P0 ;  /* 0x0a000000041c7fae */ /* 0x0003e2000812184c */
[----:B------:R-:W-:Y:S02]  /*198c0*/  IADD3.X R55, R55, UR10, RZ, P1, !PT ;  /* 0x0000000a37377c10 */ /* 0x000fe40008ffe4ff */
[----:B------:R-:W-:Y:S01]  /*198d0*/  IADD3 R35, P2, R35, UR11, RZ ;  /* 0x0000000b23237c10 */ /* 0x000fe2000ff5e0ff */
[----:B------:R-:W-:Y:S04]  /*198e0*/  STL [R1+0x1e8], R75 ;  /* 0x0001e84b01007387 */ /* 0x000fe80000100800 */
[----:B------:R-:W-:Y:S01]  /*198f0*/  STL [R1+0x22c], R72 ;  /* 0x00022c4801007387 */ /* 0x000fe20000100800 */
[----:B-1----:R-:W-:Y:S02]  /*19900*/  IMAD.MOV.U32 R4, RZ, RZ, R72 ;  /* 0x000000ffff047224 */ /* 0x002fe400078e0048 */
[----:B------:R-:W-:Y:S01]  /*19910*/  IMAD.MOV.U32 R5, RZ, RZ, R73 ;  /* 0x000000ffff057224 */ /* 0x000fe200078e0049 */
[----:B------:R-:W-:Y:S01]  /*19920*/  STL [R1+0x228], R73 ;  /* 0x0002284901007387 */ /* 0x000fe20000100800 */
[----:B------:R-:W-:-:S03]  /*19930*/  IADD3.X R54, R54, UR10, RZ, P2, !PT ;  /* 0x0000000a36367c10 */ /* 0x000fc600097fe4ff */
[----:B------:R1:W-:Y:S04]  /*19940*/  LDGSTS.E [R28+0xb000], [R4.64], P0 ;  /* 0x0b000000041c7fae */ /* 0x0003e8000812184c */
[----:B------:R2:W-:Y:S04]  /*19950*/  STL [R1+0x26c], R32 ;  /* 0x00026c2001007387 */ /* 0x0005e80000100800 */
[----:B------:R-:W-:Y:S01]  /*19960*/  STL [R1+0x268], R55 ;  /* 0x0002683701007387 */ /* 0x000fe20000100800 */
[----:B-1----:R-:W-:Y:S02]  /*19970*/  IMAD.MOV.U32 R4, RZ, RZ, R32 ;  /* 0x000000ffff047224 */ /* 0x002fe400078e0020 */
[----:B------:R-:W-:Y:S01]  /*19980*/  IMAD.MOV.U32 R5, RZ, RZ, R55 ;  /* 0x000000ffff057224 */ /* 0x000fe200078e0037 */
[----:B------:R1:W-:Y:S04]  /*19990*/  STL [R1+0x2ac], R35 ;  /* 0x0002ac2301007387 */ /* 0x0003e80000100800 */
[----:B--2---:R-:W2:Y:S04]  /*199a0*/  LDL.LU R32, [R1+0x34] ;  /* 0x0000340001207983 */ /* 0x004ea80000300800 */
[----:B------:R5:W-:Y:S04]  /*199b0*/  LDGSTS.E [R28+0xc000], [R4.64], P0 ;  /* 0x0c000000041c7fae */ /* 0x000be8000812184c */
[----:B------:R1:W-:Y:S01]  /*199c0*/  STL [R1+0x2a8], R54 ;  /* 0x0002a83601007387 */ /* 0x0003e20000100800 */
[----:B-----5:R-:W-:-:S03]  /*199d0*/  IMAD.MOV.U32 R4, RZ, RZ, R35 ;  /* 0x000000ffff047224 */ /* 0x020fc600078e0023 */
[----:B-1----:R-:W5:Y:S01]  /*199e0*/  LDL.LU R35, [R1+0x30] ;  /* 0x0000300001237983 */ /* 0x002f620000300800 */
[----:B------:R-:W-:-:S05]  /*199f0*/  IMAD.MOV.U32 R5, RZ, RZ, R54 ;  /* 0x000000ffff057224 */ /* 0x000fca00078e0036 */
[----:B------:R1:W-:Y:S01]  /*19a00*/  LDGSTS.E [R28+0xd000], [R4.64], P0 ;  /* 0x0d000000041c7fae */ /* 0x0003e2000812184c */
[----:B----4-:R-:W-:-:S04]  /*19a10*/  IADD3 R33, P1, R33, UR11, RZ ;  /* 0x0000000b21217c10 */ /* 0x010fc8000ff3e0ff */
[----:B---3--:R-:W-:Y:S01]  /*19a20*/  IADD3.X R53, R53, UR10, RZ, P1, !PT ;  /* 0x0000000a35357c10 */ /* 0x008fe20008ffe4ff */
[----:B------:R3:W-:Y:S01]  /*19a30*/  STL [R1+0x2ec], R33 ;  /* 0x0002ec2101007387 */ /* 0x0007e20000100800 */
[----:B-1----:R-:W-:-:S03]  /*19a40*/  IMAD.MOV.U32 R4, RZ, RZ, R33 ;  /* 0x000000ffff047224 */ /* 0x002fc600078e0021 */
[----:B------:R-:W-:Y:S01]  /*19a50*/  STL [R1+0x2e8], R53 ;  /* 0x0002e83501007387 */ /* 0x000fe20000100800 */
[----:B------:R-:W-:-:S05]  /*19a60*/  IMAD.MOV.U32 R5, RZ, RZ, R53 ;  /* 0x000000ffff057224 */ /* 0x000fca00078e0035 */
[----:B------:R1:W-:Y:S01]  /*19a70*/  LDGSTS.E [R28+0xe000], [R4.64], P0 ;  /* 0x0e000000041c7fae */ /* 0x0003e2000812184c */
[----:B------:R-:W-:-:S04]  /*19a80*/  IADD3 R34, P2, R34, UR11, RZ ;  /* 0x0000000b22227c10 */ /* 0x000fc8000ff5e0ff */
[----:B------:R-:W-:Y:S01]  /*19a90*/  IADD3.X R52, R52, UR10, RZ, P2, !PT ;  /* 0x0000000a34347c10 */ /* 0x000fe200097fe4ff */
[----:B------:R-:W-:Y:S04]  /*19aa0*/  STL [R1+0x32c], R34 ;  /* 0x00032c2201007387 */ /* 0x000fe80000100800 */
[----:B------:R-:W4:Y:S04]  /*19ab0*/  LDL.LU R54, [R1+0x74] ;  /* 0x0000740001367983 */ /* 0x000f280000300800 */
[----:B------:R3:W-:Y:S01]  /*19ac0*/  STL [R1+0x328], R52 ;  /* 0x0003283401007387 */ /* 0x0007e20000100800 */
[----:B-1----:R-:W-:-:S03]  /*19ad0*/  IMAD.MOV.U32 R5, RZ, RZ, R52 ;  /* 0x000000ffff057224 */ /* 0x002fc600078e0034 */
[----:B---3--:R-:W3:Y:S04]  /*19ae0*/  LDL.LU R33, [R1+0xb4] ;  /* 0x0000b40001217983 */ /* 0x008ee80000300800 */
[----:B------:R-:W3:Y:S04]  /*19af0*/  LDL.LU R55, [R1+0x70] ;  /* 0x0000700001377983 */ /* 0x000ee80000300800 */
[----:B------:R-:W3:Y:S04]  /*19b00*/  LDL.LU R52, [R1+0xb0] ;  /* 0x0000b00001347983 */ /* 0x000ee80000300800 */
[----:B------:R-:W1:Y:S01]  /*19b10*/  S2R R101, SR_TID.X ;  /* 0x0000000000657919 */ /* 0x000e620000002100 */
[----:B------:R-:W-:Y:S01]  /*19b20*/  IMAD.MOV.U32 R4, RZ, RZ, R34 ;  /* 0x000000ffff047224 */ /* 0x000fe200078e0022 */
[----:B------:R-:W-:-:S02]  /*19b30*/  IADD3 R218, P1, R218, UR11, RZ ;  /* 0x0000000bdada7c10 */ /* 0x000fc4000ff3e0ff */
[----:B------:R-:W-:Y:S01]  /*19b40*/  IADD3 R234, P2, R234, UR11, RZ ;  /* 0x0000000beaea7c10 */ /* 0x000fe2000ff5e0ff */
[----:B------:R-:W3:Y:S01]  /*19b50*/  LDL.LU R91, [R1+0xf0] ;  /* 0x0000f000015b7983 */ /* 0x000ee20000300800 */
[----:B------:R-:W-:-:S03]  /*19b60*/  IADD3.X R217, R217, UR10, RZ, P1, !PT ;  /* 0x0000000ad9d97c10 */ /* 0x000fc60008ffe4ff */
[----:B------:R1:W-:Y:S02]  /*19b70*/  LDGSTS.E [R28+0xf000], [R4.64], P0 ;  /* 0x0f000000041c7fae */ /* 0x0003e4000812184c */
[----:B-1----:R-:W-:Y:S02]  /*19b80*/  LOP3.LUT R101, R101, 0x7f, RZ, 0xc0, !PT ;  /* 0x0000007f65657812 */ /* 0x002fe400078ec0ff */
[----:B------:R-:W3:Y:S03]  /*19b90*/  LDL.LU R90, [R1+0xf4] ;  /* 0x0000f400015a7983 */ /* 0x000ee60000300800 */
[----:B------:R-:W-:Y:S01]  /*19ba0*/  IMAD.SHL.U32 R101, R101, 0x4, RZ ;  /* 0x0000000465657824 */ /* 0x000fe200078e00ff */
[----:B------:R-:W-:Y:S01]  /*19bb0*/  IADD3.X R233, R233, UR10, RZ, P2, !PT ;  /* 0x0000000ae9e97c10 */ /* 0x000fe200097fe4ff */
[----:B------:R-:W-:Y:S01]  /*19bc0*/  IMAD.U32 R28, RZ, RZ, UR8 ;  /* 0x00000008ff1c7e24 */ /* 0x000fe2000f8e00ff */
[----:B------:R-:W-:Y:S01]  /*19bd0*/  IADD3 R250, P1, R250, UR11, RZ ;  /* 0x0000000bfafa7c10 */ /* 0x000fe2000ff3e0ff */
[----:B------:R-:W-:Y:S01]  /*19be0*/  IMAD.MOV.U32 R4, RZ, RZ, R218 ;  /* 0x000000ffff047224 */ /* 0x000fe200078e00da */
[----:B------:R-:W-:Y:S01]  /*19bf0*/  LOP3.LUT R34, R101, 0x10, RZ, 0x3c, !PT ;  /* 0x0000001065227812 */ /* 0x000fe200078e3cff */
[----:B------:R-:W-:Y:S01]  /*19c00*/  IMAD.MOV.U32 R5, RZ, RZ, R217 ;  /* 0x000000ffff057224 */ /* 0x000fe200078e00d9 */
[----:B------:R-:W3:Y:S03]  /*19c10*/  LDL.LU R53, [R1+0x130] ;  /* 0x0001300001357983 */ /* 0x000ee60000300800 */
[----:B------:R-:W-:Y:S01]  /*19c20*/  IMAD R28, R28, 0x10000, R34 ;  /* 0x000100001c1c7824 */ /* 0x000fe200078e0222 */
[----:B------:R-:W-:Y:S01]  /*19c30*/  IADD3.X R249, R249, UR10, RZ, P1, !PT ;  /* 0x0000000af9f97c10 */ /* 0x000fe20008ffe4ff */
[----:B------:R-:W3:Y:S04]  /*19c40*/  LDL.LU R34, [R1+0x134] ;  /* 0x0001340001227983 */ /* 0x000ee80000300800 */
[----:B------:R1:W-:Y:S01]  /*19c50*/  LDGSTS.E [R28+0x200], [R4.64], P0 ;  /* 0x00200000041c7fae */ /* 0x0003e2000812184c */
[----:B--2---:R-:W-:Y:S01]  /*19c60*/  IADD3 R32, P2, R32, UR11, RZ ;  /* 0x0000000b20207c10 */ /* 0x004fe2000ff5e0ff */
[----:B-1----:R-:W-:-:S02]  /*19c70*/  IMAD.MOV.U32 R4, RZ, RZ, R234 ;  /* 0x000000ffff047224 */ /* 0x002fc400078e00ea */
[----:B------:R-:W-:-:S05]  /*19c80*/  IMAD.MOV.U32 R5, RZ, RZ, R233 ;  /* 0x000000ffff057224 */ /* 0x000fca00078e00e9 */
[----:B------:R1:W-:Y:S01]  /*19c90*/  LDGSTS.E [R28+0x1200], [R4.64], P0 ;  /* 0x01200000041c7fae */ /* 0x0003e2000812184c */
[----:B-----5:R-:W-:-:S03]  /*19ca0*/  IADD3.X R35, R35, UR10, RZ, P2, !PT ;  /* 0x0000000a23237c10 */ /* 0x020fc600097fe4ff */
[----:B------:R-:W-:Y:S01]  /*19cb0*/  STL [R1+0x34], R32 ;  /* 0x0000342001007387 */ /* 0x000fe20000100800 */
[----:B-1----:R-:W-:Y:S02]  /*19cc0*/  IMAD.MOV.U32 R4, RZ, RZ, R250 ;  /* 0x000000ffff047224 */ /* 0x002fe400078e00fa */
[----:B------:R-:W-:Y:S01]  /*19cd0*/  IMAD.MOV.U32 R5, RZ, RZ, R249 ;  /* 0x000000ffff057224 */ /* 0x000fe200078e00f9 */
[----:B------:R1:W-:Y:S04]  /*19ce0*/  STL [R1+0x30], R35 ;  /* 0x0000302301007387 */ /* 0x0003e80000100800 */
[----:B------:R2:W-:Y:S02]  /*19cf0*/  LDGSTS.E [R28+0x2200], [R4.64], P0 ;  /* 0x02200000041c7fae */ /* 0x0005e4000812184c */
[----:B--2---:R-:W-:-:S02]  /*19d00*/  IMAD.MOV.U32 R5, RZ, RZ, R35 ;  /* 0x000000ffff057224 */ /* 0x004fc400078e0023 */
[----:B------:R-:W-:Y:S01]  /*19d10*/  IMAD.MOV.U32 R4, RZ, RZ, R32 ;  /* 0x000000ffff047224 */ /* 0x000fe200078e0020 */
[----:B-1----:R-:W5:Y:S04]  /*19d20*/  LDL.LU R35, [R1+0x170] ;  /* 0x0001700001237983 */ /* 0x002f680000300800 */
[----:B------:R-:W5:Y:S04]  /*19d30*/  LDL.LU R32, [R1+0x174] ;  /* 0x0001740001207983 */ /* 0x000f680000300800 */
[----:B------:R-:W5:Y:S04]  /*19d40*/  LDL.LU R89, [R1+0x1b0] ;  /* 0x0001b00001597983 */ /* 0x000f680000300800 */
[----:B------:R-:W5:Y:S04]  /*19d50*/  LDL.LU R88, [R1+0x1b4] ;  /* 0x0001b40001587983 */ /* 0x000f680000300800 */
[----:B------:R1:W-:Y:S01]  /*19d60*/  LDGSTS.E [R28+0x3200], [R4.64], P0 ;  /* 0x03200000041c7fae */ /* 0x0003e2000812184c */
[----:B----4-:R-:W-:-:S02]  /*19d70*/  IADD3 R54, P1, R54, UR11, RZ ;  /* 0x0000000b36367c10 */ /* 0x010fc4000ff3e0ff */
[----:B---3--:R-:W-:Y:S02]  /*19d80*/  IADD3 R33, P2, R33, UR11, RZ ;  /* 0x0000000b21217c10 */ /* 0x008fe4000ff5e0ff */
[----:B------:R-:W-:Y:S01]  /*19d90*/  IADD3.X R55, R55, UR10, RZ, P1, !PT ;  /* 0x0000000a37377c10 */ /* 0x000fe20008ffe4ff */
[----:B------:R-:W-:Y:S01]  /*19da0*/  STL [R1+0x74], R54 ;  /* 0x0000743601007387 */ /* 0x000fe20000100800 */
[----:B------:R-:W-:-:S03]  /*19db0*/  IADD3.X R52, R52, UR10, RZ, P2, !PT ;  /* 0x0000000a34347c10 */ /* 0x000fc600097fe4ff */
[----:B------:R3:W-:Y:S04]  /*19dc0*/  STL [R1+0x70], R55 ;  /* 0x0000703701007387 */ /* 0x0007e80000100800 */
[----:B------:R4:W-:Y:S04]  /*19dd0*/  STL [R1+0xb4], R33 ;  /* 0x0000b42101007387 */ /* 0x0009e80000100800 */
[----:B------:R-:W2:Y:S04]  /*19de0*/  LDL.LU R75, [R1+0x1f0] ;  /* 0x0001f000014b7983 */ /* 0x000ea80000300800 */
[----:B------:R3:W-:Y:S04]  /*19df0*/  STL [R1+0xb0], R52 ;  /* 0x0000b03401007387 */ /* 0x0007e80000100800 */
[----:B------:R-:W2:Y:S01]  /*19e00*/  LDL.LU R74, [R1+0x1f4] ;  /* 0x0001f400014a7983 */ /* 0x000ea20000300800 */
[----:B-1----:R-:W-:-:S02]  /*19e10*/  IMAD.MOV.U32 R4, RZ, RZ, R54 ;  /* 0x000000ffff047224 */ /* 0x002fc400078e0036 */
[----:B------:R-:W-:Y:S01]  /*19e20*/  IMAD.MOV.U32 R5, RZ, RZ, R55 ;  /* 0x000000ffff057224 */ /* 0x000fe200078e0037 */
[----:B------:R-:W2:Y:S04]  /*19e30*/  LDL.LU R73, [R1+0x230] ;  /* 0x0002300001497983 */ /* 0x000ea80000300800 */
[----:B------:R-:W2:Y:S04]  /*19e40*/  LDL.LU R72, [R1+0x234] ;  /* 0x0002340001487983 */ /* 0x000ea80000300800 */
[----:B------:R1:W-:Y:S04]  /*19e50*/  LDGSTS.E [R28+0x4200], [R4.64], P0 ;  /* 0x04200000041c7fae */ /* 0x0003e8000812184c */
[----:B---3--:R-:W3:Y:S01]  /*19e60*/  LDL.LU R55, [R1+0x270] ;  /* 0x0002700001377983 */ /* 0x008ee20000300800 */
[----:B-1----:R-:W-:-:S03]  /*19e70*/  IMAD.MOV.U32 R4, RZ, RZ, R33 ;  /* 0x000000ffff047224 */ /* 0x002fc600078e0021 */
[----:B----4-:R-:W4:Y:S01]  /*19e80*/  LDL.LU R33, [R1+0x274] ;  /* 0x0002740001217983 */ /* 0x010f220000300800 */
[----:B------:R-:W-:-:S03]  /*19e90*/  IMAD.MOV.U32 R5, RZ, RZ, R52 ;  /* 0x000000ffff057224 */ /* 0x000fc600078e0034 */
[----:B------:R-:W3:Y:S04]  /*19ea0*/  LDL.LU R54, [R1+0x2b0] ;  /* 0x0002b00001367983 */ /* 0x000ee80000300800 */
[----:B------:R-:W3:Y:S01]  /*19eb0*/  LDL.LU R52, [R1+0x2b4] ;  /* 0x0002b40001347983 */ /* 0x000ee20000300800 */
[----:B------:R-:W-:Y:S02]  /*19ec0*/  IADD3 R90, P1, R90, UR11, RZ ;  /* 0x0000000b5a5a7c10 */ /* 0x000fe4000ff3e0ff */
[----:B------:R-:W-:Y:S01]  /*19ed0*/  IADD3 R34, P2, R34, UR11, RZ ;  /* 0x0000000b22227c10 */ /* 0x000fe2000ff5e0ff */
[----:B------:R1:W-:Y:S01]  /*19ee0*/  LDGSTS.E [R28+0x5200], [R4.64], P0 ;  /* 0x05200000041c7fae */ /* 0x0003e2000812184c */
[----:B------:R-:W-:Y:S02]  /*19ef0*/  IADD3.X R91, R91, UR10, RZ, P1, !PT ;  /* 0x0000000a5b5b7c10 */ /* 0x000fe40008ffe4ff */
[----:B------:R-:W-:Y:S01]  /*19f00*/  IADD3.X R53, R53, UR10, RZ, P2, !PT ;  /* 0x0000000a35357c10 */ /* 0x000fe200097fe4ff */
[----:B------:R-:W-:Y:S01]  /*19f10*/  STL [R1+0xf4], R90 ;  /* 0x0000f45a01007387 */ /* 0x000fe20000100800 */
[----:B-1----:R-:W-:-:S02]  /*19f20*/  IMAD.MOV.U32 R4, RZ, RZ, R90 ;  /* 0x000000ffff047224 */ /* 0x002fc400078e005a */
[----:B------:R-:W-:Y:S01]  /*19f30*/  IMAD.MOV.U32 R5, RZ, RZ, R91 ;  /* 0x000000ffff057224 */ /* 0x000fe200078e005b */
[----:B------:R-:W-:Y:S04]  /*19f40*/  STL [R1+0xf0], R91 ;  /* 0x0000f05b01007387 */ /* 0x000fe80000100800 */
[----:B------:R1:W-:Y:S04]  /*19f50*/  LDGSTS.E [R28+0x6200], [R4.64], P0 ;  /* 0x06200000041c7fae */ /* 0x0003e8000812184c */
[----:B------:R-:W-:Y:S04]  /*19f60*/  STL [R1+0x134], R34 ;  /* 0x0001342201007387 */ /* 0x000fe80000100800 */
[----:B------:R1:W-:Y:S02]  /*19f70*/  STL [R1+0x130], R53 ;  /* 0x0001303501007387 */ /* 0x0003e40000100800 */
[----:B-1----:R-:W-:-:S02]  /*19f80*/  IMAD.MOV.U32 R4, RZ, RZ, R34 ;  /* 0x000000ffff047224 */ /* 0x002fc400078e0022 */
[----:B------:R-:W-:Y:S02]  /*19f90*/  IMAD.MOV.U32 R5, RZ, RZ, R53 ;  /* 0x000000ffff057224 */ /* 0x000fe400078e0035 */
[----:B------:R-:W3:Y:S04]  /*19fa0*/  LDL.LU R53, [R1+0x2f0] ;  /* 0x0002f00001357983 */ /* 0x000ee80000300800 */
[----:B------:R-:W3:Y:S04]  /*19fb0*/  LDL.LU R34, [R1+0x2f4] ;  /* 0x0002f40001227983 */ /* 0x000ee80000300800 */
[----:B------:R1:W-:Y:S01]  /*19fc0*/  LDGSTS.E [R28+0x7200], [R4.64], P0 ;  /* 0x07200000041c7fae */ /* 0x0003e2000812184c */
[----:B-----5:R-:W-:-:S04]  /*19fd0*/  IADD3 R32, P1, R32, UR11, RZ ;  /* 0x0000000b20207c10 */ /* 0x020fc8000ff3e0ff */
[----:B------:R-:W-:Y:S02]  /*19fe0*/  IADD3.X R35, R35, UR10, RZ, P1, !PT ;  /* 0x0000000a23237c10 */ /* 0x000fe40008ffe4ff */
[----:B------:R-:W-:Y:S01]  /*19ff0*/  IADD3 R88, P2, R88, UR11, RZ ;  /* 0x0000000b58587c10 */ /* 0x000fe2000ff5e0ff */
[----:B------:R-:W-:Y:S03]  /*1a000*/  STL [R1+0x174], R32 ;  /* 0x0001742001007387 */ /* 0x000fe60000100800 */
[----:B------:R-:W-:Y:S01]  /*1a010*/  IADD3.X R89, R89, UR10, RZ, P2, !PT ;  /* 0x0000000a59597c10 */ /* 0x000fe200097fe4ff */
[----:B------:R5:W-:Y:S01]  /*1a020*/  STL [R1+0x170], R35 ;  /* 0x0001702301007387 */ /* 0x000be20000100800 */
[----:B-1----:R-:W-:-:S03]  /*1a030*/  IMAD.MOV.U32 R5, RZ, RZ, R35 ;  /* 0x000000ffff057224 */ /* 0x002fc600078e0023 */
[----:B------:R-:W-:Y:S01]  /*1a040*/  STL [R1+0x1b4], R88 ;  /* 0x0001b45801007387 */ /* 0x000fe20000100800 */
[----:B------:R-:W-:-:S03]  /*1a050*/  IMAD.MOV.U32 R4, RZ, RZ, R32 ;  /* 0x000000ffff047224 */ /* 0x000fc600078e0020 */
[----:B-----5:R-:W5:Y:S04]  /*1a060*/  LDL.LU R35, [R1+0x330] ;  /* 0x0003300001237983 */ /* 0x020f680000300800 */
[----:B------:R-:W-:Y:S04]  /*1a070*/  STL [R1+0x1b0], R89 ;  /* 0x0001b05901007387 */ /* 0x000fe80000100800 */
[----:B------:R-:W5:Y:S04]  /*1a080*/  LDL.LU R32, [R1+0x334] ;  /* 0x0003340001207983 */ /* 0x000f680000300800 */
[----:B------:R1:W-:Y:S02]  /*1a090*/  LDGSTS.E [R28+0x8200], [R4.64], P0 ;  /* 0x08200000041c7fae */ /* 0x0003e4000812184c */
[----:B-1----:R-:W-:-:S02]  /*1a0a0*/  IMAD.MOV.U32 R4, RZ, RZ, R88 ;  /* 0x000000ffff047224 */ /* 0x002fc400078e0058 */
[----:B------:R-:W-:-:S05]  /*1a0b0*/  IMAD.MOV.U32 R5, RZ, RZ, R89 ;  /* 0x000000ffff057224 */ /* 0x000fca00078e0059 */
[----:B------:R1:W-:Y:S01]  /*1a0c0*/  LDGSTS.E [R28+0x9200], [R4.64], P0 ;  /* 0x09200000041c7fae */ /* 0x0003e2000812184c */
[----:B--2---:R-:W-:-:S04]  /*1a0d0*/  IADD3 R74, P1, R74, UR11, RZ ;  /* 0x0000000b4a4a7c10 */ /* 0x004fc8000ff3e0ff */
[----:B------:R-:W-:Y:S01]  /*1a0e0*/  IADD3.X R75, R75, UR10, RZ, P1, !PT ;  /* 0x0000000a4b4b7c10 */ /* 0x000fe20008ffe4ff */
[----:B-1----:R-:W-:Y:S01]  /*1a0f0*/  IMAD.MOV.U32 R4, RZ, RZ, R74 ;  /* 0x000000ffff047224 */ /* 0x002fe200078e004a */
[----:B------:R-:W-:-:S03]  /*1a100*/  IADD3 R72, P2, R72, UR11, RZ ;  /* 0x0000000b48487c10 */ /* 0x000fc6000ff5e0ff */
[----:B------:R-:W-:Y:S01]  /*1a110*/  IMAD.MOV.U32 R5, RZ, RZ, R75 ;  /* 0x000000ffff057224 */ /* 0x000fe200078e004b */
[----:B------:R-:W-:-:S04]  /*1a120*/  IADD3.X R73, R73, UR10, RZ, P2, !PT ;  /* 0x0000000a49497c10 */ /* 0x000fc800097fe4ff */
[----:B------:R1:W-:Y:S04]  /*1a130*/  LDGSTS.E [R28+0xa200], [R4.64], P0 ;  /* 0x0a200000041c7fae */ /* 0x0003e8000812184c */
[----:B------:R-:W-:Y:S01]  /*1a140*/  STL [R1+0x1f4], R74 ;  /* 0x0001f44a01007387 */ /* 0x000fe20000100800 */
[----:B----4-:R-:W-:Y:S01]  /*1a150*/  IADD3 R33, P1, R33, UR11, RZ ;  /* 0x0000000b21217c10 */ /* 0x010fe2000ff3e0ff */
[----:B-1----:R-:W-:Y:S02]  /*1a160*/  IMAD.MOV.U32 R4, RZ, RZ, R72 ;  /* 0x000000ffff047224 */ /* 0x002fe400078e0048 */
[----:B------:R-:W-:Y:S01]  /*1a170*/  IMAD.MOV.U32 R5, RZ, RZ, R73 ;  /* 0x000000ffff057224 */ /* 0x000fe200078e0049 */
[----:B---3--:R-:W-:Y:S01]  /*1a180*/  IADD3.X R55, R55, UR10, RZ, P1, !PT ;  /* 0x0000000a37377c10 */ /* 0x008fe20008ffe4ff */
[----:B------:R-:W-:Y:S01]  /*1a190*/  STL [R1+0x1f0], R75 ;  /* 0x0001f04b01007387 */ /* 0x000fe20000100800 */
[----:B------:R-:W-:-:S03]  /*1a1a0*/  IADD3 R52, P2, R52, UR11, RZ ;  /* 0x0000000b34347c10 */ /* 0x000fc6000ff5e0ff */
[----:B------:R-:W-:Y:S04]  /*1a1b0*/  STL [R1+0x234], R72 ;  /* 0x0002344801007387 */ /* 0x000fe80000100800 */
        /* <DEDUP_REMOVED lines=10> */
[----:B------:R-:W-:Y:S01]  /*1a260*/  STL [R1+0x2b0], R54 ;  /* 0x0002b03601007387 */ /* 0x000fe20000100800 */
[----:B---3--:R-:W-:-:S03]  /*1a270*/  IMAD.MOV.U32 R4, RZ, RZ, R52 ;  /* 0x000000ffff047224 */ /* 0x008fc600078e0034 */
[----:B-1----:R-:W3:Y:S04]  /*1a280*/  LDL.LU R52, [R1+0x38] ;  /* 0x0000380001347983 */ /* 0x002ee80000300800 */
[----:B------:R-:W1:Y:S01]  /*1a290*/  S2R R101, SR_TID.X ;  /* 0x0000000000657919 */ /* 0x000e620000002100 */
[----:B------:R-:W-:Y:S01]  /*1a2a0*/  IADD3 R34, P1, R34, UR11, RZ ;  /* 0x0000000b22227c10 */ /* 0x000fe2000ff3e0ff */
[----:B------:R-:W-:-:S03]  /*1a2b0*/  IMAD.MOV.U32 R5, RZ, RZ, R54 ;  /* 0x000000ffff057224 */ /* 0x000fc600078e0036 */
[----:B------:R-:W-:Y:S02]  /*1a2c0*/  IADD3.X R53, R53, UR10, RZ, P1, !PT ;  /* 0x0000000a35357c10 */ /* 0x000fe40008ffe4ff */
[----:B------:R4:W-:Y:S04]  /*1a2d0*/  LDGSTS.E [R28+0xd200], [R4.64], P0 ;  /* 0x0d200000041c7fae */ /* 0x0009e8000812184c */
[----:B------:R1:W-:Y:S04]  /*1a2e0*/  STL [R1+0x2f4], R34 ;  /* 0x0002f42201007387 */ /* 0x0003e80000100800 */
[----:B------:R-:W-:Y:S01]  /*1a2f0*/  STL [R1+0x2f0], R53 ;  /* 0x0002f03501007387 */ /* 0x000fe20000100800 */
[----:B----4-:R-:W-:-:S02]  /*1a300*/  IMAD.MOV.U32 R4, RZ, RZ, R34 ;  /* 0x000000ffff047224 */ /* 0x010fc400078e0022 */
[----:B------:R-:W-:Y:S01]  /*1a310*/  IMAD.MOV.U32 R5, RZ, RZ, R53 ;  /* 0x000000ffff057224 */ /* 0x000fe200078e0035 */
[----:B-1----:R-:W-:-:S04]  /*1a320*/  LOP3.LUT R101, R101, 0x7f, RZ, 0xc0, !PT ;  /* 0x0000007f65657812 */ /* 0x002fc800078ec0ff */
[----:B------:R1:W-:Y:S01]  /*1a330*/  LDGSTS.E [R28+0xe200], [R4.64], P0 ;  /* 0x0e200000041c7fae */ /* 0x0003e2000812184c */
[----:B-----5:R-:W-:-:S04]  /*1a340*/  IADD3 R32, P2, R32, UR11, RZ ;  /* 0x0000000b20207c10 */ /* 0x020fc8000ff5e0ff */
[----:B------:R-:W-:Y:S01]  /*1a350*/  IADD3.X R35, R35, UR10, RZ, P2, !PT ;  /* 0x0000000a23237c10 */ /* 0x000fe200097fe4ff */
[----:B------:R4:W-:Y:S01]  /*1a360*/  STL [R1+0x334], R32 ;  /* 0x0003342001007387 */ /* 0x0009e20000100800 */
[----:B-1----:R-:W-:-:S03]  /*1a370*/  IMAD.MOV.U32 R4, RZ, RZ, R32 ;  /* 0x000000ffff047224 */ /* 0x002fc600078e0020 */
[----:B------:R-:W5:Y:S01]  /*1a380*/  LDL.LU R55, [R1+0x7c] ;  /* 0x00007c0001377983 */ /* 0x000f620000300800 */
[----:B------:R-:W-:Y:S01]  /*1a390*/  IMAD.MOV.U32 R5, RZ, RZ, R35 ;  /* 0x000000ffff057224 */ /* 0x000fe200078e0023 */
[----:B------:R-:W-:Y:S01]  /*1a3a0*/  IADD3 R220, P1, R220, UR11, RZ ;  /* 0x0000000bdcdc7c10 */ /* 0x000fe2000ff3e0ff */
[----:B------:R-:W-:Y:S01]  /*1a3b0*/  IMAD.SHL.U32 R101, R101, 0x4, RZ ;  /* 0x0000000465657824 */ /* 0x000fe200078e00ff */
[----:B------:R1:W-:Y:S04]  /*1a3c0*/  STL [R1+0x330], R35 ;  /* 0x0003302301007387 */ /* 0x0003e80000100800 */
[----:B------:R-:W5:Y:S01]  /*1a3d0*/  LDL.LU R34, [R1+0xbc] ;  /* 0x0000bc0001227983 */ /* 0x000f620000300800 */
[----:B----4-:R-:W-:-:S03]  /*1a3e0*/  LOP3.LUT R32, R101, 0x20, RZ, 0x3c, !PT ;  /* 0x0000002065207812 */ /* 0x010fc600078e3cff */
[----:B------:R-:W4:Y:S01]  /*1a3f0*/  LDL.LU R72, [R1+0x78] ;  /* 0x0000780001487983 */ /* 0x000f220000300800 */
[----:B------:R-:W-:-:S03]  /*1a400*/  IADD3.X R219, R219, UR10, RZ, P1, !PT ;  /* 0x0000000adbdb7c10 */ /* 0x000fc60008ffe4ff */
[----:B------:R-:W4:Y:S01]  /*1a410*/  LDL.LU R54, [R1+0xb8] ;  /* 0x0000b80001367983 */ /* 0x000f220000300800 */
[----:B------:R-:W-:-:S03]  /*1a420*/  IADD3 R236, P2, R236, UR11, RZ ;  /* 0x0000000becec7c10 */ /* 0x000fc6000ff5e0ff */
[----:B------:R1:W-:Y:S01]  /*1a430*/  LDGSTS.E [R28+0xf200], [R4.64], P0 ;  /* 0x0f200000041c7fae */ /* 0x0003e2000812184c */
[----:B------:R-:W-:-:S03]  /*1a440*/  IADD3.X R235, R235, UR10, RZ, P2, !PT ;  /* 0x0000000aebeb7c10 */ /* 0x000fc600097fe4ff */
[----:B------:R-:W4:Y:S01]  /*1a450*/  LDL.LU R90, [R1+0xf8] ;  /* 0x0000f800015a7983 */ /* 0x000f220000300800 */
[----:B------:R-:W-:-:S03]  /*1a460*/  IADD3 R252, P1, R252, UR11, RZ ;  /* 0x0000000bfcfc7c10 */ /* 0x000fc6000ff3e0ff */
[----:B-1----:R-:W4:Y:S01]  /*1a470*/  LDL.LU R35, [R1+0xfc] ;  /* 0x0000fc0001237983 */ /* 0x002f220000300800 */
[----:B------:R-:W-:-:S03]  /*1a480*/  IMAD.U32 R28, RZ, RZ, UR8 ;  /* 0x00000008ff1c7e24 */ /* 0x000fc6000f8e00ff */
[----:B------:R-:W4:Y:S01]  /*1a490*/  LDL.LU R53, [R1+0x138] ;  /* 0x0001380001357983 */ /* 0x000f220000300800 */
[----:B------:R-:W-:Y:S02]  /*1a4a0*/  IMAD.MOV.U32 R4, RZ, RZ, R220 ;  /* 0x000000ffff047224 */ /* 0x000fe400078e00dc */
[----:B------:R-:W-:Y:S02]  /*1a4b0*/  IMAD R28, R28, 0x10000, R32 ;  /* 0x000100001c1c7824 */ /* 0x000fe400078e0220 */
[----:B------:R-:W-:Y:S01]  /*1a4c0*/  IMAD.MOV.U32 R5, RZ, RZ, R219 ;  /* 0x000000ffff057224 */ /* 0x000fe200078e00db */
[----:B------:R-:W4:Y:S01]  /*1a4d0*/  LDL.LU R32, [R1+0x13c] ;  /* 0x00013c0001207983 */ /* 0x000f220000300800 */
[----:B------:R-:W-:-:S03]  /*1a4e0*/  IADD3.X R251, R251, UR10, RZ, P1, !PT ;  /* 0x0000000afbfb7c10 */ /* 0x000fc60008ffe4ff */
[----:B------:R1:W-:Y:S02]  /*1a4f0*/  LDGSTS.E [R28+0x400], [R4.64], P0 ;  /* 0x00400000041c7fae */ /* 0x0003e4000812184c */
[----:B-1----:R-:W-:Y:S02]  /*1a500*/  IMAD.MOV.U32 R4, RZ, RZ, R236 ;  /* 0x000000ffff047224 */ /* 0x002fe400078e00ec */
[----:B------:R-:W-:-:S05]  /*1a510*/  IMAD.MOV.U32 R5, RZ, RZ, R235 ;  /* 0x000000ffff057224 */ /* 0x000fca00078e00eb */
[----:B------:R1:W-:Y:S02]  /*1a520*/  LDGSTS.E [R28+0x1400], [R4.64], P0 ;  /* 0x01400000041c7fae */ /* 0x0003e4000812184c */
[----:B-1----:R-:W-:Y:S02]  /*1a530*/  IMAD.MOV.U32 R4, RZ, RZ, R252 ;  /* 0x000000ffff047224 */ /* 0x002fe400078e00fc */
[----:B------:R-:W-:-:S05]  /*1a540*/  IMAD.MOV.U32 R5, RZ, RZ, R251 ;  /* 0x000000ffff057224 */ /* 0x000fca00078e00fb */
[----:B------:R1:W-:Y:S01]  /*1a550*/  LDGSTS.E [R28+0x2400], [R4.64], P0 ;  /* 0x02400000041c7fae */ /* 0x0003e2000812184c */
[----:B--2---:R-:W-:-:S05]  /*1a560*/  IADD3 R33, P2, R33, UR11, RZ ;  /* 0x0000000b21217c10 */ /* 0x004fca000ff5e0ff */
[----:B------:R-:W-:Y:S01]  /*1a570*/  STL [R1+0x3c], R33 ;  /* 0x00003c2101007387 */ /* 0x000fe20000100800 */
[----:B-1----:R-:W-:Y:S01]  /*1a580*/  IMAD.MOV.U32 R4, RZ, RZ, R33 ;  /* 0x000000ffff047224 */ /* 0x002fe200078e0021 */
[----:B---3--:R-:W-:-:S05]  /*1a590*/  IADD3.X R52, R52, UR10, RZ, P2, !PT ;  /* 0x0000000a34347c10 */ /* 0x008fca00097fe4ff */
[----:B------:R1:W-:Y:S01]  /*1a5a0*/  STL [R1+0x38], R52 ;  /* 0x0000383401007387 */ /* 0x0003e20000100800 */
[----:B------:R-:W-:-:S05]  /*1a5b0*/  IMAD.MOV.U32 R5, RZ, RZ, R52 ;  /* 0x000000ffff057224 */ /* 0x000fca00078e0034 */
[----:B------:R2:W-:Y:S04]  /*1a5c0*/  LDGSTS.E [R28+0x3400], [R4.64], P0 ;  /* 0x03400000041c7fae */ /* 0x0005e8000812184c */
[----:B-1----:R-:W3:Y:S04]  /*1a5d0*/  LDL.LU R52, [R1+0x178] ;  /* 0x0001780001347983 */ /* 0x002ee80000300800 */
[----:B------:R-:W3:Y:S04]  /*1a5e0*/  LDL.LU R33, [R1+0x17c] ;  /* 0x00017c0001217983 */ /* 0x000ee80000300800 */
[----:B------:R-:W3:Y:S04]  /*1a5f0*/  LDL.LU R89, [R1+0x1b8] ;  /* 0x0001b80001597983 */ /* 0x000ee80000300800 */
[----:B------:R-:W3:Y:S01]  /*1a600*/  LDL.LU R88, [R1+0x1bc] ;  /* 0x0001bc0001587983 */ /* 0x000ee20000300800 */
[----:B-----5:R-:W-:-:S02]  /*1a610*/  IADD3 R55, P1, R55, UR11, RZ ;  /* 0x0000000b37377c10 */ /* 0x020fc4000ff3e0ff */
[----:B------:R-:W-:Y:S02]  /*1a620*/  IADD3 R34, P2, R34, UR11, RZ ;  /* 0x0000000b22227c10 */ /* 0x000fe4000ff5e0ff */
[----:B----4-:R-:W-:Y:S01]  /*1a630*/  IADD3.X R72, R72, UR10, RZ, P1, !PT ;  /* 0x0000000a48487c10 */ /* 0x010fe20008ffe4ff */
[----:B------:R-:W-:Y:S01]  /*1a640*/  STL [R1+0x7c], R55 ;  /* 0x00007c3701007387 */ /* 0x000fe20000100800 */
[----:B------:R-:W-:-:S03]  /*1a650*/  IADD3.X R54, R54, UR10, RZ, P2, !PT ;  /* 0x0000000a36367c10 */ /* 0x000fc600097fe4ff */
[----:B------:R1:W-:Y:S01]  /*1a660*/  STL [R1+0x78], R72 ;  /* 0x0000784801007387 */ /* 0x0003e20000100800 */
[----:B--2---:R-:W-:-:S03]  /*1a670*/  IMAD.MOV.U32 R4, RZ, RZ, R55 ;  /* 0x000000ffff047224 */ /* 0x004fc600078e0037 */
[----:B------:R2:W-:Y:S01]  /*1a680*/  STL [R1+0xbc], R34 ;  /* 0x0000bc2201007387 */ /* 0x0005e20000100800 */
[----:B------:R-:W-:-:S03]  /*1a690*/  IMAD.MOV.U32 R5, RZ, RZ, R72 ;  /* 0x000000ffff057224 */ /* 0x000fc600078e0048 */
[----:B------:R-:W4:Y:S04]  /*1a6a0*/  LDL.LU R75, [R1+0x1f8] ;  /* 0x0001f800014b7983 */ /* 0x000f280000300800 */
[----:B------:R5:W-:Y:S01]  /*1a6b0*/  STL [R1+0xb8], R54 ;  /* 0x0000b83601007387 */ /* 0x000be20000100800 */
[----:B------:R-:W-:-:S03]  /*1a6c0*/  IADD3 R35, P1, R35, UR11, RZ ;  /* 0x0000000b23237c10 */ /* 0x000fc6000ff3e0ff */
[----:B------:R-:W4:Y:S01]  /*1a6d0*/  LDL.LU R74, [R1+0x1fc] ;  /* 0x0001fc00014a7983 */ /* 0x000f220000300800 */
[----:B------:R-:W-:-:S03]  /*1a6e0*/  IADD3.X R90, R90, UR10, RZ, P1, !PT ;  /* 0x0000000a5a5a7c10 */ /* 0x000fc60008ffe4ff */
[----:B------:R-:W4:Y:S01]  /*1a6f0*/  LDL.LU R73, [R1+0x238] ;  /* 0x0002380001497983 */ /* 0x000f220000300800 */
[----:B------:R-:W-:-:S03]  /*1a700*/  IADD3 R32, P2, R32, UR11, RZ ;  /* 0x0000000b20207c10 */ /* 0x000fc6000ff5e0ff */
[----:B------:R2:W-:Y:S04]  /*1a710*/  LDGSTS.E [R28+0x4400], [R4.64], P0 ;  /* 0x04400000041c7fae */ /* 0x0005e8000812184c */
[----:B-1----:R-:W4:Y:S04]  /*1a720*/  LDL.LU R72, [R1+0x23c] ;  /* 0x00023c0001487983 */ /* 0x002f280000300800 */
[----:B------:R-:W4:Y:S01]  /*1a730*/  LDL.LU R55, [R1+0x278] ;  /* 0x0002780001377983 */ /* 0x000f220000300800 */
[----:B--2---:R-:W-:Y:S02]  /*1a740*/  IMAD.MOV.U32 R4, RZ, RZ, R34 ;  /* 0x000000ffff047224 */ /* 0x004fe400078e0022 */
[----:B------:R-:W-:Y:S01]  /*1a750*/  IMAD.MOV.U32 R5, RZ, RZ, R54 ;  /* 0x000000ffff057224 */ /* 0x000fe200078e0036 */
[----:B------:R-:W2:Y:S04]  /*1a760*/  LDL.LU R34, [R1+0x27c] ;  /* 0x00027c0001227983 */ /* 0x000ea80000300800 */
[----:B-----5:R-:W5:Y:S04]  /*1a770*/  LDL.LU R54, [R1+0x2b8] ;  /* 0x0002b80001367983 */ /* 0x020f680000300800 */
[----:B------:R1:W-:Y:S04]  /*1a780*/  STL [R1+0xfc], R35 ;  /* 0x0000fc2301007387 */ /* 0x0003e80000100800 */
[----:B------:R1:W-:Y:S04]  /*1a790*/  LDGSTS.E [R28+0x5400], [R4.64], P0 ;  /* 0x05400000041c7fae */ /* 0x0003e8000812184c */
[----:B------:R-:W-:Y:S04]  /*1a7a0*/  STL [R1+0xf8], R90 ;  /* 0x0000f85a01007387 */ /* 0x000fe80000100800 */
[----:B------:R-:W-:Y:S01]  /*1a7b0*/  STL [R1+0x13c], R32 ;  /* 0x00013c2001007387 */ /* 0x000fe20000100800 */
[----:B-1----:R-:W-:-:S03]  /*1a7c0*/  IMAD.MOV.U32 R4, RZ, RZ, R35 ;  /* 0x000000ffff047224 */ /* 0x002fc600078e0023 */
[----:B------:R-:W5:Y:S01]  /*1a7d0*/  LDL.LU R35, [R1+0x2bc] ;  /* 0x0002bc0001237983 */ /* 0x000f620000300800 */
[----:B------:R-:W-:Y:S01]  /*1a7e0*/  IMAD.MOV.U32 R5, RZ, RZ, R90 ;  /* 0x000000ffff057224 */ /* 0x000fe200078e005a */
[----:B------:R-:W-:-:S04]  /*1a7f0*/  IADD3.X R53, R53, UR10, RZ, P2, !PT ;  /* 0x0000000a35357c10 */ /* 0x000fc800097fe4ff */
[----:B------:R1:W-:Y:S04]  /*1a800*/  LDGSTS.E [R28+0x6400], [R4.64], P0 ;  /* 0x06400000041c7fae */ /* 0x0003e8000812184c */
[----:B------:R1:W-:Y:S02]  /*1a810*/  STL [R1+0x138], R53 ;  /* 0x0001383501007387 */ /* 0x0003e40000100800 */
[----:B-1----:R-:W-:Y:S02]  /*1a820*/  IMAD.MOV.U32 R4, RZ, RZ, R32 ;  /* 0x000000ffff047224 */ /* 0x002fe400078e0020 */
[----:B------:R-:W-:Y:S02]  /*1a830*/  IMAD.MOV.U32 R5, RZ, RZ, R53 ;  /* 0x000000ffff057224 */ /* 0x000fe400078e0035 */
[----:B------:R-:W5:Y:S04]  /*1a840*/  LDL.LU R53, [R1+0x2f8] ;  /* 0x0002f80001357983 */ /* 0x000f680000300800 */
[----:B------:R-:W5:Y:S04]  /*1a850*/  LDL.LU R32, [R1+0x2fc] ;  /* 0x0002fc0001207983 */ /* 0x000f680000300800 */
[----:B------:R1:W-:Y:S01]  /*1a860*/  LDGSTS.E [R28+0x7400], [R4.64], P0 ;  /* 0x07400000041c7fae */ /* 0x0003e2000812184c */
[----:B---3--:R-:W-:-:S04]  /*1a870*/  IADD3 R33, P1, R33, UR11, RZ ;  /* 0x0000000b21217c10 */ /* 0x008fc8000ff3e0ff */
        /* <DEDUP_REMOVED lines=8> */
[----:B---3--:R-:W3:Y:S04]  /*1a900*/  LDL.LU R52, [R1+0x338] ;  /* 0x0003380001347983 */ /* 0x008ee80000300800 */
[----:B------:R-:W-:Y:S04]  /*1a910*/  STL [R1+0x1b8], R89 ;  /* 0x0001b85901007387 */ /* 0x000fe80000100800 */
[----:B------:R-:W3:Y:S04]  /*1a920*/  LDL.LU R33, [R1+0x33c] ;  /* 0x00033c0001217983 */ /* 0x000ee80000300800 */
[----:B------:R1:W-:Y:S02]  /*1a930*/  LDGSTS.E [R28+0x8400], [R4.64], P0 ;  /* 0x08400000041c7fae */ /* 0x0003e4000812184c */
[----:B-1----:R-:W-:-:S02]  /*1a940*/  IMAD.MOV.U32 R4, RZ, RZ, R88 ;  /* 0x000000ffff047224 */ /* 0x002fc400078e0058 */
[----:B------:R-:W-:-:S05]  /*1a950*/  IMAD.MOV.U32 R5, RZ, RZ, R89 ;  /* 0x000000ffff057224 */ /* 0x000fca00078e0059 */
[----:B------:R1:W-:Y:S01]  /*1a960*/  LDGSTS.E [R28+0x9400], [R4.64], P0 ;  /* 0x09400000041c7fae */ /* 0x0003e2000812184c */
[----:B----4-:R-:W-:-:S04]  /*1a970*/  IADD3 R74, P1, R74, UR11, RZ ;  /* 0x0000000b4a4a7c10 */ /* 0x010fc8000ff3e0ff */
[----:B------:R-:W-:Y:S01]  /*1a980*/  IADD3.X R75, R75, UR10, RZ, P1, !PT ;  /* 0x0000000a4b4b7c10 */ /* 0x000fe20008ffe4ff */
[----:B-1----:R-:W-:Y:S01]  /*1a990*/  IMAD.MOV.U32 R4, RZ, RZ, R74 ;  /* 0x000000ffff047224 */ /* 0x002fe200078e004a */
[----:B------:R-:W-:Y:S03]  /*1a9a0*/  STL [R1+0x1fc], R74 ;  /* 0x0001fc4a01007387 */ /* 0x000fe60000100800 */
[----:B------:R-:W-:Y:S01]  /*1a9b0*/  IMAD.MOV.U32 R5, RZ, RZ, R75 ;  /* 0x000000ffff057224 */ /* 0x000fe200078e004b */
[----:B------:R-:W-:Y:S01]  /*1a9c0*/  IADD3 R72, P2, R72, UR11, RZ ;  /* 0x0000000b48487c10 */ /* 0x000fe2000ff5e0ff */
[----:B------:R-:W-:Y:S03]  /*1a9d0*/  STL [R1+0x1f8], R75 ;  /* 0x0001f84b01007387 */ /* 0x000fe60000100800 */
[----:B------:R-:W-:Y:S01]  /*1a9e0*/  IADD3.X R73, R73, UR10, RZ, P2, !PT ;  /* 0x0000000a49497c10 */ /* 0x000fe200097fe4ff */
[----:B------:R-:W1:Y:S01]  /*1a9f0*/  S2R R101, SR_TID.X ;  /* 0x0000000000657919 */ /* 0x000e620000002100 */
[----:B--2---:R-:W-:-:S03]  /*1aa00*/  IADD3 R34, P1, R34, UR11, RZ ;  /* 0x0000000b22227c10 */ /* 0x004fc6000ff3e0ff */
[----:B------:R-:W-:Y:S01]  /*1aa10*/  STL [R1+0x23c], R72 ;  /* 0x00023c4801007387 */ /* 0x000fe20000100800 */
[----:B------:R-:W-:-:S03]  /*1aa20*/  IADD3.X R55, R55, UR10, RZ, P1, !PT ;  /* 0x0000000a37377c10 */ /* 0x000fc60008ffe4ff */
[----:B------:R2:W-:Y:S04]  /*1aa30*/  LDGSTS.E [R28+0xa400], [R4.64], P0 ;  /* 0x0a400000041c7fae */ /* 0x0005e8000812184c */
[----:B------:R4:W-:Y:S04]  /*1aa40*/  STL [R1+0x238], R73 ;  /* 0x0002384901007387 */ /* 0x0009e80000100800 */
[----:B------:R1:W-:Y:S01]  /*1aa50*/  STL [R1+0x27c], R34 ;  /* 0x00027c2201007387 */ /* 0x0003e20000100800 */
[----:B--2---:R-:W-:Y:S02]  /*1aa60*/  IMAD.MOV.U32 R4, RZ, RZ, R72 ;  /* 0x000000ffff047224 */ /* 0x004fe400078e0048 */
[----:B------:R-:W-:Y:S01]  /*1aa70*/  IMAD.MOV.U32 R5, RZ, RZ, R73 ;  /* 0x000000ffff057224 */ /* 0x000fe200078e0049 */
[----:B------:R-:W-:Y:S04]  /*1aa80*/  STL [R1+0x278], R55 ;  /* 0x0002783701007387 */ /* 0x000fe80000100800 */
[----:B------:R2:W-:Y:S01]  /*1aa90*/  LDGSTS.E [R28+0xb400], [R4.64], P0 ;  /* 0x0b400000041c7fae */ /* 0x0005e2000812184c */
[----:B-----5:R-:W-:-:S04]  /*1aaa0*/  IADD3 R35, P2, R35, UR11, RZ ;  /* 0x0000000b23237c10 */ /* 0x020fc8000ff5e0ff */
[----:B------:R-:W-:Y:S01]  /*1aab0*/  IADD3.X R54, R54, UR10, RZ, P2, !PT ;  /* 0x0000000a36367c10 */ /* 0x000fe200097fe4ff */
[----:B------:R5:W-:Y:S04]  /*1aac0*/  STL [R1+0x2bc], R35 ;  /* 0x0002bc2301007387 */ /* 0x000be80000100800 */
[----:B----4-:R-:W4:Y:S01]  /*1aad0*/  LDL.LU R73, [R1+0x4] ;  /* 0x0000040001497983 */ /* 0x010f220000300800 */
[----:B--2---:R-:W-:Y:S02]  /*1aae0*/  IMAD.MOV.U32 R4, RZ, RZ, R34 ;  /* 0x000000ffff047224 */ /* 0x004fe400078e0022 */
[----:B------:R-:W-:Y:S01]  /*1aaf0*/  IMAD.MOV.U32 R5, RZ, RZ, R55 ;  /* 0x000000ffff057224 */ /* 0x000fe200078e0037 */
[----:B------:R-:W-:Y:S04]  /*1ab00*/  STL [R1+0x2b8], R54 ;  /* 0x0002b83601007387 */ /* 0x000fe80000100800 */
[----:B-1----:R-:W2:Y:S04]  /*1ab10*/  LDL.LU R34, [R1+0x44] ;  /* 0x0000440001227983 */ /* 0x002ea80000300800 */
[----:B------:R-:W2:Y:S04]  /*1ab20*/  LDL.LU R74, [R1] ;  /* 0x00000000014a7983 */ /* 0x000ea80000300800 */
[----:B------:R1:W-:Y:S01]  /*1ab30*/  LDGSTS.E [R28+0xc400], [R4.64], P0 ;  /* 0x0c400000041c7fae */ /* 0x0003e2000812184c */
[----:B------:R-:W-:-:S04]  /*1ab40*/  IADD3 R32, P1, R32, UR11, RZ ;  /* 0x0000000b20207c10 */ /* 0x000fc8000ff3e0ff */
[----:B------:R-:W-:Y:S01]  /*1ab50*/  IADD3.X R53, R53, UR10, RZ, P1, !PT ;  /* 0x0000000a35357c10 */ /* 0x000fe20008ffe4ff */
[----:B-1----:R-:W-:Y:S02]  /*1ab60*/  IMAD.MOV.U32 R4, RZ, RZ, R35 ;  /* 0x000000ffff047224 */ /* 0x002fe400078e0023 */
[----:B-----5:R-:W2:Y:S01]  /*1ab70*/  LDL.LU R35, [R1+0x40] ;  /* 0x0000400001237983 */ /* 0x020ea20000300800 */
[----:B------:R-:W-:Y:S01]  /*1ab80*/  IMAD.MOV.U32 R5, RZ, RZ, R54 ;  /* 0x000000ffff057224 */ /* 0x000fe200078e0036 */
[----:B------:R-:W-:Y:S02]  /*1ab90*/  LOP3.LUT R101, R101, 0x7f, RZ, 0xc0, !PT ;  /* 0x0000007f65657812 */ /* 0x000fe400078ec0ff */
[----:B------:R1:W-:Y:S04]  /*1aba0*/  STL [R1+0x2fc], R32 ;  /* 0x0002fc2001007387 */ /* 0x0003e80000100800 */
[----:B------:R1:W-:Y:S04]  /*1abb0*/  LDGSTS.E [R28+0xd400], [R4.64], P0 ;  /* 0x0d400000041c7fae */ /* 0x0003e8000812184c */
[----:B------:R-:W-:Y:S01]  /*1abc0*/  STL [R1+0x2f8], R53 ;  /* 0x0002f83501007387 */ /* 0x000fe20000100800 */
[----:B------:R-:W-:-:S02]  /*1abd0*/  IMAD.SHL.U32 R101, R101, 0x4, RZ ;  /* 0x0000000465657824 */ /* 0x000fc400078e00ff */
[----:B-1----:R-:W-:Y:S02]  /*1abe0*/  IMAD.MOV.U32 R4, RZ, RZ, R32 ;  /* 0x000000ffff047224 */ /* 0x002fe400078e0020 */
[----:B------:R-:W-:-:S05]  /*1abf0*/  IMAD.MOV.U32 R5, RZ, RZ, R53 ;  /* 0x000000ffff057224 */ /* 0x000fca00078e0035 */
[----:B------:R1:W-:Y:S01]  /*1ac00*/  LDGSTS.E [R28+0xe400], [R4.64], P0 ;  /* 0x0e400000041c7fae */ /* 0x0003e2000812184c */
[----:B---3--:R-:W-:-:S04]  /*1ac10*/  IADD3 R33, P2, R33, UR11, RZ ;  /* 0x0000000b21217c10 */ /* 0x008fc8000ff5e0ff */
[----:B------:R-:W-:Y:S01]  /*1ac20*/  IADD3.X R52, R52, UR10, RZ, P2, !PT ;  /* 0x0000000a34347c10 */ /* 0x000fe200097fe4ff */
[----:B------:R3:W-:Y:S01]  /*1ac30*/  STL [R1+0x33c], R33 ;  /* 0x00033c2101007387 */ /* 0x0007e20000100800 */
[----:B-1----:R-:W-:-:S03]  /*1ac40*/  IMAD.MOV.U32 R4, RZ, RZ, R33 ;  /* 0x000000ffff047224 */ /* 0x002fc600078e0021 */
[----:B------:R-:W5:Y:S01]  /*1ac50*/  LDL.LU R55, [R1+0x84] ;  /* 0x0000840001377983 */ /* 0x000f620000300800 */
[----:B------:R-:W-:-:S03]  /*1ac60*/  IMAD.MOV.U32 R5, RZ, RZ, R52 ;  /* 0x000000ffff057224 */ /* 0x000fc600078e0034 */
[----:B------:R1:W-:Y:S04]  /*1ac70*/  STL [R1+0x338], R52 ;  /* 0x0003383401007387 */ /* 0x0003e80000100800 */
[----:B------:R-:W5:Y:S04]  /*1ac80*/  LDL.LU R32, [R1+0xc4] ;  /* 0x0000c40001207983 */ /* 0x000f680000300800 */
[----:B------:R-:W5:Y:S01]  /*1ac90*/  LDL.LU R72, [R1+0x80] ;  /* 0x0000800001487983 */ /* 0x000f620000300800 */
[----:B---3--:R-:W-:-:S03]  /*1aca0*/  LOP3.LUT R33, R101, 0x30, RZ, 0x3c, !PT ;  /* 0x0000003065217812 */ /* 0x008fc600078e3cff */
[----:B------:R-:W3:Y:S04]  /*1acb0*/  LDL.LU R54, [R1+0xc0] ;  /* 0x0000c00001367983 */ /* 0x000ee80000300800 */
[----:B------:R1:W-:Y:S04]  /*1acc0*/  LDGSTS.E [R28+0xf400], [R4.64], P0 ;  /* 0x0f400000041c7fae */ /* 0x0003e8000812184c */
[----:B------:R-:W3:Y:S01]  /*1acd0*/  LDL.LU R90, [R1+0x100] ;  /* 0x00010000015a7983 */ /* 0x000ee20000300800 */
[----:B-1----:R-:W-:-:S04]  /*1ace0*/  IMAD.U32 R28, RZ, RZ, UR8 ;  /* 0x00000008ff1c7e24 */ /* 0x002fc8000f8e00ff */
[----:B------:R-:W-:Y:S02]  /*1acf0*/  IMAD R28, R28, 0x10000, R33 ;  /* 0x000100001c1c7824 */ /* 0x000fe400078e0221 */
[----:B------:R-:W3:Y:S04]  /*1ad00*/  LDL.LU R33, [R1+0x104] ;  /* 0x0001040001217983 */ /* 0x000ee80000300800 */
[----:B------:R-:W3:Y:S04]  /*1ad10*/  LDL.LU R53, [R1+0x140] ;  /* 0x0001400001357983 */ /* 0x000ee80000300800 */
[----:B------:R-:W3:Y:S01]  /*1ad20*/  LDL.LU R52, [R1+0x144] ;  /* 0x0001440001347983 */ /* 0x000ee20000300800 */
[----:B------:R-:W-:-:S02]  /*1ad30*/  IADD3 R222, P1, R222, UR11, RZ ;  /* 0x0000000bdede7c10 */ /* 0x000fc4000ff3e0ff */
[----:B------:R-:W-:Y:S02]  /*1ad40*/  IADD3 R238, P2, R238, UR11, RZ ;  /* 0x0000000beeee7c10 */ /* 0x000fe4000ff5e0ff */
[----:B------:R-:W-:Y:S01]  /*1ad50*/  IADD3.X R221, R221, UR10, RZ, P1, !PT ;  /* 0x0000000adddd7c10 */ /* 0x000fe20008ffe4ff */
[----:B------:R-:W-:Y:S01]  /*1ad60*/  IMAD.MOV.U32 R4, RZ, RZ, R222 ;  /* 0x000000ffff047224 */ /* 0x000fe200078e00de */
[----:B------:R-:W-:-:S03]  /*1ad70*/  IADD3.X R237, R237, UR10, RZ, P2, !PT ;  /* 0x0000000aeded7c10 */ /* 0x000fc600097fe4ff */
[----:B------:R-:W-:-:S05]  /*1ad80*/  IMAD.MOV.U32 R5, RZ, RZ, R221 ;  /* 0x000000ffff057224 */ /* 0x000fca00078e00dd */
[----:B------:R1:W-:Y:S02]  /*1ad90*/  LDGSTS.E [R28+0x600], [R4.64], P0 ;  /* 0x00600000041c7fae */ /* 0x0003e4000812184c */
[----:B-1----:R-:W-:Y:S02]  /*1ada0*/  IMAD.MOV.U32 R4, RZ, RZ, R238 ;  /* 0x000000ffff047224 */ /* 0x002fe400078e00ee */
[----:B------:R-:W-:-:S05]  /*1adb0*/  IMAD.MOV.U32 R5, RZ, RZ, R237 ;  /* 0x000000ffff057224 */ /* 0x000fca00078e00ed */
[----:B------:R1:W-:Y:S01]  /*1adc0*/  LDGSTS.E [R28+0x1600], [R4.64], P0 ;  /* 0x01600000041c7fae */ /* 0x0003e2000812184c */
[----:B----4-:R-:W-:Y:S02]  /*1add0*/  IADD3 R73, P1, R73, UR11, RZ ;  /* 0x0000000b49497c10 */ /* 0x010fe4000ff3e0ff */
[----:B--2---:R-:W-:Y:S02]  /*1ade0*/  IADD3 R34, P2, R34, UR11, RZ ;  /* 0x0000000b22227c10 */ /* 0x004fe4000ff5e0ff */
[----:B------:R-:W-:Y:S01]  /*1adf0*/  IADD3.X R74, R74, UR10, RZ, P1, !PT ;  /* 0x0000000a4a4a7c10 */ /* 0x000fe20008ffe4ff */
[----:B-1----:R-:W-:Y:S01]  /*1ae00*/  IMAD.MOV.U32 R4, RZ, RZ, R73 ;  /* 0x000000ffff047224 */ /* 0x002fe200078e0049 */
[----:B------:R-:W-:Y:S03]  /*1ae10*/  STL [R1+0x4], R73 ;  /* 0x0000044901007387 */ /* 0x000fe60000100800 */
[----:B------:R-:W-:Y:S01]  /*1ae20*/  IMAD.MOV.U32 R5, RZ, RZ, R74 ;  /* 0x000000ffff057224 */ /* 0x000fe200078e004a */
[----:B------:R-:W-:Y:S04]  /*1ae30*/  STL [R1], R74 ;  /* 0x0000004a01007387 */ /* 0x000fe80000100800 */
[----:B------:R-:W-:Y:S04]  /*1ae40*/  STL [R1+0x44], R34 ;  /* 0x0000442201007387 */ /* 0x000fe80000100800 */
[----:B------:R1:W-:Y:S01]  /*1ae50*/  LDGSTS.E [R28+0x2600], [R4.64], P0 ;  /* 0x02600000041c7fae */ /* 0x0003e2000812184c */
[----:B------:R-:W-:-:S05]  /*1ae60*/  IADD3.X R35, R35, UR10, RZ, P2, !PT ;  /* 0x0000000a23237c10 */ /* 0x000fca00097fe4ff */
[----:B------:R2:W-:Y:S01]  /*1ae70*/  STL [R1+0x40], R35 ;  /* 0x0000402301007387 */ /* 0x0005e20000100800 */
[----:B-1----:R-:W-:Y:S02]  /*1ae80*/  IMAD.MOV.U32 R5, RZ, RZ, R35 ;  /* 0x000000ffff057224 */ /* 0x002fe400078e0023 */
[----:B------:R-:W-:Y:S01]  /*1ae90*/  IMAD.MOV.U32 R4, RZ, RZ, R34 ;  /* 0x000000ffff047224 */ /* 0x000fe200078e0022 */
[----:B--2---:R-:W2:Y:S04]  /*1aea0*/  LDL.LU R35, [R1+0x180] ;  /* 0x0001800001237983 */ /* 0x004ea80000300800 */
[----:B------:R-:W4:Y:S04]  /*1aeb0*/  LDL.LU R34, [R1+0x184] ;  /* 0x0001840001227983 */ /* 0x000f280000300800 */
[----:B------:R-:W2:Y:S04]  /*1aec0*/  LDL.LU R89, [R1+0x1c0] ;  /* 0x0001c00001597983 */ /* 0x000ea80000300800 */
[----:B------:R-:W2:Y:S04]  /*1aed0*/  LDL.LU R88, [R1+0x1c4] ;  /* 0x0001c40001587983 */ /* 0x000ea80000300800 */
[----:B------:R1:W-:Y:S01]  /*1aee0*/  LDGSTS.E [R28+0x3600], [R4.64], P0 ;  /* 0x03600000041c7fae */ /* 0x0003e2000812184c */
[----:B-----5:R-:W-:-:S02]  /*1aef0*/  IADD3 R55, P1, R55, UR11, RZ ;  /* 0x0000000b37377c10 */ /* 0x020fc4000ff3e0ff */
[----:B------:R-:W-:Y:S02]  /*1af00*/  IADD3 R32, P2, R32, UR11, RZ ;  /* 0x0000000b20207c10 */ /* 0x000fe4000ff5e0ff */
[----:B------:R-:W-:Y:S01]  /*1af10*/  IADD3.X R72, R72, UR10, RZ, P1, !PT ;  /* 0x0000000a48487c10 */ /* 0x000fe20008ffe4ff */
[----:B------:R-:W-:Y:S01]  /*1af20*/  STL [R1+0x84], R55 ;  /* 0x0000843701007387 */ /* 0x000fe20000100800 */
[----:B---3--:R-:W-:-:S03]  /*1af30*/  IADD3.X R54, R54, UR10, RZ, P2, !PT ;  /* 0x0000000a36367c10 */ /* 0x008fc600097fe4ff */
[----:B------:R3:W-:Y:S01]  /*1af40*/  STL [R1+0x80], R72 ;  /* 0x0000804801007387 */ /* 0x0007e20000100800 */
[----:B-1----:R-:W-:-:S03]  /*1af50*/  IMAD.MOV.U32 R4, RZ, RZ, R55 ;  /* 0x000000ffff047224 */ /* 0x002fc600078e0037 */
[----:B------:R1:W-:Y:S01]  /*1af60*/  STL [R1+0xc4], R32 ;  /* 0x0000c42001007387 */ /* 0x0003e20000100800 */
[----:B------:R-:W-:-:S03]  /*1af70*/  IMAD.MOV.U32 R5, RZ, RZ, R72 ;  /* 0x000000ffff057224 */ /* 0x000fc600078e0048 */
[----:B------:R-:W5:Y:S04]  /*1af80*/  LDL.LU R75, [R1+0x200] ;  /* 0x00020000014b7983 */ /* 0x000f680000300800 */
[----:B------:R1:W-:Y:S04]  /*1af90*/  STL [R1+0xc0], R54 ;  /* 0x0000c03601007387 */ /* 0x0003e80000100800 */
[----:B------:R-:W5:Y:S04]  /*1afa0*/  LDL.LU R74, [R1+0x204] ;  /* 0x00020400014a7983 */ /* 0x000f680000300800 */
[----:B------:R-:W5:Y:S01]  /*1afb0*/  LDL.LU R73, [R1+0x240] ;  /* 0x0002400001497983 */ /* 0x000f620000300800 */
[----:B------:R-:W-:-:S03]  /*1afc0*/  IADD3 R33, P1, R33, UR11, RZ ;  /* 0x0000000b21217c10 */ /* 0x000fc6000ff3e0ff */
[----:B------:R1:W-:Y:S01]  /*1afd0*/  LDGSTS.E [R28+0x4600], [R4.64], P0 ;  /* 0x04600000041c7fae */ /* 0x0003e2000812184c */
[----:B------:R-:W-:-:S03]  /*1afe0*/  IADD3.X R90, R90, UR10, RZ, P1, !PT ;  /* 0x0000000a5a5a7c10 */ /* 0x000fc60008ffe4ff */
[----:B---3--:R-:W3:Y:S01]  /*1aff0*/  LDL.LU R72, [R1+0x244] ;  /* 0x0002440001487983 */ /* 0x008ee20000300800 */
[----:B------:R-:W-:-:S03]  /*1b000*/  IADD3 R52, P2, R52, UR11, RZ ;  /* 0x0000000b34347c10 */ /* 0x000fc6000ff5e0ff */
[----:B------:R-:W3:Y:S01]  /*1b010*/  LDL.LU R55, [R1+0x280] ;  /* 0x0002800001377983 */ /* 0x000ee20000300800 */
[----:B-1----:R-:W-:Y:S02]  /*1b020*/  IMAD.MOV.U32 R4, RZ, RZ, R32 ;  /* 0x000000ffff047224 */ /* 0x002fe400078e0020 */
[----:B------:R-:W-:Y:S01]  /*1b030*/  IMAD.MOV.U32 R5, RZ, RZ, R54 ;  /* 0x000000ffff057224 */ /* 0x000fe200078e0036 */
[----:B------:R-:W3:Y:S04]  /*1b040*/  LDL.LU R32, [R1+0x284] ;  /* 0x0002840001207983 */ /* 0x000ee80000300800 */
[----:B------:R-:W3:Y:S04]  /*1b050*/  LDL.LU R54, [R1+0x2c0] ;  /* 0x0002c00001367983 */ /* 0x000ee80000300800 */
[----:B------:R1:W-:Y:S04]  /*1b060*/  STL [R1+0x104], R33 ;  /* 0x0001042101007387 */ /* 0x0003e80000100800 */
[----:B------:R1:W-:Y:S04]  /*1b070*/  LDGSTS.E [R28+0x5600], [R4.64], P0 ;  /* 0x05600000041c7fae */ /* 0x0003e8000812184c */
[----:B------:R-:W-:Y:S04]  /*1b080*/  STL [R1+0x100], R90 ;  /* 0x0001005a01007387 */ /* 0x000fe80000100800 */
[----:B------:R-:W-:Y:S01]  /*1b090*/  STL [R1+0x144], R52 ;  /* 0x0001443401007387 */ /* 0x000fe20000100800 */
[----:B-1----:R-:W-:-:S03]  /*1b0a0*/  IMAD.MOV.U32 R4, RZ, RZ, R33 ;  /* 0x000000ffff047224 */ /* 0x002fc600078e0021 */
[----:B------:R-:W3:Y:S01]  /*1b0b0*/  LDL.LU R33, [R1+0x2c4] ;  /* 0x0002c40001217983 */ /* 0x000ee20000300800 */
[----:B------:R-:W-:Y:S01]  /*1b0c0*/  IMAD.MOV.U32 R5, RZ, RZ, R90 ;  /* 0x000000ffff057224 */ /* 0x000fe200078e005a */
[----:B------:R-:W-:-:S04]  /*1b0d0*/  IADD3.X R53, R53, UR10, RZ, P2, !PT ;  /* 0x0000000a35357c10 */ /* 0x000fc800097fe4ff */
[----:B------:R1:W-:Y:S04]  /*1b0e0*/  LDGSTS.E [R28+0x6600], [R4.64], P0 ;  /* 0x06600000041c7fae */ /* 0x0003e8000812184c */
[----:B------:R1:W-:Y:S02]  /*1b0f0*/  STL [R1+0x140], R53 ;  /* 0x0001403501007387 */ /* 0x0003e40000100800 */
[----:B-1----:R-:W-:Y:S02]  /*1b100*/  IMAD.MOV.U32 R4, RZ, RZ, R52 ;  /* 0x000000ffff047224 */ /* 0x002fe400078e0034 */
[----:B------:R-:W-:Y:S02]  /*1b110*/  IMAD.MOV.U32 R5, RZ, RZ, R53 ;  /* 0x000000ffff057224 */ /* 0x000fe400078e0035 */
[----:B------:R-:W3:Y:S04]  /*1b120*/  LDL.LU R53, [R1+0x300] ;  /* 0x0003000001357983 */ /* 0x000ee80000300800 */
[----:B------:R-:W3:Y:S04]  /*1b130*/  LDL.LU R52, [R1+0x304] ;  /* 0x0003040001347983 */ /* 0x000ee80000300800 */
[----:B------:R1:W-:Y:S01]  /*1b140*/  LDGSTS.E [R28+0x7600], [R4.64], P0 ;  /* 0x07600000041c7fae */ /* 0x0003e2000812184c */
[----:B----4-:R-:W-:-:S04]  /*1b150*/  IADD3 R34, P1, R34, UR11, RZ ;  /* 0x0000000b22227c10 */ /* 0x010fc8000ff3e0ff */
[----:B--2---:R-:W-:Y:S02]  /*1b160*/  IADD3.X R35, R35, UR10, RZ, P1, !PT ;  /* 0x0000000a23237c10 */ /* 0x004fe40008ffe4ff */
[----:B------:R-:W-:Y:S01]  /*1b170*/  IADD3 R88, P2, R88, UR11, RZ ;  /* 0x0000000b58587c10 */ /* 0x000fe2000ff5e0ff */
[----:B------:R-:W-:Y:S03]  /*1b180*/  STL [R1+0x184], R34 ;  /* 0x0001842201007387 */ /* 0x000fe60000100800 */
[----:B------:R-:W-:Y:S01]  /*1b190*/  IADD3.X R89, R89, UR10, RZ, P2, !PT ;  /* 0x0000000a59597c10 */ /* 0x000fe200097fe4ff */
[----:B------:R2:W-:Y:S01]  /*1b1a0*/  STL [R1+0x180], R35 ;  /* 0x0001802301007387 */ /* 0x0005e20000100800 */
[----:B-1----:R-:W-:-:S03]  /*1b1b0*/  IMAD.MOV.U32 R5, RZ, RZ, R35 ;  /* 0x000000ffff057224 */ /* 0x002fc600078e0023 */
[----:B------:R-:W-:Y:S01]  /*1b1c0*/  STL [R1+0x1c4], R88 ;  /* 0x0001c45801007387 */ /* 0x000fe20000100800 */
[----:B------:R-:W-:-:S03]  /*1b1d0*/  IMAD.MOV.U32 R4, RZ, RZ, R34 ;  /* 0x000000ffff047224 */ /* 0x000fc600078e0022 */
[----:B--2---:R-:W2:Y:S04]  /*1b1e0*/  LDL.LU R35, [R1+0x340] ;  /* 0x0003400001237983 */ /* 0x004ea80000300800 */
[----:B------:R-:W-:Y:S04]  /*1b1f0*/  STL [R1+0x1c0], R89 ;  /* 0x0001c05901007387 */ /* 0x000fe80000100800 */
[----:B------:R-:W4:Y:S04]  /*1b200*/  LDL.LU R34, [R1+0x344] ;  /* 0x0003440001227983 */ /* 0x000f280000300800 */
[----:B------:R1:W-:Y:S02]  /*1b210*/  LDGSTS.E [R28+0x8600], [R4.64], P0 ;  /* 0x08600000041c7fae */ /* 0x0003e4000812184c */
[----:B-1----:R-:W-:-:S02]  /*1b220*/  IMAD.MOV.U32 R4, RZ, RZ, R88 ;  /* 0x000000ffff047224 */ /* 0x002fc400078e0058 */
[----:B------:R-:W-:-:S05]  /*1b230*/  IMAD.MOV.U32 R5, RZ, RZ, R89 ;  /* 0x000000ffff057224 */ /* 0x000fca00078e0059 */
[----:B------:R1:W-:Y:S01]  /*1b240*/  LDGSTS.E [R28+0x9600], [R4.64], P0 ;  /* 0x09600000041c7fae */ /* 0x0003e2000812184c */
[----:B-----5:R-:W-:-:S04]  /*1b250*/  IADD3 R74, P1, R74, UR11, RZ ;  /* 0x0000000b4a4a7c10 */ /* 0x020fc8000ff3e0ff */
[----:B------:R-:W-:Y:S01]  /*1b260*/  IADD3.X R75, R75, UR10, RZ, P1, !PT ;  /* 0x0000000a4b4b7c10 */ /* 0x000fe20008ffe4ff */
[----:B-1----:R-:W-:Y:S01]  /*1b270*/  IMAD.MOV.U32 R4, RZ, RZ, R74 ;  /* 0x000000ffff047224 */ /* 0x002fe200078e004a */
[----:B------:R-:W-:Y:S03]  /*1b280*/  STL [R1+0x204], R74 ;  /* 0x0002044a01007387 */ /* 0x000fe60000100800 */
[----:B------:R-:W-:Y:S01]  /*1b290*/  IMAD.MOV.U32 R5, RZ, RZ, R75 ;  /* 0x000000ffff057224 */ /* 0x000fe200078e004b */
[----:B---3--:R-:W-:Y:S01]  /*1b2a0*/  IADD3 R72, P2, R72, UR11, RZ ;  /* 0x0000000b48487c10 */ /* 0x008fe2000ff5e0ff */
[----:B------:R-:W-:Y:S03]  /*1b2b0*/  STL [R1+0x200], R75 ;  /* 0x0002004b01007387 */ /* 0x000fe60000100800 */
[----:B------:R-:W-:Y:S01]  /*1b2c0*/  IADD3.X R73, R73, UR10, RZ, P2, !PT ;  /* 0x0000000a49497c10 */ /* 0x000fe200097fe4ff */
[----:B------:R-:W-:Y:S04]  /*1b2d0*/  STL [R1+0x244], R72 ;  /* 0x0002444801007387 */ /* 0x000fe80000100800 */
[----:B------:R1:W-:Y:S01]  /*1b2e0*/  LDGSTS.E [R28+0xa600], [R4.64], P0 ;  /* 0x0a600000041c7fae */ /* 0x0003e2000812184c */
[----:B------:R-:W-:-:S04]  /*1b2f0*/  IADD3 R32, P1, R32, UR11, RZ ;  /* 0x0000000b20207c10 */ /* 0x000fc8000ff3e0ff */
[----:B------:R-:W-:Y:S01]  /*1b300*/  IADD3.X R55, R55, UR10, RZ, P1, !PT ;  /* 0x0000000a37377c10 */ /* 0x000fe20008ffe4ff */
[----:B------:R3:W-:Y:S04]  /*1b310*/  STL [R1+0x240], R73 ;  /* 0x0002404901007387 */ /* 0x0007e80000100800 */
[----:B------:R5:W-:Y:S01]  /*1b320*/  STL [R1+0x284], R32 ;  /* 0x0002842001007387 */ /* 0x000be20000100800 */
[----:B-1----:R-:W-:Y:S02]  /*1b330*/  IMAD.MOV.U32 R4, RZ, RZ, R72 ;  /* 0x000000ffff047224 */ /* 0x002fe400078e0048 */
[----:B------:R-:W-:Y:S01]  /*1b340*/  IMAD.MOV.U32 R5, RZ, RZ, R73 ;  /* 0x000000ffff057224 */ /* 0x000fe200078e0049 */
[----:B------:R-:W-:Y:S04]  /*1b350*/  STL [R1+0x280], R55 ;  /* 0x0002803701007387 */ /* 0x000fe80000100800 */
[----:B------:R1:W-:Y:S01]  /*1b360*/  LDGSTS.E [R28+0xb600], [R4.64], P0 ;  /* 0x0b600000041c7fae */ /* 0x0003e2000812184c */
[----:B------:R-:W-:-:S04]  /*1b370*/  IADD3 R33, P2, R33, UR11, RZ ;  /* 0x0000000b21217c10 */ /* 0x000fc8000ff5e0ff */
[----:B------:R-:W-:Y:S01]  /*1b380*/  IADD3.X R54, R54, UR10, RZ, P2, !PT ;  /* 0x0000000a36367c10 */ /* 0x000fe200097fe4ff */
[----:B------:R3:W-:Y:S01]  /*1b390*/  STL [R1+0x2c4], R33 ;  /* 0x0002c42101007387 */ /* 0x0007e20000100800 */
[----:B-1----:R-:W-:-:S03]  /*1b3a0*/  IMAD.MOV.U32 R4, RZ, RZ, R32 ;  /* 0x000000ffff047224 */ /* 0x002fc600078e0020 */
[----:B---3--:R-:W3:Y:S01]  /*1b3b0*/  LDL.LU R73, [R1+0xc] ;  /* 0x00000c0001497983 */ /* 0x008ee20000300800 */
[----:B------:R-:W-:-:S03]  /*1b3c0*/  IMAD.MOV.U32 R5, RZ, RZ, R55 ;  /* 0x000000ffff057224 */ /* 0x000fc600078e0037 */
[----:B------:R-:W-:Y:S04]  /*1b3d0*/  STL [R1+0x2c0], R54 ;  /* 0x0002c03601007387 */ /* 0x000fe80000100800 */
[----:B-----5:R-:W5:Y:S04]  /*1b3e0*/  LDL.LU R32, [R1+0x4c] ;  /* 0x00004c0001207983 */ /* 0x020f680000300800 */
[----:B------:R-:W5:Y:S04]  /*1b3f0*/  LDL.LU R74, [R1+0x8] ;  /* 0x00000800014a7983 */ /* 0x000f680000300800 */
[----:B------:R1:W-:Y:S02]  /*1b400*/  LDGSTS.E [R28+0xc600], [R4.64], P0 ;  /* 0x0c600000041c7fae */ /* 0x0003e4000812184c */
[----:B-1----:R-:W-:-:S02]  /*1b410*/  IMAD.MOV.U32 R4, RZ, RZ, R33 ;  /* 0x000000ffff047224 */ /* 0x002fc400078e0021 */
[----:B------:R-:W5:Y:S04]  /*1b420*/  LDL.LU R33, [R1+0x48] ;  /* 0x0000480001217983 */ /* 0x000f680000300800 */
[----:B------:R-:W1:Y:S01]  /*1b430*/  S2R R101, SR_TID.X ;  /* 0x0000000000657919 */ /* 0x000e620000002100 */
[----:B------:R-:W-:Y:S01]  /*1b440*/  IADD3 R52, P1, R52, UR11, RZ ;  /* 0x0000000b34347c10 */ /* 0x000fe2000ff3e0ff */
[----:B------:R-:W-:-:S03]  /*1b450*/  IMAD.MOV.U32 R5, RZ, RZ, R54 ;  /* 0x000000ffff057224 */ /* 0x000fc600078e0036 */
[----:B------:R-:W-:Y:S02]  /*1b460*/  IADD3.X R53, R53, UR10, RZ, P1, !PT ;  /* 0x0000000a35357c10 */ /* 0x000fe40008ffe4ff */
[----:B------:R1:W-:Y:S01]  /*1b470*/  LDGSTS.E [R28+0xd600], [R4.64], P0 ;  /* 0x0d600000041c7fae */ /* 0x0003e2000812184c */
[----:B------:R-:W-:-:S03]  /*1b480*/  IADD3 R224, P1, R224, UR11, RZ ;  /* 0x0000000be0e07c10 */ /* 0x000fc6000ff3e0ff */
[----:B------:R-:W-:Y:S01]  /*1b490*/  STL [R1+0x304], R52 ;  /* 0x0003043401007387 */ /* 0x000fe20000100800 */
[----:B-1----:R-:W-:Y:S02]  /*1b4a0*/  IMAD.MOV.U32 R4, RZ, RZ, R52 ;  /* 0x000000ffff047224 */ /* 0x002fe400078e0034 */
[----:B------:R-:W-:Y:S01]  /*1b4b0*/  IMAD.MOV.U32 R5, RZ, RZ, R53 ;  /* 0x000000ffff057224 */ /* 0x000fe200078e0035 */
[----:B------:R-:W-:-:S04]  /*1b4c0*/  LOP3.LUT R101, R101, 0x7f, RZ, 0xc0, !PT ;  /* 0x0000007f65657812 */ /* 0x000fc800078ec0ff */
[----:B------:R1:W-:Y:S01]  /*1b4d0*/  LDGSTS.E [R28+0xe600], [R4.64], P0 ;  /* 0x0e600000041c7fae */ /* 0x0003e2000812184c */
[----:B----4-:R-:W-:-:S04]  /*1b4e0*/  IADD3 R34, P2, R34, UR11, RZ ;  /* 0x0000000b22227c10 */ /* 0x010fc8000ff5e0ff */
[----:B--2---:R-:W-:Y:S01]  /*1b4f0*/  IADD3.X R35, R35, UR10, RZ, P2, !PT ;  /* 0x0000000a23237c10 */ /* 0x004fe200097fe4ff */
[----:B-1----:R-:W-:Y:S02]  /*1b500*/  IMAD.MOV.U32 R4, RZ, RZ, R34 ;  /* 0x000000ffff047224 */ /* 0x002fe400078e0022 */
[----:B------:R-:W-:Y:S02]  /*1b510*/  IMAD.SHL.U32 R101, R101, 0x4, RZ ;  /* 0x0000000465657824 */ /* 0x000fe400078e00ff */
[----:B------:R-:W-:Y:S01]  /*1b520*/  IMAD.MOV.U32 R5, RZ, RZ, R35 ;  /* 0x000000ffff057224 */ /* 0x000fe200078e0023 */
[----:B------:R-:W-:Y:S01]  /*1b530*/  STL [R1+0x300], R53 ;  /* 0x0003003501007387 */ /* 0x000fe20000100800 */
[----:B------:R-:W-:-:S03]  /*1b540*/  IADD3.X R223, R223, UR10, RZ, P1, !PT ;  /* 0x0000000adfdf7c10 */ /* 0x000fc60008ffe4ff */
[----:B------:R1:W-:Y:S01]  /*1b550*/  STL [R1+0x344], R34 ;  /* 0x0003442201007387 */ /* 0x0003e20000100800 */
[----:B------:R-:W-:-:S03]  /*1b560*/  IADD3 R240, P2, R240, UR11, RZ ;  /* 0x0000000bf0f07c10 */ /* 0x000fc6000ff5e0ff */
[----:B------:R-:W2:Y:S04]  /*1b570*/  LDL.LU R55, [R1+0x8c] ;  /* 0x00008c0001377983 */ /* 0x000ea80000300800 */
[----:B------:R4:W-:Y:S01]  /*1b580*/  LDGSTS.E [R28+0xf600], [R4.64], P0 ;  /* 0x0f600000041c7fae */ /* 0x0009e2000812184c */
[----:B-1----:R-:W-:-:S03]  /*1b590*/  LOP3.LUT R34, R101, 0x40, RZ, 0x3c, !PT ;  /* 0x0000004065227812 */ /* 0x002fc600078e3cff */
[----:B------:R1:W-:Y:S01]  /*1b5a0*/  STL [R1+0x340], R35 ;  /* 0x0003402301007387 */ /* 0x0003e20000100800 */
[----:B------:R-:W-:-:S03]  /*1b5b0*/  IADD3.X R239, R239, UR10, RZ, P2, !PT ;  /* 0x0000000aefef7c10 */ /* 0x000fc600097fe4ff */
[----:B------:R-:W2:Y:S01]  /*1b5c0*/  LDL.LU R53, [R1+0xcc] ;  /* 0x0000cc0001357983 */ /* 0x000ea20000300800 */
[----:B----4-:R-:W-:-:S03]  /*1b5d0*/  IMAD.U32 R28, RZ, RZ, UR8 ;  /* 0x00000008ff1c7e24 */ /* 0x010fc6000f8e00ff */
[----:B------:R-:W4:Y:S01]  /*1b5e0*/  LDL.LU R72, [R1+0x88] ;  /* 0x0000880001487983 */ /* 0x000f220000300800 */
[----:B------:R-:W-:Y:S02]  /*1b5f0*/  IMAD.MOV.U32 R4, RZ, RZ, R224 ;  /* 0x000000ffff047224 */ /* 0x000fe400078e00e0 */
[----:B------:R-:W-:Y:S01]  /*1b600*/  IMAD R28, R28, 0x10000, R34 ;  /* 0x000100001c1c7824 */ /* 0x000fe200078e0222 */
[----:B------:R-:W4:Y:S01]  /*1b610*/  LDL.LU R54, [R1+0xc8] ;  /* 0x0000c80001367983 */ /* 0x000f220000300800 */
[----:B------:R-:W-:-:S03]  /*1b620*/  IMAD.MOV.U32 R5, RZ, RZ, R223 ;  /* 0x000000ffff057224 */ /* 0x000fc600078e00df */
[----:B------:R-:W4:Y:S04]  /*1b630*/  LDL.LU R90, [R1+0x108] ;  /* 0x00010800015a7983 */ /* 0x000f280000300800 */
[----:B------:R1:W-:Y:S04]  /*1b640*/  LDGSTS.E [R28+0x800], [R4.64], P0 ;  /* 0x00800000041c7fae */ /* 0x0003e8000812184c */
[----:B------:R-:W4:Y:S04]  /*1b650*/  LDL.LU R52, [R1+0x10c] ;  /* 0x00010c0001347983 */ /* 0x000f280000300800 */
[----:B-1----:R-:W4:Y:S01]  /*1b660*/  LDL.LU R35, [R1+0x148] ;  /* 0x0001480001237983 */ /* 0x002f220000300800 */
[----:B------:R-:W-:-:S03]  /*1b670*/  IMAD.MOV.U32 R4, RZ, RZ, R240 ;  /* 0x000000ffff047224 */ /* 0x000fc600078e00f0 */
[----:B------:R-:W4:Y:S01]  /*1b680*/  LDL.LU R34, [R1+0x14c] ;  /* 0x00014c0001227983 */ /* 0x000f220000300800 */
[----:B------:R-:W-:-:S05]  /*1b690*/  IMAD.MOV.U32 R5, RZ, RZ, R239 ;  /* 0x000000ffff057224 */ /* 0x000fca00078e00ef */
[----:B------:R1:W-:Y:S01]  /*1b6a0*/  LDGSTS.E [R28+0x1800], [R4.64], P0 ;  /* 0x01800000041c7fae */ /* 0x0003e2000812184c */
[----:B---3--:R-:W-:-:S05]  /*1b6b0*/  IADD3 R73, P1, R73, UR11, RZ ;  /* 0x0000000b49497c10 */ /* 0x008fca000ff3e0ff */
[----:B-1----:R-:W-:Y:S01]  /*1b6c0*/  IMAD.MOV.U32 R4, RZ, RZ, R73 ;  /* 0x000000ffff047224 */ /* 0x002fe200078e0049 */
[----:B-----5:R-:W-:Y:S02]  /*1b6d0*/  IADD3 R32, P2, R32, UR11, RZ ;  /* 0x0000000b20207c10 */ /* 0x020fe4000ff5e0ff */
[----:B------:R-:W-:Y:S01]  /*1b6e0*/  IADD3.X R74, R74, UR10, RZ, P1, !PT ;  /* 0x0000000a4a4a7c10 */ /* 0x000fe20008ffe4ff */
[----:B------:R-:W-:Y:S04]  /*1b6f0*/  STL [R1+0xc], R73 ;  /* 0x00000c4901007387 */ /* 0x000fe80000100800 */
[----:B------:R-:W-:Y:S01]  /*1b700*/  IMAD.MOV.U32 R5, RZ, RZ, R74 ;  /* 0x000000ffff057224 */ /* 0x000fe200078e004a */
[----:B------:R-:W-:Y:S04]  /*1b710*/  STL [R1+0x8], R74 ;  /* 0x0000084a01007387 */ /* 0x000fe80000100800 */
[----:B------:R-:W-:Y:S04]  /*1b720*/  STL [R1+0x4c], R32 ;  /* 0x00004c2001007387 */ /* 0x000fe80000100800 */
[----:B------:R1:W-:Y:S01]  /*1b730*/  LDGSTS.E [R28+0x2800], [R4.64], P0 ;  /* 0x02800000041c7fae */ /* 0x0003e2000812184c */
[----:B------:R-:W-:-:S05]  /*1b740*/  IADD3.X R33, R33, UR10, RZ, P2, !PT ;  /* 0x0000000a21217c10 */ /* 0x000fca00097fe4ff */
[----:B------:R3:W-:Y:S01]  /*1b750*/  STL [R1+0x48], R33 ;  /* 0x0000482101007387 */ /* 0x0007e20000100800 */
[----:B-1----:R-:W-:Y:S02]  /*1b760*/  IMAD.MOV.U32 R5, RZ, RZ, R33 ;  /* 0x000000ffff057224 */ /* 0x002fe400078e0021 */
[----:B------:R-:W-:Y:S01]  /*1b770*/  IMAD.MOV.U32 R4, RZ, RZ, R32 ;  /* 0x000000ffff047224 */ /* 0x000fe200078e0020 */
[----:B---3--:R-:W3:Y:S04]  /*1b780*/  LDL.LU R33, [R1+0x188] ;  /* 0x0001880001217983 */ /* 0x008ee80000300800 */
[----:B------:R-:W5:Y:S04]  /*1b790*/  LDL.LU R32, [R1+0x18c] ;  /* 0x00018c0001207983 */ /* 0x000f680000300800 */
[----:B------:R-:W3:Y:S04]  /*1b7a0*/  LDL.LU R89, [R1+0x1c8] ;  /* 0x0001c80001597983 */ /* 0x000ee80000300800 */
[----:B------:R-:W3:Y:S04]  /*1b7b0*/  LDL.LU R88, [R1+0x1cc] ;  /* 0x0001cc0001587983 */ /* 0x000ee80000300800 */
[----:B------:R1:W-:Y:S01]  /*1b7c0*/  LDGSTS.E [R28+0x3800], [R4.64], P0 ;  /* 0x03800000041c7fae */ /* 0x0003e2000812184c */
[----:B--2---:R-:W-:-:S05]  /*1b7d0*/  IADD3 R55, P1, R55, UR11, RZ ;  /* 0x0000000b37377c10 */ /* 0x004fca000ff3e0ff */
[----:B------:R-:W-:Y:S01]  /*1b7e0*/  STL [R1+0x8c], R55 ;  /* 0x00008c3701007387 */ /* 0x000fe20000100800 */
[----:B------:R-:W-:Y:S02]  /*1b7f0*/  IADD3 R53, P2, R53, UR11, RZ ;  /* 0x0000000b35357c10 */ /* 0x000fe4000ff5e0ff */
[----:B----4-:R-:W-:Y:S02]  /*1b800*/  IADD3.X R72, R72, UR10, RZ, P1, !PT ;  /* 0x0000000a48487c10 */ /* 0x010fe40008ffe4ff */
[----:B------:R-:W-:-:S03]  /*1b810*/  IADD3.X R54, R54, UR10, RZ, P2, !PT ;  /* 0x0000000a36367c10 */ /* 0x000fc600097fe4ff */
[----:B------:R2:W-:Y:S01]  /*1b820*/  STL [R1+0x88], R72 ;  /* 0x0000884801007387 */ /* 0x0005e20000100800 */
[----:B-1----:R-:W-:Y:S02]  /*1b830*/  IMAD.MOV.U32 R4, RZ, RZ, R55 ;  /* 0x000000ffff047224 */ /* 0x002fe400078e0037 */
[----:B------:R-:W-:Y:S01]  /*1b840*/  IMAD.MOV.U32 R5, RZ, RZ, R72 ;  /* 0x000000ffff057224 */ /* 0x000fe200078e0048 */
[----:B------:R-:W-:Y:S04]  /*1b850*/  STL [R1+0xcc], R53 ;  /* 0x0000cc3501007387 */ /* 0x000fe80000100800 */
[----:B------:R-:W4:Y:S04]  /*1b860*/  LDL.LU R75, [R1+0x208] ;  /* 0x00020800014b7983 */ /* 0x000f280000300800 */
[----:B------:R1:W-:Y:S01]  /*1b870*/  STL [R1+0xc8], R54 ;  /* 0x0000c83601007387 */ /* 0x0003e20000100800 */
[----:B------:R-:W-:-:S03]  /*1b880*/  IADD3 R52, P1, R52, UR11, RZ ;  /* 0x0000000b34347c10 */ /* 0x000fc6000ff3e0ff */
[----:B------:R-:W4:Y:S01]  /*1b890*/  LDL.LU R74, [R1+0x20c] ;  /* 0x00020c00014a7983 */ /* 0x000f220000300800 */
[----:B------:R-:W-:-:S03]  /*1b8a0*/  IADD3.X R90, R90, UR10, RZ, P1, !PT ;  /* 0x0000000a5a5a7c10 */ /* 0x000fc60008ffe4ff */
[----:B------:R1:W-:Y:S01]  /*1b8b0*/  LDGSTS.E [R28+0x4800], [R4.64], P0 ;  /* 0x04800000041c7fae */ /* 0x0003e2000812184c */
[----:B------:R-:W-:-:S03]  /*1b8c0*/  IADD3 R34, P2, R34, UR11, RZ ;  /* 0x0000000b22227c10 */ /* 0x000fc6000ff5e0ff */
[----:B------:R-:W4:Y:S04]  /*1b8d0*/  LDL.LU R73, [R1+0x248] ;  /* 0x0002480001497983 */ /* 0x000f280000300800 */
[----:B--2---:R-:W2:Y:S01]  /*1b8e0*/  LDL.LU R72, [R1+0x24c] ;  /* 0x00024c0001487983 */ /* 0x004ea20000300800 */
[----:B-1----:R-:W-:-:S03]  /*1b8f0*/  IMAD.MOV.U32 R4, RZ, RZ, R53 ;  /* 0x000000ffff047224 */ /* 0x002fc600078e0035 */
[----:B------:R-:W2:Y:S01]  /*1b900*/  LDL.LU R55, [R1+0x288] ;  /* 0x0002880001377983 */ /* 0x000ea20000300800 */
[----:B------:R-:W-:-:S03]  /*1b910*/  IMAD.MOV.U32 R5, RZ, RZ, R54 ;  /* 0x000000ffff057224 */ /* 0x000fc600078e0036 */
[----:B------:R-:W2:Y:S01]  /*1b920*/  LDL.LU R54, [R1+0x28c] ;  /* 0x00028c0001367983 */ /* 0x000ea20000300800 */
[----:B------:R-:W-:-:S03]  /*1b930*/  IADD3.X R35, R35, UR10, RZ, P2, !PT ;  /* 0x0000000a23237c10 */ /* 0x000fc600097fe4ff */
[----:B------:R-:W2:Y:S04]  /*1b940*/  LDL.LU R53, [R1+0x2c8] ;  /* 0x0002c80001357983 */ /* 0x000ea80000300800 */
[----:B------:R1:W-:Y:S04]  /*1b950*/  LDGSTS.E [R28+0x5800], [R4.64], P0 ;  /* 0x05800000041c7fae */ /* 0x0003e8000812184c */
[----:B------:R1:W-:Y:S04]  /*1b960*/  STL [R1+0x10c], R52 ;  /* 0x00010c3401007387 */ /* 0x0003e80000100800 */
[----:B------:R-:W-:Y:S01]  /*1b970*/  STL [R1+0x108], R90 ;  /* 0x0001085a01007387 */ /* 0x000fe20000100800 */
[----:B-1----:R-:W-:-:S03]  /*1b980*/  IMAD.MOV.U32 R4, RZ, RZ, R52 ;  /* 0x000000ffff047224 */ /* 0x002fc600078e0034 */
[----:B------:R-:W-:Y:S01]  /*1b990*/  STL [R1+0x14c], R34 ;  /* 0x00014c2201007387 */ /* 0x000fe20000100800 */
[----:B------:R-:W-:-:S03]  /*1b9a0*/  IMAD.MOV.U32 R5, RZ, RZ, R90 ;  /* 0x000000ffff057224 */ /* 0x000fc600078e005a */
[----:B------:R-:W2:Y:S04]  /*1b9b0*/  LDL.LU R52, [R1+0x2cc] ;  /* 0x0002cc0001347983 */ /* 0x000ea80000300800 */
[----:B------:R1:W-:Y:S04]  /*1b9c0*/  LDGSTS.E [R28+0x6800], [R4.64], P0 ;  /* 0x06800000041c7fae */ /* 0x0003e8000812184c */
[----:B------:R1:W-:Y:S02]  /*1b9d0*/  STL [R1+0x148], R35 ;  /* 0x0001482301007387 */ /* 0x0003e40000100800 */
[----:B-1----:R-:W-:-:S02]  /*1b9e0*/  IMAD.MOV.U32 R4, RZ, RZ, R34 ;  /* 0x000000ffff047224 */ /* 0x002fc400078e0022 */
[----:B------:R-:W-:Y:S02]  /*1b9f0*/  IMAD.MOV.U32 R5, RZ, RZ, R35 ;  /* 0x000000ffff057224 */ /* 0x000fe400078e0023 */
[----:B------:R-:W2:Y:S04]  /*1ba00*/  LDL.LU R35, [R1+0x308] ;  /* 0x0003080001237983 */ /* 0x000ea80000300800 */
[----:B------:R-:W2:Y:S04]  /*1ba10*/  LDL.LU R34, [R1+0x30c] ;  /* 0x00030c0001227983 */ /* 0x000ea80000300800 */
[----:B------:R1:W-:Y:S01]  /*1ba20*/  LDGSTS.E [R28+0x7800], [R4.64], P0 ;  /* 0x07800000041c7fae */ /* 0x0003e2000812184c */
[----:B-----5:R-:W-:-:S04]  /*1ba30*/  IADD3 R32, P1, R32, UR11, RZ ;  /* 0x0000000b20207c10 */ /* 0x020fc8000ff3e0ff */
[----:B---3--:R-:W-:Y:S02]  /*1ba40*/  IADD3.X R33, R33, UR10, RZ, P1, !PT ;  /* 0x0000000a21217c10 */ /* 0x008fe40008ffe4ff */
        /* <DEDUP_REMOVED lines=9> */
[----:B------:R-:W5:Y:S04]  /*1bae0*/  LDL.LU R32, [R1+0x34c] ;  /* 0x00034c0001207983 */ /* 0x000f680000300800 */
[----:B------:R1:W-:Y:S02]  /*1baf0*/  LDGSTS.E [R28+0x8800], [R4.64], P0 ;  /* 0x08800000041c7fae */ /* 0x0003e4000812184c */
[----:B-1----:R-:W-:-:S02]  /*1bb00*/  IMAD.MOV.U32 R4, RZ, RZ, R88 ;  /* 0x000000ffff047224 */ /* 0x002fc400078e0058 */
[----:B------:R-:W-:-:S05]  /*1bb10*/  IMAD.MOV.U32 R5, RZ, RZ, R89 ;  /* 0x000000ffff057224 */ /* 0x000fca00078e0059 */
[----:B------:R1:W-:Y:S01]  /*1bb20*/  LDGSTS.E [R28+0x9800], [R4.64], P0 ;  /* 0x09800000041c7fae */ /* 0x0003e2000812184c */
[----:B----4-:R-:W-:-:S04]  /*1bb30*/  IADD3 R74, P1, R74, UR11, RZ ;  /* 0x0000000b4a4a7c10 */ /* 0x010fc8000ff3e0ff */
[----:B------:R-:W-:Y:S01]  /*1bb40*/  IADD3.X R75, R75, UR10, RZ, P1, !PT ;  /* 0x0000000a4b4b7c10 */ /* 0x000fe20008ffe4ff */
[----:B-1----:R-:W-:-:S04]  /*1bb50*/  IMAD.MOV.U32 R4, RZ, RZ, R74 ;  /* 0x000000ffff047224 */ /* 0x002fc800078e004a */
[----:B------:R-:W-:Y:S01]  /*1bb60*/  IMAD.MOV.U32 R5, RZ, RZ, R75 ;  /* 0x000000ffff057224 */ /* 0x000fe200078e004b */
[----:B--2---:R-:W-:Y:S01]  /*1bb70*/  IADD3 R72, P2, R72, UR11, RZ ;  /* 0x0000000b48487c10 */ /* 0x004fe2000ff5e0ff */
[----:B------:R-:W-:Y:S03]  /*1bb80*/  STL [R1+0x20c], R74 ;  /* 0x00020c4a01007387 */ /* 0x000fe60000100800 */
[----:B------:R-:W-:Y:S02]  /*1bb90*/  IADD3.X R73, R73, UR10, RZ, P2, !PT ;  /* 0x0000000a49497c10 */ /* 0x000fe400097fe4ff */
[----:B------:R-:W-:Y:S01]  /*1bba0*/  IADD3 R54, P1, R54, UR11, RZ ;  /* 0x0000000b36367c10 */ /* 0x000fe2000ff3e0ff */
[----:B------:R-:W-:Y:S03]  /*1bbb0*/  STL [R1+0x208], R75 ;  /* 0x0002084b01007387 */ /* 0x000fe60000100800 */
[----:B------:R-:W-:Y:S01]  /*1bbc0*/  IADD3.X R55, R55, UR10, RZ, P1, !PT ;  /* 0x0000000a37377c10 */ /* 0x000fe20008ffe4ff */
[----:B------:R1:W-:Y:S04]  /*1bbd0*/  LDGSTS.E [R28+0xa800], [R4.64], P0 ;  /* 0x0a800000041c7fae */ /* 0x0003e8000812184c */
[----:B------:R-:W-:Y:S04]  /*1bbe0*/  STL [R1+0x24c], R72 ;  /* 0x00024c4801007387 */ /* 0x000fe80000100800 */
[----:B------:R2:W-:Y:S01]  /*1bbf0*/  STL [R1+0x248], R73 ;  /* 0x0002484901007387 */ /* 0x0005e20000100800 */
[----:B-1----:R-:W-:-:S02]  /*1bc00*/  IMAD.MOV.U32 R4, RZ, RZ, R72 ;  /* 0x000000ffff047224 */ /* 0x002fc400078e0048 */
[----:B------:R-:W-:Y:S01]  /*1bc10*/  IMAD.MOV.U32 R5, RZ, RZ, R73 ;  /* 0x000000ffff057224 */ /* 0x000fe200078e0049 */
[----:B------:R-:W-:Y:S01]  /*1bc20*/  STL [R1+0x28c], R54 ;  /* 0x00028c3601007387 */ /* 0x000fe20000100800 */
[----:B------:R-:W-:-:S03]  /*1bc30*/  IADD3 R52, P2, R52, UR11, RZ ;  /* 0x0000000b34347c10 */ /* 0x000fc6000ff5e0ff */
[----:B------:R1:W-:Y:S01]  /*1bc40*/  STL [R1+0x288], R55 ;  /* 0x0002883701007387 */ /* 0x0003e20000100800 */
[----:B------:R-:W-:-:S03]  /*1bc50*/  IADD3.X R53, R53, UR10, RZ, P2, !PT ;  /* 0x0000000a35357c10 */ /* 0x000fc600097fe4ff */
[----:B------:R-:W-:Y:S04]  /*1bc60*/  STL [R1+0x2cc], R52 ;  /* 0x0002cc3401007387 */ /* 0x000fe80000100800 */
[----:B------:R4:W-:Y:S04]  /*1bc70*/  LDGSTS.E [R28+0xb800], [R4.64], P0 ;  /* 0x0b800000041c7fae */ /* 0x0009e8000812184c */
[----:B--2---:R-:W2:Y:S04]  /*1bc80*/  LDL.LU R73, [R1+0x14] ;  /* 0x0000140001497983 */ /* 0x004ea80000300800 */
[----:B------:R3:W-:Y:S01]  /*1bc90*/  STL [R1+0x2c8], R53 ;  /* 0x0002c83501007387 */ /* 0x0007e20000100800 */
[----:B----4-:R-:W-:-:S02]  /*1bca0*/  IMAD.MOV.U32 R5, RZ, RZ, R55 ;  /* 0x000000ffff057224 */ /* 0x010fc400078e0037 */
[----:B------:R-:W-:Y:S01]  /*1bcb0*/  IMAD.MOV.U32 R4, RZ, RZ, R54 ;  /* 0x000000ffff047224 */ /* 0x000fe200078e0036 */
[----:B------:R-:W-:Y:S01]  /*1bcc0*/  IADD3 R34, P1, R34, UR11, RZ ;  /* 0x0000000b22227c10 */ /* 0x000fe2000ff3e0ff */
[----:B-1----:R-:W4:Y:S03]  /*1bcd0*/  LDL.LU R55, [R1+0x54] ;  /* 0x0000540001377983 */ /* 0x002f260000300800 */
[----:B------:R-:W-:Y:S01]  /*1bce0*/  IADD3.X R35, R35, UR10, RZ, P1, !PT ;  /* 0x0000000a23237c10 */ /* 0x000fe20008ffe4ff */
[----:B------:R-:W4:Y:S04]  /*1bcf0*/  LDL.LU R74, [R1+0x10] ;  /* 0x00001000014a7983 */ /* 0x000f280000300800 */
[----:B------:R-:W4:Y:S04]  /*1bd00*/  LDL.LU R72, [R1+0x50] ;  /* 0x0000500001487983 */ /* 0x000f280000300800 */
[----:B------:R1:W-:Y:S04]  /*1bd10*/  LDGSTS.E [R28+0xc800], [R4.64], P0 ;  /* 0x0c800000041c7fae */ /* 0x0003e8000812184c */
[----:B------:R-:W-:Y:S04]  /*1bd20*/  STL [R1+0x30c], R34 ;  /* 0x00030c2201007387 */ /* 0x000fe80000100800 */
[----:B------:R3:W-:Y:S01]  /*1bd30*/  STL [R1+0x308], R35 ;  /* 0x0003082301007387 */ /* 0x0007e20000100800 */
[----:B-1----:R-:W-:-:S02]  /*1bd40*/  IMAD.MOV.U32 R4, RZ, RZ, R52 ;  /* 0x000000ffff047224 */ /* 0x002fc400078e0034 */
[----:B------:R-:W-:-:S05]  /*1bd50*/  IMAD.MOV.U32 R5, RZ, RZ, R53 ;  /* 0x000000ffff057224 */ /* 0x000fca00078e0035 */
[----:B------:R1:W-:Y:S01]  /*1bd60*/  LDGSTS.E [R28+0xd800], [R4.64], P0 ;  /* 0x0d800000041c7fae */ /* 0x0003e2000812184c */
[----:B------:R-:W-:Y:S01]  /*1bd70*/  LOP3.LUT R31, R31, 0x7f, RZ, 0xc0, !PT ;  /* 0x0000007f1f1f7812 */ /* 0x000fe200078ec0ff */
[----:B-1----:R-:W-:Y:S02]  /*1bd80*/  IMAD.MOV.U32 R5, RZ, RZ, R35 ;  /* 0x000000ffff057224 */ /* 0x002fe400078e0023 */
[----:B------:R-:W-:Y:S02]  /*1bd90*/  IMAD.MOV.U32 R4, RZ, RZ, R34 ;  /* 0x000000ffff047224 */ /* 0x000fe400078e0022 */
[----:B------:R-:W-:-:S03]  /*1bda0*/  IMAD.SHL.U32 R31, R31, 0x4, RZ ;  /* 0x000000041f1f7824 */ /* 0x000fc600078e00ff */
[----:B------:R1:W-:Y:S02]  /*1bdb0*/  LDGSTS.E [R28+0xe800], [R4.64], P0 ;  /* 0x0e800000041c7fae */ /* 0x0003e4000812184c */
[----:B------:R-:W-:Y:S02]  /*1bdc0*/  LOP3.LUT R31, R31, 0x50, RZ, 0x3c, !PT ;  /* 0x000000501f1f7812 */ /* 0x000fe400078e3cff */
[----:B-----5:R-:W-:-:S04]  /*1bdd0*/  IADD3 R32, P2, R32, UR11, RZ ;  /* 0x0000000b20207c10 */ /* 0x020fc8000ff5e0ff */
[----:B---3--:R-:W-:Y:S01]  /*1bde0*/  IADD3.X R33, R33, UR10, RZ, P2, !PT ;  /* 0x0000000a21217c10 */ /* 0x008fe200097fe4ff */
[----:B------:R-:W-:Y:S04]  /*1bdf0*/  STL [R1+0x34c], R32 ;  /* 0x00034c2001007387 */ /* 0x000fe80000100800 */
[----:B------:R-:W3:Y:S04]  /*1be00*/  LDL.LU R53, [R1+0x94] ;  /* 0x0000940001357983 */ /* 0x000ee80000300800 */
[----:B------:R5:W-:Y:S04]  /*1be10*/  STL [R1+0x348], R33 ;  /* 0x0003482101007387 */ /* 0x000be80000100800 */
[----:B------:R-:W3:Y:S04]  /*1be20*/  LDL.LU R35, [R1+0xd4] ;  /* 0x0000d40001237983 */ /* 0x000ee80000300800 */
[----:B------:R-:W3:Y:S04]  /*1be30*/  LDL.LU R54, [R1+0x90] ;  /* 0x0000900001367983 */ /* 0x000ee80000300800 */
[----:B------:R-:W3:Y:S01]  /*1be40*/  LDL.LU R52, [R1+0xd0] ;  /* 0x0000d00001347983 */ /* 0x000ee20000300800 */
[----:B-1----:R-:W-:-:S02]  /*1be50*/  IMAD.MOV.U32 R4, RZ, RZ, R32 ;  /* 0x000000ffff047224 */ /* 0x002fc400078e0020 */
[----:B------:R-:W-:Y:S01]  /*1be60*/  IMAD.MOV.U32 R5, RZ, RZ, R33 ;  /* 0x000000ffff057224 */ /* 0x000fe200078e0021 */
[----:B------:R-:W3:Y:S04]  /*1be70*/  LDL.LU R34, [R1+0x110] ;  /* 0x0001100001227983 */ /* 0x000ee80000300800 */
[----:B------:R1:W-:Y:S04]  /*1be80*/  LDGSTS.E [R28+0xf800], [R4.64], P0 ;  /* 0x0f800000041c7fae */ /* 0x0003e8000812184c */
[----:B-----5:R-:W5:Y:S04]  /*1be90*/  LDL.LU R33, [R1+0x114] ;  /* 0x0001140001217983 */ /* 0x020f680000300800 */
[----:B------:R-:W5:Y:S01]  /*1bea0*/  LDL.LU R32, [R1+0x150] ;  /* 0x0001500001207983 */ /* 0x000f620000300800 */
[----:B-1----:R-:W-:-:S04]  /*1beb0*/  IMAD.U32 R28, RZ, RZ, UR8 ;  /* 0x00000008ff1c7e24 */ /* 0x002fc8000f8e00ff */
[----:B------:R-:W-:Y:S02]  /*1bec0*/  IMAD R28, R28, 0x10000, R31 ;  /* 0x000100001c1c7824 */ /* 0x000fe400078e021f */
[----:B------:R-:W5:Y:S01]  /*1bed0*/  LDL.LU R31, [R1+0x154] ;  /* 0x00015400011f7983 */ /* 0x000f620000300800 */
[----:B------:R-:W-:Y:S02]  /*1bee0*/  IADD3 R226, P1, R226, UR11, RZ ;  /* 0x0000000be2e27c10 */ /* 0x000fe4000ff3e0ff */
[----:B------:R-:W-:Y:S02]  /*1bef0*/  IADD3 R242, P2, R242, UR11, RZ ;  /* 0x0000000bf2f27c10 */ /* 0x000fe4000ff5e0ff */
[----:B------:R-:W-:Y:S02]  /*1bf00*/  IADD3.X R225, R225, UR10, RZ, P1, !PT ;  /* 0x0000000ae1e17c10 */ /* 0x000fe40008ffe4ff */
[----:B------:R-:W-:Y:S01]  /*1bf10*/  IADD3.X R241, R241, UR10, RZ, P2, !PT ;  /* 0x0000000af1f17c10 */ /* 0x000fe200097fe4ff */
[----:B------:R-:W-:-:S02]  /*1bf20*/  IMAD.MOV.U32 R4, RZ, RZ, R226 ;  /* 0x000000ffff047224 */ /* 0x000fc400078e00e2 */
[----:B------:R-:W-:-:S05]  /*1bf30*/  IMAD.MOV.U32 R5, RZ, RZ, R225 ;  /* 0x000000ffff057224 */ /* 0x000fca00078e00e1 */
[----:B------:R1:W-:Y:S02]  /*1bf40*/  LDGSTS.E [R28+0xa00], [R4.64], P0 ;  /* 0x00a00000041c7fae */ /* 0x0003e4000812184c */
[----:B-1----:R-:W-:Y:S02]  /*1bf50*/  IMAD.MOV.U32 R4, RZ, RZ, R242 ;  /* 0x000000ffff047224 */ /* 0x002fe400078e00f2 */
[----:B------:R-:W-:-:S05]  /*1bf60*/  IMAD.MOV.U32 R5, RZ, RZ, R241 ;  /* 0x000000ffff057224 */ /* 0x000fca00078e00f1 */
[----:B------:R1:W-:Y:S01]  /*1bf70*/  LDGSTS.E [R28+0x1a00], [R4.64], P0 ;  /* 0x01a00000041c7fae */ /* 0x0003e2000812184c */
[----:B--2---:R-:W-:-:S05]  /*1bf80*/  IADD3 R73, P1, R73, UR11, RZ ;  /* 0x0000000b49497c10 */ /* 0x004fca000ff3e0ff */
[----:B------:R-:W-:Y:S01]  /*1bf90*/  STL [R1+0x14], R73 ;  /* 0x0000144901007387 */ /* 0x000fe20000100800 */
[----:B----4-:R-:W-:Y:S02]  /*1bfa0*/  IADD3 R55, P2, R55, UR11, RZ ;  /* 0x0000000b37377c10 */ /* 0x010fe4000ff5e0ff */
[----:B------:R-:W-:Y:S02]  /*1bfb0*/  IADD3.X R74, R74, UR10, RZ, P1, !PT ;  /* 0x0000000a4a4a7c10 */ /* 0x000fe40008ffe4ff */
[----:B------:R-:W-:-:S03]  /*1bfc0*/  IADD3.X R72, R72, UR10, RZ, P2, !PT ;  /* 0x0000000a48487c10 */ /* 0x000fc600097fe4ff */
[----:B------:R2:W-:Y:S04]  /*1bfd0*/  STL [R1+0x10], R74 ;  /* 0x0000104a01007387 */ /* 0x0005e80000100800 */
[----:B------:R-:W-:Y:S04]  /*1bfe0*/  STL [R1+0x54], R55 ;  /* 0x0000543701007387 */ /* 0x000fe80000100800 */
[----:B------:R4:W-:Y:S04]  /*1bff0*/  STL [R1+0x50], R72 ;  /* 0x0000504801007387 */ /* 0x0009e80000100800 */
[----:B------:R-:W5:Y:S04]  /*1c000*/  LDL.LU R90, [R1+0x190] ;  /* 0x00019000015a7983 */ /* 0x000f680000300800 */
[----:B------:R-:W5:Y:S01]  /*1c010*/  LDL.LU R89, [R1+0x194] ;  /* 0x0001940001597983 */ /* 0x000f620000300800 */
[----:B-1----:R-:W-:-:S02]  /*1c020*/  IMAD.MOV.U32 R4, RZ, RZ, R73 ;  /* 0x000000ffff047224 */ /* 0x002fc400078e0049 */
[----:B------:R-:W-:Y:S01]  /*1c030*/  IMAD.MOV.U32 R5, RZ, RZ, R74 ;  /* 0x000000ffff057224 */ /* 0x000fe200078e004a */
[----:B------:R-:W5:Y:S04]  /*1c040*/  LDL.LU R88, [R1+0x1d0] ;  /* 0x0001d00001587983 */ /* 0x000f680000300800 */
[----:B------:R-:W5:Y:S04]  /*1c050*/  LDL.LU R75, [R1+0x1d4] ;  /* 0x0001d400014b7983 */ /* 0x000f680000300800 */
[----:B------:R1:W-:Y:S02]  /*1c060*/  LDGSTS.E [R28+0x2a00], [R4.64], P0 ;  /* 0x02a00000041c7fae */ /* 0x0003e4000812184c */
[----:B-1----:R-:W-:-:S02]  /*1c070*/  IMAD.MOV.U32 R4, RZ, RZ, R55 ;  /* 0x000000ffff047224 */ /* 0x002fc400078e0037 */
[----:B------:R-:W-:-:S05]  /*1c080*/  IMAD.MOV.U32 R5, RZ, RZ, R72 ;  /* 0x000000ffff057224 */ /* 0x000fca00078e0048 */
[----:B------:R1:W-:Y:S01]  /*1c090*/  LDGSTS.E [R28+0x3a00], [R4.64], P0 ;  /* 0x03a00000041c7fae */ /* 0x0003e2000812184c */
[----:B---3--:R-:W-:Y:S02]  /*1c0a0*/  IADD3 R53, P1, R53, UR11, RZ ;  /* 0x0000000b35357c10 */ /* 0x008fe4000ff3e0ff */
[----:B------:R-:W-:Y:S02]  /*1c0b0*/  IADD3 R35, P2, R35, UR11, RZ ;  /* 0x0000000b23237c10 */ /* 0x000fe4000ff5e0ff */
[----:B------:R-:W-:Y:S01]  /*1c0c0*/  IADD3.X R54, R54, UR10, RZ, P1, !PT ;  /* 0x0000000a36367c10 */ /* 0x000fe20008ffe4ff */
[----:B------:R-:W-:Y:S01]  /*1c0d0*/  STL [R1+0x94], R53 ;  /* 0x0000943501007387 */ /* 0x000fe20000100800 */
[----:B------:R-:W-:-:S03]  /*1c0e0*/  IADD3.X R52, R52, UR10, RZ, P2, !PT ;  /* 0x0000000a34347c10 */ /* 0x000fc600097fe4ff */
[----:B------:R3:W-:Y:S04]  /*1c0f0*/  STL [R1+0x90], R54 ;  /* 0x0000903601007387 */ /* 0x0007e80000100800 */
[----:B------:R-:W-:Y:S04]  /*1c100*/  STL [R1+0xd4], R35 ;  /* 0x0000d42301007387 */ /* 0x000fe80000100800 */
[----:B--2---:R-:W2:Y:S04]  /*1c110*/  LDL.LU R74, [R1+0x210] ;  /* 0x00021000014a7983 */ /* 0x004ea80000300800 */
[----:B------:R3:W-:Y:S04]  /*1c120*/  STL [R1+0xd0], R52 ;  /* 0x0000d03401007387 */ /* 0x0007e80000100800 */
[----:B------:R-:W2:Y:S01]  /*1c130*/  LDL.LU R73, [R1+0x214] ;  /* 0x0002140001497983 */ /* 0x000ea20000300800 */
[----:B-1----:R-:W-:-:S02]  /*1c140*/  IMAD.MOV.U32 R4, RZ, RZ, R53 ;  /* 0x000000ffff047224 */ /* 0x002fc400078e0035 */
[----:B------:R-:W-:Y:S01]  /*1c150*/  IMAD.MOV.U32 R5, RZ, RZ, R54 ;  /* 0x000000ffff057224 */ /* 0x000fe200078e0036 */
[----:B----4-:R-:W4:Y:S01]  /*1c160*/  LDL.LU R72, [R1+0x250] ;  /* 0x0002500001487983 */ /* 0x010f220000300800 */
[----:B-----5:R-:W-:-:S03]  /*1c170*/  IADD3 R33, P1, R33, UR11, RZ ;  /* 0x0000000b21217c10 */ /* 0x020fc6000ff3e0ff */
[----:B------:R-:W5:Y:S01]  /*1c180*/  LDL.LU R55, [R1+0x254] ;  /* 0x0002540001377983 */ /* 0x000f620000300800 */
[----:B------:R-:W-:-:S03]  /*1c190*/  IADD3 R31, P2, R31, UR11, RZ ;  /* 0x0000000b1f1f7c10 */ /* 0x000fc6000ff5e0ff */
[----:B---3--:R-:W3:Y:S01]  /*1c1a0*/  LDL.LU R54, [R1+0x290] ;  /* 0x0002900001367983 */ /* 0x008ee20000300800 */
[----:B------:R-:W-:-:S03]  /*1c1b0*/  IADD3.X R34, R34, UR10, RZ, P1, !PT ;  /* 0x0000000a22227c10 */ /* 0x000fc60008ffe4ff */
[----:B------:R1:W-:Y:S04]  /*1c1c0*/  LDGSTS.E [R28+0x4a00], [R4.64], P0 ;  /* 0x04a00000041c7fae */ /* 0x0003e8000812184c */
[----:B------:R-:W3:Y:S01]  /*1c1d0*/  LDL.LU R53, [R1+0x294] ;  /* 0x0002940001357983 */ /* 0x000ee20000300800 */
[----:B------:R-:W-:Y:S01]  /*1c1e0*/  IADD3.X R32, R32, UR10, RZ, P2, !PT ;  /* 0x0000000a20207c10 */ /* 0x000fe200097fe4ff */
[----:B-1----:R-:W-:Y:S02]  /*1c1f0*/  IMAD.MOV.U32 R5, RZ, RZ, R52 ;  /* 0x000000ffff057224 */ /* 0x002fe400078e0034 */
[----:B------:R-:W-:Y:S01]  /*1c200*/  IMAD.MOV.U32 R4, RZ, RZ, R35 ;  /* 0x000000ffff047224 */ /* 0x000fe200078e0023 */
[----:B------:R-:W3:Y:S04]  /*1c210*/  LDL.LU R52, [R1+0x2d0] ;  /* 0x0002d00001347983 */ /* 0x000ee80000300800 */
[----:B------:R-:W3:Y:S04]  /*1c220*/  LDL.LU R35, [R1+0x2d4] ;  /* 0x0002d40001237983 */ /* 0x000ee80000300800 */
[----:B------:R1:W-:Y:S04]  /*1c230*/  LDGSTS.E [R28+0x5a00], [R4.64], P0 ;  /* 0x05a00000041c7fae */ /* 0x0003e8000812184c */
[----:B------:R-:W-:Y:S04]  /*1c240*/  STL [R1+0x114], R33 ;  /* 0x0001142101007387 */ /* 0x000fe80000100800 */
[----:B------:R1:W-:Y:S02]  /*1c250*/  STL [R1+0x110], R34 ;  /* 0x0001102201007387 */ /* 0x0003e40000100800 */
[----:B-1----:R-:W-:-:S02]  /*1c260*/  IMAD.MOV.U32 R4, RZ, RZ, R33 ;  /* 0x000000ffff047224 */ /* 0x002fc400078e0021 */
[----:B------:R-:W-:Y:S01]  /*1c270*/  STL [R1+0x154], R31 ;  /* 0x0001541f01007387 */ /* 0x000fe20000100800 */
[----:B------:R-:W-:-:S03]  /*1c280*/  IMAD.MOV.U32 R5, RZ, RZ, R34 ;  /* 0x000000ffff057224 */ /* 0x000fc600078e0022 */
[----:B------:R1:W-:Y:S04]  /*1c290*/  STL [R1+0x150], R32 ;  /* 0x0001502001007387 */ /* 0x0003e80000100800 */
[----:B------:R-:W3:Y:S04]  /*1c2a0*/  LDL.LU R34, [R1+0x310] ;  /* 0x0003100001227983 */ /* 0x000ee80000300800 */
[----:B------:R-:W3:Y:S04]  /*1c2b0*/  LDL.LU R33, [R1+0x314] ;  /* 0x0003140001217983 */ /* 0x000ee80000300800 */
[----:B------:R1:W-:Y:S02]  /*1c2c0*/  LDGSTS.E [R28+0x6a00], [R4.64], P0 ;  /* 0x06a00000041c7fae */ /* 0x0003e4000812184c */
[----:B-1----:R-:W-:-:S02]  /*1c2d0*/  IMAD.MOV.U32 R5, RZ, RZ, R32 ;  /* 0x000000ffff057224 */ /* 0x002fc400078e0020 */
[----:B------:R-:W-:Y:S01]  /*1c2e0*/  IMAD.MOV.U32 R4, RZ, RZ, R31 ;  /* 0x000000ffff047224 */ /* 0x000fe200078e001f */
[----:B------:R-:W3:Y:S04]  /*1c2f0*/  LDL.LU R32, [R1+0x350] ;  /* 0x0003500001207983 */ /* 0x000ee80000300800 */
[----:B------:R-:W3:Y:S04]  /*1c300*/  LDL.LU R31, [R1+0x354] ;  /* 0x00035400011f7983 */ /* 0x000ee80000300800 */
[----:B------:R1:W-:Y:S01]  /*1c310*/  LDGSTS.E [R28+0x7a00], [R4.64], P0 ;  /* 0x07a00000041c7fae */ /* 0x0003e2000812184c */
[----:B------:R-:W-:-:S04]  /*1c320*/  IADD3 R89, P1, R89, UR11, RZ ;  /* 0x0000000b59597c10 */ /* 0x000fc8000ff3e0ff */
[----:B------:R-:W-:Y:S01]  /*1c330*/  IADD3.X R90, R90, UR10, RZ, P1, !PT ;  /* 0x0000000a5a5a7c10 */ /* 0x000fe20008ffe4ff */
[----:B-1----:R-:W-:Y:S01]  /*1c340*/  IMAD.MOV.U32 R4, RZ, RZ, R89 ;  /* 0x000000ffff047224 */ /* 0x002fe200078e0059 */
[----:B------:R-:W-:-:S03]  /*1c350*/  IADD3 R75, P2, R75, UR11, RZ ;  /* 0x0000000b4b4b7c10 */ /* 0x000fc6000ff5e0ff */
[----:B------:R-:W-:Y:S01]  /*1c360*/  IMAD.MOV.U32 R5, RZ, RZ, R90 ;  /* 0x000000ffff057224 */ /* 0x000fe200078e005a */
[----:B------:R-:W-:-:S04]  /*1c370*/  IADD3.X R88, R88, UR10, RZ, P2, !PT ;  /* 0x0000000a58587c10 */ /* 0x000fc800097fe4ff */
[----:B------:R1:W-:Y:S04]  /*1c380*/  LDGSTS.E [R28+0x8a00], [R4.64], P0 ;  /* 0x08a00000041c7fae */ /* 0x0003e8000812184c */
[----:B------:R-:W-:Y:S01]  /*1c390*/  STL [R1+0x194], R89 ;  /* 0x0001945901007387 */ /* 0x000fe20000100800 */
[----:B-1----:R-:W-:Y:S02]  /*1c3a0*/  IMAD.MOV.U32 R4, RZ, RZ, R75 ;  /* 0x000000ffff047224 */ /* 0x002fe400078e004b */
[----:B------:R-:W-:Y:S01]  /*1c3b0*/  IMAD.MOV.U32 R5, RZ, RZ, R88 ;  /* 0x000000ffff057224 */ /* 0x000fe200078e0058 */
[----:B------:R-:W-:Y:S04]  /*1c3c0*/  STL [R1+0x190], R90 ;  /* 0x0001905a01007387 */ /* 0x000fe80000100800 */
[----:B------:R1:W-:Y:S04]  /*1c3d0*/  LDGSTS.E [R28+0x9a00], [R4.64], P0 ;  /* 0x09a00000041c7fae */ /* 0x0003e8000812184c */
[----:B------:R-:W-:Y:S04]  /*1c3e0*/  STL [R1+0x1d4], R75 ;  /* 0x0001d44b01007387 */ /* 0x000fe80000100800 */
[----:B------:R-:W-:Y:S01]  /*1c3f0*/  STL [R1+0x1d0], R88 ;  /* 0x0001d05801007387 */ /* 0x000fe20000100800 */
[----:B------:R-:W-:-:S05]  /*1c400*/  IMAD.SHL.U32 R30, R30, 0x4, RZ ;  /* 0x000000041e1e7824 */ /* 0x000fca00078e00ff */
[----:B------:R-:W-:Y:S02]  /*1c410*/  LOP3.LUT R30, R30, 0x60, RZ, 0x3c, !PT ;  /* 0x000000601e1e7812 */ /* 0x000fe400078e3cff */
[----:B--2---:R-:W-:-:S04]  /*1c420*/  IADD3 R73, P1, R73, UR11, RZ ;  /* 0x0000000b49497c10 */ /* 0x004fc8000ff3e0ff */
[----:B------:R-:W-:Y:S01]  /*1c430*/  IADD3.X R74, R74, UR10, RZ, P1, !PT ;  /* 0x0000000a4a4a7c10 */ /* 0x000fe20008ffe4ff */
[----:B-1----:R-:W-:Y:S01]  /*1c440*/  IMAD.MOV.U32 R4, RZ, RZ, R73 ;  /* 0x000000ffff047224 */ /* 0x002fe200078e0049 */
[----:B-----5:R-:W-:-:S03]  /*1c450*/  IADD3 R55, P2, R55, UR11, RZ ;  /* 0x0000000b37377c10 */ /* 0x020fc6000ff5e0ff */
[----:B------:R-:W-:Y:S01]  /*1c460*/  IMAD.MOV.U32 R5, RZ, RZ, R74 ;  /* 0x000000ffff057224 */ /* 0x000fe200078e004a */
[----:B----4-:R-:W-:Y:S01]  /*1c470*/  IADD3.X R72, R72, UR10, RZ, P2, !PT ;  /* 0x0000000a48487c10 */ /* 0x010fe200097fe4ff */
[----:B------:R-:W-:Y:S01]  /*1c480*/  STL [R1+0x214], R73 ;  /* 0x0002144901007387 */ /* 0x000fe20000100800 */
[----:B---3--:R-:W-:-:S03]  /*1c490*/  IADD3 R53, P1, R53, UR11, RZ ;  /* 0x0000000b35357c10 */ /* 0x008fc6000ff3e0ff */
[----:B------:R-:W-:Y:S01]  /*1c4a0*/  STL [R1+0x210], R74 ;  /* 0x0002104a01007387 */ /* 0x000fe20000100800 */
[----:B------:R-:W-:-:S03]  /*1c4b0*/  IADD3.X R54, R54, UR10, RZ, P1, !PT ;  /* 0x0000000a36367c10 */ /* 0x000fc60008ffe4ff */
[----:B------:R1:W-:Y:S04]  /*1c4c0*/  LDGSTS.E [R28+0xaa00], [R4.64], P0 ;  /* 0x0aa00000041c7fae */ /* 0x0003e8000812184c */
[----:B------:R-:W-:Y:S01]  /*1c4d0*/  STL [R1+0x254], R55 ;  /* 0x0002543701007387 */ /* 0x000fe20000100800 */
[----:B------:R-:W-:-:S03]  /*1c4e0*/  IADD3 R35, P2, R35, UR11, RZ ;  /* 0x0000000b23237c10 */ /* 0x000fc6000ff5e0ff */
[----:B------:R2:W-:Y:S01]  /*1c4f0*/  STL [R1+0x250], R72 ;  /* 0x0002504801007387 */ /* 0x0005e20000100800 */
[----:B-1----:R-:W-:Y:S02]  /*1c500*/  IMAD.MOV.U32 R4, RZ, RZ, R55 ;  /* 0x000000ffff047224 */ /* 0x002fe400078e0037 */
[----:B------:R-:W-:Y:S01]  /*1c510*/  IMAD.MOV.U32 R5, RZ, RZ, R72 ;  /* 0x000000ffff057224 */ /* 0x000fe200078e0048 */
[----:B------:R-:W-:Y:S01]  /*1c520*/  IADD3.X R52, R52, UR10, RZ, P2, !PT ;  /* 0x0000000a34347c10 */ /* 0x000fe200097fe4ff */
[----:B------:R-:W-:Y:S04]  /*1c530*/  STL [R1+0x294], R53 ;  /* 0x0002943501007387 */ /* 0x000fe80000100800 */
[----:B------:R1:W-:Y:S04]  /*1c540*/  STL [R1+0x290], R54 ;  /* 0x0002903601007387 */ /* 0x0003e80000100800 */
[----:B------:R-:W-:Y:S04]  /*1c550*/  STL [R1+0x2d4], R35 ;  /* 0x0002d42301007387 */ /* 0x000fe80000100800 */
[----:B------:R3:W-:Y:S04]  /*1c560*/  LDGSTS.E [R28+0xba00], [R4.64], P0 ;  /* 0x0ba00000041c7fae */ /* 0x0007e8000812184c */
[----:B--2---:R-:W2:Y:S04]  /*1c570*/  LDL.LU R72, [R1+0x1c] ;  /* 0x00001c0001487983 */ /* 0x004ea80000300800 */
[----:B------:R4:W-:Y:S01]  /*1c580*/  STL [R1+0x2d0], R52 ;  /* 0x0002d03401007387 */ /* 0x0009e20000100800 */
[----:B------:R-:W-:Y:S01]  /*1c590*/  IADD3 R33, P1, R33, UR11, RZ ;  /* 0x0000000b21217c10 */ /* 0x000fe2000ff3e0ff */
[----:B---3--:R-:W-:-:S02]  /*1c5a0*/  IMAD.MOV.U32 R5, RZ, RZ, R54 ;  /* 0x000000ffff057224 */ /* 0x008fc400078e0036 */
[----:B------:R-:W-:Y:S01]  /*1c5b0*/  IMAD.MOV.U32 R4, RZ, RZ, R53 ;  /* 0x000000ffff047224 */ /* 0x000fe200078e0035 */
[----:B-1----:R-:W3:Y:S01]  /*1c5c0*/  LDL.LU R54, [R1+0x5c] ;  /* 0x00005c0001367983 */ /* 0x002ee20000300800 */
[----:B------:R-:W-:-:S03]  /*1c5d0*/  IADD3.X R34, R34, UR10, RZ, P1, !PT ;  /* 0x0000000a22227c10 */ /* 0x000fc60008ffe4ff */
[----:B------:R-:W5:Y:S04]  /*1c5e0*/  LDL.LU R73, [R1+0x18] ;  /* 0x0000180001497983 */ /* 0x000f680000300800 */
[----:B------:R-:W5:Y:S04]  /*1c5f0*/  LDL.LU R55, [R1+0x58] ;  /* 0x0000580001377983 */ /* 0x000f680000300800 */
[----:B------:R1:W-:Y:S01]  /*1c600*/  LDGSTS.E [R28+0xca00], [R4.64], P0 ;  /* 0x0ca00000041c7fae */ /* 0x0003e2000812184c */
[----:B------:R-:W-:-:S03]  /*1c610*/  IADD3 R31, P2, R31, UR11, RZ ;  /* 0x0000000b1f1f7c10 */ /* 0x000fc6000ff5e0ff */
[----:B------:R-:W-:Y:S01]  /*1c620*/  STL [R1+0x314], R33 ;  /* 0x0003142101007387 */ /* 0x000fe20000100800 */
[----:B------:R-:W-:Y:S01]  /*1c630*/  IADD3.X R32, R32, UR10, RZ, P2, !PT ;  /* 0x0000000a20207c10 */ /* 0x000fe200097fe4ff */
[----:B-1----:R-:W-:Y:S02]  /*1c640*/  IMAD.MOV.U32 R4, RZ, RZ, R35 ;  /* 0x000000ffff047224 */ /* 0x002fe400078e0023 */
[----:B------:R-:W-:Y:S01]  /*1c650*/  IMAD.MOV.U32 R5, RZ, RZ, R52 ;  /* 0x000000ffff057224 */ /* 0x000fe200078e0034 */
[----:B------:R1:W-:Y:S04]  /*1c660*/  STL [R1+0x310], R34 ;  /* 0x0003102201007387 */ /* 0x0003e80000100800 */
[----:B------:R-:W-:Y:S04]  /*1c670*/  STL [R1+0x354], R31 ;  /* 0x0003541f01007387 */ /* 0x000fe80000100800 */
[----:B----4-:R-:W4:Y:S04]  /*1c680*/  LDL.LU R52, [R1+0x9c] ;  /* 0x00009c0001347983 */ /* 0x010f280000300800 */
[----:B------:R1:W-:Y:S04]  /*1c690*/  LDGSTS.E [R28+0xda00], [R4.64], P0 ;  /* 0x0da00000041c7fae */ /* 0x0003e8000812184c */
[----:B------:R1:W-:Y:S02]  /*1c6a0*/  STL [R1+0x350], R32 ;  /* 0x0003502001007387 */ /* 0x0003e40000100800 */
[----:B-1----:R-:W-:-:S02]  /*1c6b0*/  IMAD.MOV.U32 R5, RZ, RZ, R34 ;  /* 0x000000ffff057224 */ /* 0x002fc400078e0022 */
[----:B------:R-:W4:Y:S04]  /*1c6c0*/  LDL.LU R34, [R1+0xdc] ;  /* 0x0000dc0001227983 */ /* 0x000f280000300800 */
[----:B------:R-:W4:Y:S04]  /*1c6d0*/  LDL.LU R53, [R1+0x98] ;  /* 0x0000980001357983 */ /* 0x000f280000300800 */
[----:B------:R-:W4:Y:S01]  /*1c6e0*/  LDL.LU R35, [R1+0xd8] ;  /* 0x0000d80001237983 */ /* 0x000f220000300800 */
[----:B------:R-:W-:-:S03]  /*1c6f0*/  IMAD.MOV.U32 R4, RZ, RZ, R33 ;  /* 0x000000ffff047224 */ /* 0x000fc600078e0021 */
[----:B------:R-:W4:Y:S04]  /*1c700*/  LDL.LU R33, [R1+0x118] ;  /* 0x0001180001217983 */ /* 0x000f280000300800 */
[----:B------:R1:W-:Y:S02]  /*1c710*/  LDGSTS.E [R28+0xea00], [R4.64], P0 ;  /* 0x0ea00000041c7fae */ /* 0x0003e4000812184c */
[----:B-1----:R-:W-:Y:S02]  /*1c720*/  IMAD.MOV.U32 R4, RZ, RZ, R31 ;  /* 0x000000ffff047224 */ /* 0x002fe400078e001f */
[----:B------:R-:W-:Y:S02]  /*1c730*/  IMAD.MOV.U32 R5, RZ, RZ, R32 ;  /* 0x000000ffff057224 */ /* 0x000fe400078e0020 */
[----:B------:R-:W4:Y:S04]  /*1c740*/  LDL.LU R32, [R1+0x11c] ;  /* 0x00011c0001207983 */ /* 0x000f280000300800 */
[----:B------:R1:W-:Y:S04]  /*1c750*/  LDGSTS.E [R28+0xfa00], [R4.64], P0 ;  /* 0x0fa00000041c7fae */ /* 0x0003e8000812184c */
[----:B------:R-:W4:Y:S01]  /*1c760*/  LDL.LU R31, [R1+0x158] ;  /* 0x00015800011f7983 */ /* 0x000f220000300800 */
[----:B-1----:R-:W-:-:S04]  /*1c770*/  IMAD.U32 R28, RZ, RZ, UR8 ;  /* 0x00000008ff1c7e24 */ /* 0x002fc8000f8e00ff */
[----:B------:R-:W-:Y:S02]  /*1c780*/  IMAD R28, R28, 0x10000, R30 ;  /* 0x000100001c1c7824 */ /* 0x000fe400078e021e */
[----:B------:R-:W4:Y:S01]  /*1c790*/  LDL.LU R30, [R1+0x15c] ;  /* 0x00015c00011e7983 */ /* 0x000f220000300800 */
        /* <DEDUP_REMOVED lines=12> */
[----:B---3--:R-:W-:Y:S02]  /*1c860*/  IADD3 R54, P2, R54, UR11, RZ ;  /* 0x0000000b36367c10 */ /* 0x008fe4000ff5e0ff */
[----:B-----5:R-:W-:Y:S02]  /*1c870*/  IADD3.X R73, R73, UR10, RZ, P1, !PT ;  /* 0x0000000a49497c10 */ /* 0x020fe40008ffe4ff */
        /* <DEDUP_REMOVED lines=9> */
[----:B------:R-:W5:Y:S01]  /*1c910*/  LDL.LU R74, [R1+0x1dc] ;  /* 0x0001dc00014a7983 */ /* 0x000f620000300800 */
[----:B----4-:R-:W-:-:S03]  /*1c920*/  IADD3 R52, P1, R52, UR11, RZ ;  /* 0x0000000b34347c10 */ /* 0x010fc6000ff3e0ff */
[----:B------:R1:W-:Y:S04]  /*1c930*/  LDGSTS.E [R28+0x2c00], [R4.64], P0 ;  /* 0x02c00000041c7fae */ /* 0x0003e8000812184c */
[----:B------:R-:W-:Y:S01]  /*1c940*/  STL [R1+0x9c], R52 ;  /* 0x00009c3401007387 */ /* 0x000fe20000100800 */
[----:B------:R-:W-:Y:S02]  /*1c950*/  IADD3 R34, P2, R34, UR11, RZ ;  /* 0x0000000b22227c10 */ /* 0x000fe4000ff5e0ff */
[----:B------:R-:W-:Y:S02]  /*1c960*/  IADD3.X R53, R53, UR10, RZ, P1, !PT ;  /* 0x0000000a35357c10 */ /* 0x000fe40008ffe4ff */
[----:B------:R-:W-:-:S03]  /*1c970*/  IADD3.X R35, R35, UR10, RZ, P2, !PT ;  /* 0x0000000a23237c10 */ /* 0x000fc600097fe4ff */
[----:B------:R4:W-:Y:S01]  /*1c980*/  STL [R1+0x98], R53 ;  /* 0x0000983501007387 */ /* 0x0009e20000100800 */
[----:B-1----:R-:W-:Y:S02]  /*1c990*/  IMAD.MOV.U32 R4, RZ, RZ, R54 ;  /* 0x000000ffff047224 */ /* 0x002fe400078e0036 */
[----:B------:R-:W-:Y:S01]  /*1c9a0*/  IMAD.MOV.U32 R5, RZ, RZ, R55 ;  /* 0x000000ffff057224 */ /* 0x000fe200078e0037 */
[----:B------:R-:W-:Y:S04]  /*1c9b0*/  STL [R1+0xdc], R34 ;  /* 0x0000dc2201007387 */ /* 0x000fe80000100800 */
[----:B--2---:R-:W2:Y:S04]  /*1c9c0*/  LDL.LU R73, [R1+0x218] ;  /* 0x0002180001497983 */ /* 0x004ea80000300800 */
[----:B------:R1:W-:Y:S04]  /*1c9d0*/  STL [R1+0xd8], R35 ;  /* 0x0000d82301007387 */ /* 0x0003e80000100800 */
[----:B------:R-:W2:Y:S04]  /*1c9e0*/  LDL.LU R72, [R1+0x21c] ;  /* 0x00021c0001487983 */ /* 0x000ea80000300800 */
[----:B------:R1:W-:Y:S04]  /*1c9f0*/  LDGSTS.E [R28+0x3c00], [R4.64], P0 ;  /* 0x03c00000041c7fae */ /* 0x0003e8000812184c */
[----:B---3--:R-:W3:Y:S04]  /*1ca00*/  LDL.LU R55, [R1+0x258] ;  /* 0x0002580001377983 */ /* 0x008ee80000300800 */
[----:B------:R-:W3:Y:S01]  /*1ca10*/  LDL.LU R54, [R1+0x25c] ;  /* 0x00025c0001367983 */ /* 0x000ee20000300800 */
[----:B-1----:R-:W-:-:S02]  /*1ca20*/  IMAD.MOV.U32 R4, RZ, RZ, R52 ;  /* 0x000000ffff047224 */ /* 0x002fc400078e0034 */
[----:B------:R-:W-:Y:S02]  /*1ca30*/  IMAD.MOV.U32 R5, RZ, RZ, R53 ;  /* 0x000000ffff057224 */ /* 0x000fe400078e0035 */
[----:B----4-:R-:W4:Y:S01]  /*1ca40*/  LDL.LU R53, [R1+0x298] ;  /* 0x0002980001357983 */ /* 0x010f220000300800 */
[----:B------:R-:W-:-:S03]  /*1ca50*/  IADD3 R32, P1, R32, UR11, RZ ;  /* 0x0000000b20207c10 */ /* 0x000fc6000ff3e0ff */
[----:B------:R1:W-:Y:S01]  /*1ca60*/  LDGSTS.E [R28+0x4c00], [R4.64], P0 ;  /* 0x04c00000041c7fae */ /* 0x0003e2000812184c */
[----:B------:R-:W-:Y:S02]  /*1ca70*/  IADD3.X R33, R33, UR10, RZ, P1, !PT ;  /* 0x0000000a21217c10 */ /* 0x000fe40008ffe4ff */
[----:B------:R-:W-:Y:S01]  /*1ca80*/  IADD3 R30, P2, R30, UR11, RZ ;  /* 0x0000000b1e1e7c10 */ /* 0x000fe2000ff5e0ff */
[----:B-1----:R-:W-:Y:S02]  /*1ca90*/  IMAD.MOV.U32 R5, RZ, RZ, R35 ;  /* 0x000000ffff057224 */ /* 0x002fe400078e0023 */
[----:B------:R-:W4:Y:S01]  /*1caa0*/  LDL.LU R35, [R1+0x29c] ;  /* 0x00029c0001237983 */ /* 0x000f220000300800 */
[----:B------:R-:W-:-:S03]  /*1cab0*/  IMAD.MOV.U32 R4, RZ, RZ, R34 ;  /* 0x000000ffff047224 */ /* 0x000fc600078e0022 */
[----:B------:R-:W4:Y:S04]  /*1cac0*/  LDL.LU R52, [R1+0x2d8] ;  /* 0x0002d80001347983 */ /* 0x000f280000300800 */
[----:B------:R-:W4:Y:S01]  /*1cad0*/  LDL.LU R34, [R1+0x2dc] ;  /* 0x0002dc0001227983 */ /* 0x000f220000300800 */
[----:B------:R-:W-:-:S03]  /*1cae0*/  IADD3.X R31, R31, UR10, RZ, P2, !PT ;  /* 0x0000000a1f1f7c10 */ /* 0x000fc600097fe4ff */
[----:B------:R1:W-:Y:S04]  /*1caf0*/  LDGSTS.E [R28+0x5c00], [R4.64], P0 ;  /* 0x05c00000041c7fae */ /* 0x0003e8000812184c */
[----:B------:R-:W-:Y:S04]  /*1cb00*/  STL [R1+0x11c], R32 ;  /* 0x00011c2001007387 */ /* 0x000fe80000100800 */
[----:B------:R1:W-:Y:S02]  /*1cb10*/  STL [R1+0x118], R33 ;  /* 0x0001182101007387 */ /* 0x0003e40000100800 */
[----:B-1----:R-:W-:-:S02]  /*1cb20*/  IMAD.MOV.U32 R4, RZ, RZ, R32 ;  /* 0x000000ffff047224 */ /* 0x002fc400078e0020 */
[----:B------:R-:W-:Y:S01]  /*1cb30*/  IMAD.MOV.U32 R5, RZ, RZ, R33 ;  /* 0x000000ffff057224 */ /* 0x000fe200078e0021 */
[----:B------:R-:W-:Y:S04]  /*1cb40*/  STL [R1+0x15c], R30 ;  /* 0x00015c1e01007387 */ /* 0x000fe80000100800 */
[----:B------:R1:W-:Y:S04]  /*1cb50*/  STL [R1+0x158], R31 ;  /* 0x0001581f01007387 */ /* 0x0003e80000100800 */
[----:B------:R1:W-:Y:S04]  /*1cb60*/  LDGSTS.E [R28+0x6c00], [R4.64], P0 ;  /* 0x06c00000041c7fae */ /* 0x0003e8000812184c */
[----:B------:R-:W4:Y:S04]  /*1cb70*/  LDL.LU R33, [R1+0x318] ;  /* 0x0003180001217983 */ /* 0x000f280000300800 */
[----:B------:R-:W4:Y:S01]  /*1cb80*/  LDL.LU R32, [R1+0x31c] ;  /* 0x00031c0001207983 */ /* 0x000f220000300800 */
[----:B-1----:R-:W-:-:S02]  /*1cb90*/  IMAD.MOV.U32 R5, RZ, RZ, R31 ;  /* 0x000000ffff057224 */ /* 0x002fc400078e001f */
[----:B------:R-:W-:Y:S01]  /*1cba0*/  IMAD.MOV.U32 R4, RZ, RZ, R30 ;  /* 0x000000ffff047224 */ /* 0x000fe200078e001e */
[----:B------:R-:W4:Y:S04]  /*1cbb0*/  LDL.LU R31, [R1+0x358] ;  /* 0x00035800011f7983 */ /* 0x000f280000300800 */
[----:B------:R-:W4:Y:S04]  /*1cbc0*/  LDL.LU R30, [R1+0x35c] ;  /* 0x00035c00011e7983 */ /* 0x000f280000300800 */
[----:B------:R1:W-:Y:S01]  /*1cbd0*/  LDGSTS.E [R28+0x7c00], [R4.64], P0 ;  /* 0x07c00000041c7fae */ /* 0x0003e2000812184c */
[----:B------:R-:W-:-:S02]  /*1cbe0*/  LOP3.LUT R29, R29, 0x70, RZ, 0x3c, !PT ;  /* 0x000000701d1d7812 */ /* 0x000fc400078e3cff */
[----:B-----5:R-:W-:-:S04]  /*1cbf0*/  IADD3 R88, P1, R88, UR11, RZ ;  /* 0x0000000b58587c10 */ /* 0x020fc8000ff3e0ff */
        /* <DEDUP_REMOVED lines=11> */
[----:B------:R-:W-:Y:S01]  /*1ccb0*/  STL [R1+0x1dc], R74 ;  /* 0x0001dc4a01007387 */ /* 0x000fe20000100800 */
[----:B--2---:R-:W-:-:S04]  /*1ccc0*/  IADD3 R72, P1, R72, UR11, RZ ;  /* 0x0000000b48487c10 */ /* 0x004fc8000ff3e0ff */
[----:B------:R-:W-:Y:S01]  /*1ccd0*/  IADD3.X R73, R73, UR10, RZ, P1, !PT ;  /* 0x0000000a49497c10 */ /* 0x000fe20008ffe4ff */
[----:B-1----:R-:W-:-:S04]  /*1cce0*/  IMAD.MOV.U32 R4, RZ, RZ, R72 ;  /* 0x000000ffff047224 */ /* 0x002fc800078e0048 */
[----:B------:R-:W-:Y:S01]  /*1ccf0*/  IMAD.MOV.U32 R5, RZ, RZ, R73 ;  /* 0x000000ffff057224 */ /* 0x000fe200078e0049 */
[----:B---3--:R-:W-:Y:S01]  /*1cd00*/  IADD3 R54, P2, R54, UR11, RZ ;  /* 0x0000000b36367c10 */ /* 0x008fe2000ff5e0ff */
[----:B------:R-:W-:Y:S03]  /*1cd10*/  STL [R1+0x1d8], R75 ;  /* 0x0001d84b01007387 */ /* 0x000fe60000100800 */
[----:B------:R-:W-:Y:S01]  /*1cd20*/  IADD3.X R55, R55, UR10, RZ, P2, !PT ;  /* 0x0000000a37377c10 */ /* 0x000fe200097fe4ff */
[----:B------:R1:W-:Y:S04]  /*1cd30*/  LDGSTS.E [R28+0xac00], [R4.64], P0 ;  /* 0x0ac00000041c7fae */ /* 0x0003e8000812184c */
[----:B------:R-:W-:Y:S04]  /*1cd40*/  STL [R1+0x21c], R72 ;  /* 0x00021c4801007387 */ /* 0x000fe80000100800 */
[----:B------:R-:W-:Y:S01]  /*1cd50*/  STL [R1+0x218], R73 ;  /* 0x0002184901007387 */ /* 0x000fe20000100800 */
[----:B-1----:R-:W-:-:S02]  /*1cd60*/  IMAD.MOV.U32 R4, RZ, RZ, R54 ;  /* 0x000000ffff047224 */ /* 0x002fc400078e0036 */
[----:B------:R-:W-:Y:S01]  /*1cd70*/  IMAD.MOV.U32 R5, RZ, RZ, R55 ;  /* 0x000000ffff057224 */ /* 0x000fe200078e0037 */
[----:B------:R-:W-:Y:S01]  /*1cd80*/  STL [R1+0x25c], R54 ;  /* 0x00025c3601007387 */ /* 0x000fe20000100800 */
[----:B----4-:R-:W-:-:S03]  /*1cd90*/  IADD3 R35, P1, R35, UR11, RZ ;  /* 0x0000000b23237c10 */ /* 0x010fc6000ff3e0ff */
[----:B------:R-:W-:Y:S01]  /*1cda0*/  STL [R1+0x258], R55 ;  /* 0x0002583701007387 */ /* 0x000fe20000100800 */
[----:B------:R-:W-:Y:S02]  /*1cdb0*/  IADD3.X R53, R53, UR10, RZ, P1, !PT ;  /* 0x0000000a35357c10 */ /* 0x000fe40008ffe4ff */
[----:B------:R-:W-:Y:S01]  /*1cdc0*/  IADD3 R34, P2, R34, UR11, RZ ;  /* 0x0000000b22227c10 */ /* 0x000fe2000ff5e0ff */
[----:B------:R-:W-:Y:S03]  /*1cdd0*/  STL [R1+0x29c], R35 ;  /* 0x00029c2301007387 */ /* 0x000fe60000100800 */
[----:B------:R-:W-:Y:S01]  /*1cde0*/  IADD3.X R52, R52, UR10, RZ, P2, !PT ;  /* 0x0000000a34347c10 */ /* 0x000fe200097fe4ff */
[----:B------:R1:W-:Y:S04]  /*1cdf0*/  LDGSTS.E [R28+0xbc00], [R4.64], P0 ;  /* 0x0bc00000041c7fae */ /* 0x0003e8000812184c */
[----:B------:R2:W-:Y:S04]  /*1ce00*/  STL [R1+0x298], R53 ;  /* 0x0002983501007387 */ /* 0x0005e80000100800 */
[----:B------:R-:W-:Y:S01]  /*1ce10*/  STL [R1+0x2dc], R34 ;  /* 0x0002dc2201007387 */ /* 0x000fe20000100800 */
[----:B-1----:R-:W-:-:S02]  /*1ce20*/  IMAD.MOV.U32 R4, RZ, RZ, R35 ;  /* 0x000000ffff047224 */ /* 0x002fc400078e0023 */
[----:B------:R-:W-:Y:S02]  /*1ce30*/  IMAD.MOV.U32 R5, RZ, RZ, R53 ;  /* 0x000000ffff057224 */ /* 0x000fe400078e0035 */
[----:B--2---:R-:W2:Y:S04]  /*1ce40*/  LDL.LU R53, [R1+0x24] ;  /* 0x0000240001357983 */ /* 0x004ea80000300800 */
[----:B------:R1:W-:Y:S04]  /*1ce50*/  STL [R1+0x2d8], R52 ;  /* 0x0002d83401007387 */ /* 0x0003e80000100800 */
[----:B------:R-:W3:Y:S04]  /*1ce60*/  LDL.LU R35, [R1+0x64] ;  /* 0x0000640001237983 */ /* 0x000ee80000300800 */
[----:B------:R4:W-:Y:S01]  /*1ce70*/  LDGSTS.E [R28+0xcc00], [R4.64], P0 ;  /* 0x0cc00000041c7fae */ /* 0x0009e2000812184c */
[----:B------:R-:W-:-:S03]  /*1ce80*/  IADD3 R32, P1, R32, UR11, RZ ;  /* 0x0000000b20207c10 */ /* 0x000fc6000ff3e0ff */
[----:B------:R-:W5:Y:S01]  /*1ce90*/  LDL.LU R54, [R1+0x20] ;  /* 0x0000200001367983 */ /* 0x000f620000300800 */
[----:B------:R-:W-:Y:S01]  /*1cea0*/  IADD3.X R33, R33, UR10, RZ, P1, !PT ;  /* 0x0000000a21217c10 */ /* 0x000fe20008ffe4ff */
[----:B----4-:R-:W-:Y:S01]  /*1ceb0*/  IMAD.MOV.U32 R5, RZ, RZ, R52 ;  /* 0x000000ffff057224 */ /* 0x010fe200078e0034 */
[----:B------:R-:W-:Y:S01]  /*1cec0*/  IADD3 R30, P2, R30, UR11, RZ ;  /* 0x0000000b1e1e7c10 */ /* 0x000fe2000ff5e0ff */
[----:B-1----:R-:W4:Y:S01]  /*1ced0*/  LDL.LU R52, [R1+0x60] ;  /* 0x0000600001347983 */ /* 0x002f220000300800 */
[----:B------:R-:W-:Y:S02]  /*1cee0*/  IMAD.MOV.U32 R4, RZ, RZ, R34 ;  /* 0x000000ffff047224 */ /* 0x000fe400078e0022 */
[----:B------:R-:W-:Y:S01]  /*1cef0*/  IADD3.X R31, R31, UR10, RZ, P2, !PT ;  /* 0x0000000a1f1f7c10 */ /* 0x000fe200097fe4ff */
[----:B------:R-:W-:Y:S04]  /*1cf00*/  STL [R1+0x31c], R32 ;  /* 0x00031c2001007387 */ /* 0x000fe80000100800 */
[----:B------:R1:W-:Y:S04]  /*1cf10*/  STL [R1+0x318], R33 ;  /* 0x0003182101007387 */ /* 0x0003e80000100800 */
[----:B------:R1:W-:Y:S04]  /*1cf20*/  LDGSTS.E [R28+0xdc00], [R4.64], P0 ;  /* 0x0dc00000041c7fae */ /* 0x0003e8000812184c */
[----:B------:R1:W-:Y:S04]  /*1cf30*/  STL [R1+0x35c], R30 ;  /* 0x00035c1e01007387 */ /* 0x0003e80000100800 */
[----:B------:R1:W-:Y:S02]  /*1cf40*/  STL [R1+0x358], R31 ;  /* 0x0003581f01007387 */ /* 0x0003e40000100800 */
[----:B-1----:R-:W-:-:S02]  /*1cf50*/  IMAD.MOV.U32 R4, RZ, RZ, R32 ;  /* 0x000000ffff047224 */ /* 0x002fc400078e0020 */
[----:B------:R-:W4:Y:S01]  /*1cf60*/  LDL.LU R34, [R1+0xa0] ;  /* 0x0000a00001227983 */ /* 0x000f220000300800 */
[----:B------:R-:W-:-:S03]  /*1cf70*/  IMAD.MOV.U32 R5, RZ, RZ, R33 ;  /* 0x000000ffff057224 */ /* 0x000fc600078e0021 */
[----:B------:R-:W4:Y:S04]  /*1cf80*/  LDL.LU R33, [R1+0xa4] ;  /* 0x0000a40001217983 */ /* 0x000f280000300800 */
[----:B------:R1:W-:Y:S04]  /*1cf90*/  LDGSTS.E [R28+0xec00], [R4.64], P0 ;  /* 0x0ec00000041c7fae */ /* 0x0003e8000812184c */
[----:B------:R-:W4:Y:S01]  /*1cfa0*/  LDL.LU R32, [R1+0xe0] ;  /* 0x0000e00001207983 */ /* 0x000f220000300800 */
[----:B-1----:R-:W-:-:S03]  /*1cfb0*/  IMAD.MOV.U32 R4, RZ, RZ, R30 ;  /* 0x000000ffff047224 */ /* 0x002fc600078e001e */
[----:B------:R-:W4:Y:S01]  /*1cfc0*/  LDL.LU R30, [R1+0xe4] ;  /* 0x0000e400011e7983 */ /* 0x000f220000300800 */
[----:B------:R-:W-:-:S03]  /*1cfd0*/  IMAD.MOV.U32 R5, RZ, RZ, R31 ;  /* 0x000000ffff057224 */ /* 0x000fc600078e001f */
[----:B------:R-:W4:Y:S04]  /*1cfe0*/  LDL.LU R31, [R1+0x120] ;  /* 0x00012000011f7983 */ /* 0x000f280000300800 */
[----:B------:R1:W-:Y:S02]  /*1cff0*/  LDGSTS.E [R28+0xfc00], [R4.64], P0 ;  /* 0x0fc00000041c7fae */ /* 0x0003e4000812184c */
[----:B-1----:R-:W-:-:S04]  /*1d000*/  IMAD.U32 R28, RZ, RZ, UR8 ;  /* 0x00000008ff1c7e24 */ /* 0x002fc8000f8e00ff */
[----:B------:R-:W-:Y:S02]  /*1d010*/  IMAD R28, R28, 0x10000, R29 ;  /* 0x000100001c1c7824 */ /* 0x000fe400078e021d */
[----:B------:R-:W4:Y:S04]  /*1d020*/  LDL.LU R29, [R1+0x124] ;  /* 0x00012400011d7983 */ /* 0x000f280000300800 */
[----:B------:R-:W4:Y:S04]  /*1d030*/  LDL.LU R90, [R1+0x160] ;  /* 0x00016000015a7983 */ /* 0x000f280000300800 */
[----:B------:R-:W4:Y:S01]  /*1d040*/  LDL.LU R89, [R1+0x164] ;  /* 0x0001640001597983 */ /* 0x000f220000300800 */
[----:B------:R-:W-:-:S02]  /*1d050*/  IADD3 R230, P1, R230, UR11, RZ ;  /* 0x0000000be6e67c10 */ /* 0x000fc4000ff3e0ff */
[----:B------:R-:W-:Y:S02]  /*1d060*/  IADD3 R246, P2, R246, UR11, RZ ;  /* 0x0000000bf6f67c10 */ /* 0x000fe4000ff5e0ff */
[----:B------:R-:W-:Y:S02]  /*1d070*/  IADD3.X R229, R229, UR10, RZ, P1, !PT ;  /* 0x0000000ae5e57c10 */ /* 0x000fe40008ffe4ff */
[----:B------:R-:W-:Y:S01]  /*1d080*/  IADD3.X R245, R245, UR10, RZ, P2, !PT ;  /* 0x0000000af5f57c10 */ /* 0x000fe200097fe4ff */
[----:B------:R-:W-:Y:S02]  /*1d090*/  IMAD.MOV.U32 R4, RZ, RZ, R230 ;  /* 0x000000ffff047224 */ /* 0x000fe400078e00e6 */
[----:B------:R-:W-:-:S05]  /*1d0a0*/  IMAD.MOV.U32 R5, RZ, RZ, R229 ;  /* 0x000000ffff057224 */ /* 0x000fca00078e00e5 */
[----:B------:R1:W-:Y:S02]  /*1d0b0*/  LDGSTS.E [R28+0xe00], [R4.64], P0 ;  /* 0x00e00000041c7fae */ /* 0x0003e4000812184c */
[----:B-1----:R-:W-:Y:S02]  /*1d0c0*/  IMAD.MOV.U32 R4, RZ, RZ, R246 ;  /* 0x000000ffff047224 */ /* 0x002fe400078e00f6 */
[----:B------:R-:W-:-:S05]  /*1d0d0*/  IMAD.MOV.U32 R5, RZ, RZ, R245 ;  /* 0x000000ffff057224 */ /* 0x000fca00078e00f5 */
[----:B------:R1:W-:Y:S01]  /*1d0e0*/  LDGSTS.E [R28+0x1e00], [R4.64], P0 ;  /* 0x01e00000041c7fae */ /* 0x0003e2000812184c */
[----:B--2---:R-:W-:Y:S02]  /*1d0f0*/  IADD3 R53, P1, R53, UR11, RZ ;  /* 0x0000000b35357c10 */ /* 0x004fe4000ff3e0ff */
[----:B---3--:R-:W-:-:S03]  /*1d100*/  IADD3 R35, P2, R35, UR11, RZ ;  /* 0x0000000b23237c10 */ /* 0x008fc6000ff5e0ff */
[----:B------:R2:W-:Y:S01]  /*1d110*/  STL [R1+0x24], R53 ;  /* 0x0000243501007387 */ /* 0x0005e20000100800 */
[----:B-----5:R-:W-:-:S05]  /*1d120*/  IADD3.X R54, R54, UR10, RZ, P1, !PT ;  /* 0x0000000a36367c10 */ /* 0x020fca0008ffe4ff */
[----:B------:R3:W-:Y:S01]  /*1d130*/  STL [R1+0x20], R54 ;  /* 0x0000203601007387 */ /* 0x0007e20000100800 */
[----:B----4-:R-:W-:-:S03]  /*1d140*/  IADD3.X R52, R52, UR10, RZ, P2, !PT ;  /* 0x0000000a34347c10 */ /* 0x010fc600097fe4ff */
[----:B------:R-:W-:Y:S04]  /*1d150*/  STL [R1+0x64], R35 ;  /* 0x0000642301007387 */ /* 0x000fe80000100800 */
[----:B------:R4:W-:Y:S04]  /*1d160*/  STL [R1+0x60], R52 ;  /* 0x0000603401007387 */ /* 0x0009e80000100800 */
[----:B------:R-:W5:Y:S04]  /*1d170*/  LDL.LU R88, [R1+0x1a0] ;  /* 0x0001a00001587983 */ /* 0x000f680000300800 */
[----:B------:R-:W5:Y:S04]  /*1d180*/  LDL.LU R75, [R1+0x1a4] ;  /* 0x0001a400014b7983 */ /* 0x000f680000300800 */
[----:B------:R-:W5:Y:S04]  /*1d190*/  LDL.LU R74, [R1+0x1e0] ;  /* 0x0001e000014a7983 */ /* 0x000f680000300800 */
[----:B------:R-:W5:Y:S01]  /*1d1a0*/  LDL.LU R73, [R1+0x1e4] ;  /* 0x0001e40001497983 */ /* 0x000f620000300800 */
[----:B-1----:R-:W-:Y:S01]  /*1d1b0*/  IMAD.MOV.U32 R4, RZ, RZ, R53 ;  /* 0x000000ffff047224 */ /* 0x002fe200078e0035 */
[----:B------:R-:W-:Y:S01]  /*1d1c0*/  IADD3 R33, P1, R33, UR11, RZ ;  /* 0x0000000b21217c10 */ /* 0x000fe2000ff3e0ff */
[----:B------:R-:W-:Y:S01]  /*1d1d0*/  IMAD.MOV.U32 R5, RZ, RZ, R54 ;  /* 0x000000ffff057224 */ /* 0x000fe200078e0036 */
[----:B------:R-:W5:Y:S02]  /*1d1e0*/  LDL.LU R55, [R1+0x224] ;  /* 0x0002240001377983 */ /* 0x000f640000300800 */
[----:B------:R-:W-:-:S02]  /*1d1f0*/  IADD3.X R34, R34, UR10, RZ, P1, !PT ;  /* 0x0000000a22227c10 */ /* 0x000fc40008ffe4ff */
[----:B--2---:R-:W2:Y:S04]  /*1d200*/  LDL.LU R53, [R1+0x264] ;  /* 0x0002640001357983 */ /* 0x004ea80000300800 */
[----:B------:R-:W-:Y:S04]  /*1d210*/  STL [R1+0xa4], R33 ;  /* 0x0000a42101007387 */ /* 0x000fe80000100800 */
[----:B------:R1:W-:Y:S01]  /*1d220*/  STL [R1+0xa0], R34 ;  /* 0x0000a02201007387 */ /* 0x0003e20000100800 */
[----:B------:R-:W-:-:S03]  /*1d230*/  IADD3 R30, P2, R30, UR11, RZ ;  /* 0x0000000b1e1e7c10 */ /* 0x000fc6000ff5e0ff */
[----:B------:R1:W-:Y:S01]  /*1d240*/  LDGSTS.E [R28+0x2e00], [R4.64], P0 ;  /* 0x02e00000041c7fae */ /* 0x0003e2000812184c */
[----:B------:R-:W-:-:S03]  /*1d250*/  IADD3.X R32, R32, UR10, RZ, P2, !PT ;  /* 0x0000000a20207c10 */ /* 0x000fc600097fe4ff */
[----:B------:R3:W-:Y:S04]  /*1d260*/  STL [R1+0xe4], R30 ;  /* 0x0000e41e01007387 */ /* 0x0007e80000100800 */
[----:B------:R-:W2:Y:S01]  /*1d270*/  LDL.LU R72, [R1+0x220] ;  /* 0x0002200001487983 */ /* 0x000ea20000300800 */
[----:B-1----:R-:W-:Y:S02]  /*1d280*/  IMAD.MOV.U32 R4, RZ, RZ, R35 ;  /* 0x000000ffff047224 */ /* 0x002fe400078e0023 */
[----:B------:R-:W-:Y:S01]  /*1d290*/  IMAD.MOV.U32 R5, RZ, RZ, R52 ;  /* 0x000000ffff057224 */ /* 0x000fe200078e0034 */
[----:B------:R1:W-:Y:S04]  /*1d2a0*/  STL [R1+0xe0], R32 ;  /* 0x0000e02001007387 */ /* 0x0003e80000100800 */
[----:B------:R1:W-:Y:S04]  /*1d2b0*/  LDGSTS.E [R28+0x3e00], [R4.64], P0 ;  /* 0x03e00000041c7fae */ /* 0x0003e8000812184c */
[----:B---3--:R-:W3:Y:S01]  /*1d2c0*/  LDL.LU R54, [R1+0x260] ;  /* 0x0002600001367983 */ /* 0x008ee20000300800 */
[----:B------:R-:W-:-:S03]  /*1d2d0*/  IADD3 R29, P1, R29, UR11, RZ ;  /* 0x0000000b1d1d7c10 */ /* 0x000fc6000ff3e0ff */
[----:B----4-:R-:W4:Y:S01]  /*1d2e0*/  LDL.LU R52, [R1+0x2a0] ;  /* 0x0002a00001347983 */ /* 0x010f220000300800 */
[----:B-1----:R-:W-:-:S03]  /*1d2f0*/  IMAD.MOV.U32 R4, RZ, RZ, R33 ;  /* 0x000000ffff047224 */ /* 0x002fc600078e0021 */
[----:B------:R-:W4:Y:S01]  /*1d300*/  LDL.LU R35, [R1+0x2a4] ;  /* 0x0002a40001237983 */ /* 0x000f220000300800 */
[----:B------:R-:W-:Y:S01]  /*1d310*/  IMAD.MOV.U32 R5, RZ, RZ, R34 ;  /* 0x000000ffff057224 */ /* 0x000fe200078e0022 */
[----:B------:R-:W-:Y:S02]  /*1d320*/  IADD3 R89, P2, R89, UR11, RZ ;  /* 0x0000000b59597c10 */ /* 0x000fe4000ff5e0ff */
[----:B------:R-:W-:Y:S01]  /*1d330*/  IADD3.X R31, R31, UR10, RZ, P1, !PT ;  /* 0x0000000a1f1f7c10 */ /* 0x000fe20008ffe4ff */
[----:B------:R-:W4:Y:S01]  /*1d340*/  LDL.LU R34, [R1+0x2e0] ;  /* 0x0002e00001227983 */ /* 0x000f220000300800 */
[----:B------:R-:W-:-:S03]  /*1d350*/  IADD3.X R90, R90, UR10, RZ, P2, !PT ;  /* 0x0000000a5a5a7c10 */ /* 0x000fc600097fe4ff */
[----:B------:R1:W-:Y:S02]  /*1d360*/  LDGSTS.E [R28+0x4e00], [R4.64], P0 ;  /* 0x04e00000041c7fae */ /* 0x0003e4000812184c */
[----:B-1----:R-:W-:Y:S02]  /*1d370*/  IMAD.MOV.U32 R4, RZ, RZ, R30 ;  /* 0x000000ffff047224 */ /* 0x002fe400078e001e */
[----:B------:R-:W4:Y:S04]  /*1d380*/  LDL.LU R30, [R1+0x2e4] ;  /* 0x0002e400011e7983 */ /* 0x000f280000300800 */
[----:B------:R-:W-:Y:S01]  /*1d390*/  STL [R1+0x124], R29 ;  /* 0x0001241d01007387 */ /* 0x000fe20000100800 */
[----:B------:R-:W-:-:S03]  /*1d3a0*/  IMAD.MOV.U32 R5, RZ, RZ, R32 ;  /* 0x000000ffff057224 */ /* 0x000fc600078e0020 */
[----:B------:R1:W-:Y:S04]  /*1d3b0*/  STL [R1+0x120], R31 ;  /* 0x0001201f01007387 */ /* 0x0003e80000100800 */
[----:B------:R-:W-:Y:S04]  /*1d3c0*/  STL [R1+0x164], R89 ;  /* 0x0001645901007387 */ /* 0x000fe80000100800 */
[----:B------:R-:W4:Y:S04]  /*1d3d0*/  LDL.LU R33, [R1+0x320] ;  /* 0x0003200001217983 */ /* 0x000f280000300800 */
[----:B------:R-:W-:Y:S04]  /*1d3e0*/  STL [R1+0x160], R90 ;  /* 0x0001605a01007387 */ /* 0x000fe80000100800 */
[----:B------:R-:W4:Y:S04]  /*1d3f0*/  LDL.LU R32, [R1+0x324] ;  /* 0x0003240001207983 */ /* 0x000f280000300800 */
[----:B------:R1:W-:Y:S02]  /*1d400*/  LDGSTS.E [R28+0x5e00], [R4.64], P0 ;  /* 0x05e00000041c7fae */ /* 0x0003e4000812184c */
[----:B-1----:R-:W-:-:S02]  /*1d410*/  IMAD.MOV.U32 R5, RZ, RZ, R31 ;  /* 0x000000ffff057224 */ /* 0x002fc400078e001f */
[----:B------:R-:W-:Y:S01]  /*1d420*/  IMAD.MOV.U32 R4, RZ, RZ, R29 ;  /* 0x000000ffff047224 */ /* 0x000fe200078e001d */
[----:B------:R-:W4:Y:S04]  /*1d430*/  LDL.LU R31, [R1+0x360] ;  /* 0x00036000011f7983 */ /* 0x000f280000300800 */
[----:B------:R-:W4:Y:S04]  /*1d440*/  LDL.LU R29, [R1+0x364] ;  /* 0x00036400011d7983 */ /* 0x000f280000300800 */
[----:B------:R1:W-:Y:S02]  /*1d450*/  LDGSTS.E [R28+0x6e00], [R4.64], P0 ;  /* 0x06e00000041c7fae */ /* 0x0003e4000812184c */
[----:B-1----:R-:W-:-:S02]  /*1d460*/  IMAD.MOV.U32 R4, RZ, RZ, R89 ;  /* 0x000000ffff047224 */ /* 0x002fc400078e0059 */
[----:B------:R-:W-:-:S05]  /*1d470*/  IMAD.MOV.U32 R5, RZ, RZ, R90 ;  /* 0x000000ffff057224 */ /* 0x000fca00078e005a */
[----:B------:R1:W-:Y:S01]  /*1d480*/  LDGSTS.E [R28+0x7e00], [R4.64], P0 ;  /* 0x07e00000041c7fae */ /* 0x0003e2000812184c */
[----:B------:R-:W-:Y:S01]  /*1d490*/  UIADD3 UR4, UR4, 0x1, URZ ;  /* 0x0000000104047890 */ /* 0x000fe2000fffe03f */
[-C--:B------:R-:W-:Y:S08]  /*1d4a0*/  HMMA.1688.F32.TF32 R60, R128, R102.reuse, R60 ;  /* 0x00000066803c723c */ /* 0x080ff0000008103c */
[----:B------:R-:W-:Y:S01]  /*1d4b0*/  HMMA.1688.F32.TF32 R48, R124, R102, R48 ;  /* 0x000000667c30723c */ /* 0x000fe20000081030 */
[----:B-----5:R-:W-:-:S04]  /*1d4c0*/  IADD3 R75, P1, R75, UR11, RZ ;  /* 0x0000000b4b4b7c10 */ /* 0x020fc8000ff3e0ff */
[----:B------:R-:W-:Y:S01]  /*1d4d0*/  IADD3.X R88, R88, UR10, RZ, P1, !PT ;  /* 0x0000000a58587c10 */ /* 0x000fe20008ffe4ff */
[----:B-1----:R-:W-:Y:S01]  /*1d4e0*/  IMAD.MOV.U32 R4, RZ, RZ, R75 ;  /* 0x000000ffff047224 */ /* 0x002fe200078e004b */
[----:B------:R-:W-:-:S03]  /*1d4f0*/  IADD3 R73, P2, R73, UR11, RZ ;  /* 0x0000000b49497c10 */ /* 0x000fc6000ff5e0ff */
[----:B------:R-:W-:Y:S01]  /*1d500*/  IMAD.MOV.U32 R5, RZ, RZ, R88 ;  /* 0x000000ffff057224 */ /* 0x000fe200078e0058 */
[----:B------:R-:W-:-:S04]  /*1d510*/  IADD3.X R74, R74, UR10, RZ, P2, !PT ;  /* 0x0000000a4a4a7c10 */ /* 0x000fc800097fe4ff */
[----:B------:R1:W-:Y:S01]  /*1d520*/  LDGSTS.E [R28+0x8e00], [R4.64], P0 ;  /* 0x08e00000041c7fae */ /* 0x0003e2000812184c */
[----:B------:R-:W-:Y:S02]  /*1d530*/  IADD3 R55, P1, R55, UR11, RZ ;  /* 0x0000000b37377c10 */ /* 0x000fe4000ff3e0ff */
[----:B--2---:R-:W-:Y:S01]  /*1d540*/  IADD3 R53, P2, R53, UR11, RZ ;  /* 0x0000000b35357c10 */ /* 0x004fe2000ff5e0ff */
[----:B-1----:R-:W-:Y:S02]  /*1d550*/  IMAD.MOV.U32 R4, RZ, RZ, R73 ;  /* 0x000000ffff047224 */ /* 0x002fe400078e0049 */
[----:B------:R-:W-:-:S05]  /*1d560*/  IMAD.MOV.U32 R5, RZ, RZ, R74 ;  /* 0x000000ffff057224 */ /* 0x000fca00078e004a */
[----:B------:R1:W-:Y:S01]  /*1d570*/  LDGSTS.E [R28+0x9e00], [R4.64], P0 ;  /* 0x09e00000041c7fae */ /* 0x0003e2000812184c */
[----:B------:R-:W-:Y:S01]  /*1d580*/  IADD3.X R72, R72, UR10, RZ, P1, !PT ;  /* 0x0000000a48487c10 */ /* 0x000fe20008ffe4ff */
[----:B-1----:R-:W-:-:S04]  /*1d590*/  IMAD.MOV.U32 R4, RZ, RZ, R55 ;  /* 0x000000ffff047224 */ /* 0x002fc800078e0037 */
[----:B------:R-:W-:-:S05]  /*1d5a0*/  IMAD.MOV.U32 R5, RZ, RZ, R72 ;  /* 0x000000ffff057224 */ /* 0x000fca00078e0048 */
[----:B------:R1:W-:Y:S01]  /*1d5b0*/  LDGSTS.E [R28+0xae00], [R4.64], P0 ;  /* 0x0ae00000041c7fae */ /* 0x0003e2000812184c */
[----:B---3--:R-:W-:-:S03]  /*1d5c0*/  IADD3.X R54, R54, UR10, RZ, P2, !PT ;  /* 0x0000000a36367c10 */ /* 0x008fc600097fe4ff */
[----:B------:R-:W-:Y:S01]  /*1d5d0*/  STL [R1+0x1a4], R75 ;  /* 0x0001a44b01007387 */ /* 0x000fe20000100800 */
[----:B----4-:R-:W-:Y:S01]  /*1d5e0*/  IADD3 R35, P1, R35, UR11, RZ ;  /* 0x0000000b23237c10 */ /* 0x010fe2000ff3e0ff */
[----:B-1----:R-:W-:Y:S02]  /*1d5f0*/  IMAD.MOV.U32 R4, RZ, RZ, R53 ;  /* 0x000000ffff047224 */ /* 0x002fe400078e0035 */
[----:B------:R-:W-:Y:S01]  /*1d600*/  IMAD.MOV.U32 R5, RZ, RZ, R54 ;  /* 0x000000ffff057224 */ /* 0x000fe200078e0036 */
[----:B------:R-:W-:Y:S01]  /*1d610*/  IADD3.X R52, R52, UR10, RZ, P1, !PT ;  /* 0x0000000a34347c10 */ /* 0x000fe20008ffe4ff */
[----:B------:R-:W-:Y:S04]  /*1d620*/  STL [R1+0x1a0], R88 ;  /* 0x0001a05801007387 */ /* 0x000fe80000100800 */
[----:B------:R1:W-:Y:S04]  /*1d630*/  LDGSTS.E [R28+0xbe00], [R4.64], P0 ;  /* 0x0be00000041c7fae */ /* 0x0003e8000812184c */
[----:B------:R-:W-:Y:S04]  /*1d640*/  STL [R1+0x1e4], R73 ;  /* 0x0001e44901007387 */ /* 0x000fe80000100800 */
[----:B------:R-:W-:Y:S01]  /*1d650*/  STL [R1+0x1e0], R74 ;  /* 0x0001e04a01007387 */ /* 0x000fe20000100800 */
[----:B------:R-:W-:Y:S01]  /*1d660*/  IADD3 R30, P2, R30, UR11, RZ ;  /* 0x0000000b1e1e7c10 */ /* 0x000fe2000ff5e0ff */
[----:B-1----:R-:W-:-:S02]  /*1d670*/  IMAD.MOV.U32 R4, RZ, RZ, R35 ;  /* 0x000000ffff047224 */ /* 0x002fc400078e0023 */
[----:B------:R-:W-:Y:S01]  /*1d680*/  IMAD.MOV.U32 R5, RZ, RZ, R52 ;  /* 0x000000ffff057224 */ /* 0x000fe200078e0034 */
[----:B------:R-:W-:Y:S01]  /*1d690*/  IADD3.X R34, R34, UR10, RZ, P2, !PT ;  /* 0x0000000a22227c10 */ /* 0x000fe200097fe4ff */
[----:B------:R-:W-:Y:S04]  /*1d6a0*/  STL [R1+0x224], R55 ;  /* 0x0002243701007387 */ /* 0x000fe80000100800 */
[----:B------:R-:W-:Y:S04]  /*1d6b0*/  STL [R1+0x220], R72 ;  /* 0x0002204801007387 */ /* 0x000fe80000100800 */
[----:B------:R-:W-:Y:S04]  /*1d6c0*/  STL [R1+0x264], R53 ;  /* 0x0002643501007387 */ /* 0x000fe80000100800 */
[----:B------:R1:W-:Y:S04]  /*1d6d0*/  LDGSTS.E [R28+0xce00], [R4.64], P0 ;  /* 0x0ce00000041c7fae */ /* 0x0003e8000812184c */
[----:B------:R-:W-:Y:S01]  /*1d6e0*/  STL [R1+0x260], R54 ;  /* 0x0002603601007387 */ /* 0x000fe20000100800 */
[----:B------:R-:W-:-:S03]  /*1d6f0*/  IADD3 R32, P1, R32, UR11, RZ ;  /* 0x0000000b20207c10 */ /* 0x000fc6000ff3e0ff */
[----:B------:R-:W-:Y:S01]  /*1d700*/  STL [R1+0x2a4], R35 ;  /* 0x0002a42301007387 */ /* 0x000fe20000100800 */
[----:B------:R-:W-:Y:S01]  /*1d710*/  IADD3.X R33, R33, UR10, RZ, P1, !PT ;  /* 0x0000000a21217c10 */ /* 0x000fe20008ffe4ff */
[----:B-1----:R-:W-:Y:S02]  /*1d720*/  IMAD.MOV.U32 R4, RZ, RZ, R30 ;  /* 0x000000ffff047224 */ /* 0x002fe400078e001e */
[----:B------:R-:W-:Y:S01]  /*1d730*/  IMAD.MOV.U32 R5, RZ, RZ, R34 ;  /* 0x000000ffff057224 */ /* 0x000fe200078e0022 */
[----:B------:R-:W-:Y:S04]  /*1d740*/  STL [R1+0x2a0], R52 ;  /* 0x0002a03401007387 */ /* 0x000fe80000100800 */
[----:B------:R1:W-:Y:S04]  /*1d750*/  STL [R1+0x2e4], R30 ;  /* 0x0002e41e01007387 */ /* 0x0003e80000100800 */
[----:B------:R2:W-:Y:S01]  /*1d760*/  LDGSTS.E [R28+0xde00], [R4.64], P0 ;  /* 0x0de00000041c7fae */ /* 0x0005e2000812184c */
[----:B-1----:R-:W-:Y:S01]  /*1d770*/  IMAD.MOV.U32 R30, RZ, RZ, 0x7f ;  /* 0x0000007fff1e7424 */ /* 0x002fe200078e00ff */
[----:B------:R-:W-:-:S02]  /*1d780*/  IADD3 R29, P2, R29, UR11, RZ ;  /* 0x0000000b1d1d7c10 */ /* 0x000fc4000ff5e0ff */
[----:B------:R-:W-:Y:S01]  /*1d790*/  STL [R1+0x2e0], R34 ;  /* 0x0002e02201007387 */ /* 0x000fe20000100800 */
[----:B--2---:R-:W-:Y:S02]  /*1d7a0*/  IMAD.MOV.U32 R4, RZ, RZ, R32 ;  /* 0x000000ffff047224 */ /* 0x004fe400078e0020 */
[----:B------:R-:W-:Y:S01]  /*1d7b0*/  IMAD.MOV.U32 R5, RZ, RZ, R33 ;  /* 0x000000ffff057224 */ /* 0x000fe200078e0021 */
[----:B------:R-:W-:Y:S01]  /*1d7c0*/  IADD3 R30, R30, c[0x0][0x180], RZ ;  /* 0x000060001e1e7a10 */ /* 0x000fe20007ffe0ff */
[----:B------:R-:W-:Y:S01]  /*1d7d0*/  STL [R1+0x324], R32 ;  /* 0x0003242001007387 */ /* 0x000fe20000100800 */
[----:B------:R-:W-:-:S03]  /*1d7e0*/  IADD3.X R31, R31, UR10, RZ, P2, !PT ;  /* 0x0000000a1f1f7c10 */ /* 0x000fc600097fe4ff */
[----:B------:R-:W-:Y:S04]  /*1d7f0*/  STL [R1+0x320], R33 ;  /* 0x0003202101007387 */ /* 0x000fe80000100800 */
[----:B------:R1:W-:Y:S04]  /*1d800*/  LDGSTS.E [R28+0xee00], [R4.64], P0 ;  /* 0x0ee00000041c7fae */ /* 0x0003e8000812184c */
[----:B------:R2:W-:Y:S01]  /*1d810*/  STL [R1+0x364], R29 ;  /* 0x0003641d01007387 */ /* 0x0005e20000100800 */
[----:B-1----:R-:W-:Y:S01]  /*1d820*/  IMAD.MOV.U32 R4, RZ, RZ, R29 ;  /* 0x000000ffff047224 */ /* 0x002fe200078e001d */
[----:B--2---:R-:W-:Y:S01]  /*1d830*/  SHF.R.S32.HI R29, RZ, 0x1f, R30 ;  /* 0x0000001fff1d7819 */ /* 0x004fe2000001141e */
[----:B------:R-:W-:-:S03]  /*1d840*/  IMAD.MOV.U32 R5, RZ, RZ, R31 ;  /* 0x000000ffff057224 */ /* 0x000fc600078e001f */
[----:B------:R-:W-:Y:S01]  /*1d850*/  LEA.HI R29, R29, R30, RZ, 0x7 ;  /* 0x0000001e1d1d7211 */ /* 0x000fe200078f38ff */
[----:B------:R1:W-:Y:S03]  /*1d860*/  STL [R1+0x360], R31 ;  /* 0x0003601f01007387 */ /* 0x0003e60000100800 */
[----:B------:R-:W-:Y:S01]  /*1d870*/  SHF.R.S32.HI R29, RZ, 0x7, R29 ;  /* 0x00000007ff1d7819 */ /* 0x000fe2000001141d */
[----:B------:R1:W-:Y:S03]  /*1d880*/  LDGSTS.E [R28+0xfe00], [R4.64], P0 ;  /* 0x0fe00000041c7fae */ /* 0x0003e6000812184c */
[----:B------:R-:W-:Y:S01]  /*1d890*/  ISETP.NE.U32.AND P0, PT, R29, UR4, PT ;  /* 0x000000041d007c0c */ /* 0x000fe2000bf05070 */
[----:B------:R-:W0:-:S12]  /*1d8a0*/  LDGDEPBAR ;  /* 0x00000000000079af */ /* 0x000e180000000000 */
[----:B-1----:R-:W-:Y:S01]  /*1d8b0*/  @!P0 CALL.REL.NOINC `(.L_x_0) ;  /* 0x0000001000008944 */ /* 0x002fe20003c00000 */
[----:B------:R-:W-:Y:S05]  /*1d8c0*/  BRA `(.L_x_1) ;  /* 0xffff691000007947 */ /* 0x000fea000383ffff */
.L_x_0:
[----:B----4-:R-:W2:Y:S01]  /*1d8d0*/  LDL.LU R13, [R1+0x494] ;  /* 0x00049400010d7983 */ /* 0x010ea20000300800 */
[----:B------:R-:W-:-:S04]  /*1d8e0*/  DEPBAR.LE SB0, 0x0 ;  /* 0x000080000000791a */ /* 0x000fc80000000000 */
[----:B------:R-:W1:Y:S01]  /*1d8f0*/  S2R R28, SR_TID.X ;  /* 0x00000000001c7919 */ /* 0x000e620000002100 */
[----:B------:R-:W-:Y:S02]  /*1d900*/  IMAD.MOV.U32 R8, RZ, RZ, R77 ;  /* 0x000000ffff087224 */ /* 0x000fe400078e004d */
[C---:B-1---5:R-:W-:Y:S02]  /*1d910*/  IMAD.SHL.U32 R2, R28.reuse, 0x20, RZ ;  /* 0x000000201c027824 */ /* 0x062fe400078e00ff */
[C---:B------:R-:W-:Y:S02]  /*1d920*/  IMAD.SHL.U32 R6, R28.reuse, 0x4, RZ ;  /* 0x000000041c067824 */ /* 0x040fe400078e00ff */
[----:B------:R-:W-:Y:S01]  /*1d930*/  IMAD.SHL.U32 R7, R28, 0x1000, RZ ;  /* 0x000010001c077824 */ /* 0x000fe200078e00ff */
[----:B------:R-:W-:Y:S01]  /*1d940*/  LOP3.LUT R5, R2, 0x60, RZ, 0xc0, !PT ;  /* 0x0000006002057812 */ /* 0x000fe200078ec0ff */
[C---:B------:R-:W-:Y:S02]  /*1d950*/  IMAD.SHL.U32 R2, R28.reuse, 0x400, RZ ;  /* 0x000004001c027824 */ /* 0x040fe400078e00ff */
[----:B------:R-:W-:Y:S01]  /*1d960*/  IMAD.SHL.U32 R4, R28, 0x40, RZ ;  /* 0x000000401c047824 */ /* 0x000fe200078e00ff */
[----:B------:R-:W-:-:S02]  /*1d970*/  LOP3.LUT R6, R5, 0x70, R6, 0x78, !PT ;  /* 0x0000007005067812 */ /* 0x000fc400078e7806 */
[----:B------:R-:W-:Y:S02]  /*1d980*/  LOP3.LUT R28, R28, 0x7f, RZ, 0xc0, !PT ;  /* 0x0000007f1c1c7812 */ /* 0x000fe400078ec0ff */
[----:B------:R-:W-:Y:S02]  /*1d990*/  LOP3.LUT R7, R7, 0x6000, RZ, 0xc0, !PT ;  /* 0x0000600007077812 */ /* 0x000fe400078ec0ff */
[----:B------:R-:W-:Y:S02]  /*1d9a0*/  LOP3.LUT R2, R2, 0x6000, RZ, 0xc0, !PT ;  /* 0x0000600002027812 */ /* 0x000fe400078ec0ff */
[----:B------:R-:W-:Y:S01]  /*1d9b0*/  LOP3.LUT R5, R4, 0x1800, RZ, 0xc0, !PT ;  /* 0x0000180004057812 */ /* 0x000fe200078ec0ff */
[----:B------:R-:W-:Y:S02]  /*1d9c0*/  IMAD R72, R28, 0x10, R7 ;  /* 0x000000101c487824 */ /* 0x000fe400078e0207 */
[----:B------:R-:W-:Y:S01]  /*1d9d0*/  IMAD.MOV.U32 R4, RZ, RZ, R76 ;  /* 0x000000ffff047224 */ /* 0x000fe200078e004c */
[----:B------:R-:W-:Y:S01]  /*1d9e0*/  IADD3 R12, R6, R2, R5 ;  /* 0x00000002060c7210 */ /* 0x000fe20007ffe005 */
[----:B------:R-:W-:-:S02]  /*1d9f0*/  IMAD.MOV.U32 R5, RZ, RZ, R60 ;  /* 0x000000ffff057224 */ /* 0x000fc400078e003c */
[----:B------:R-:W-:Y:S02]  /*1da00*/  IMAD.MOV.U32 R6, RZ, RZ, R80 ;  /* 0x000000ffff067224 */ /* 0x000fe400078e0050 */
[----:B------:R-:W-:Y:S01]  /*1da10*/  IMAD.MOV.U32 R7, RZ, RZ, R120 ;  /* 0x000000ffff077224 */ /* 0x000fe200078e0078 */
[----:B------:R-:W-:Y:S01]  /*1da20*/  BAR.SYNC.DEFER_BLOCKING 0x0 ;  /* 0x0000000000007b1d */ /* 0x000fe20000010000 */
        /* <DEDUP_REMOVED lines=11> */
[----:B------:R-:W-:Y:S01]  /*1dae0*/  IMAD.MOV.U32 R24, RZ, RZ, R66 ;  /* 0x000000ffff187224 */ /* 0x000fe200078e0042 */
[----:B------:R1:W-:Y:S01]  /*1daf0*/  STS.128 [R12], R4 ;  /* 0x000000040c007388 */ /* 0x0003e20000000c00 */
[----:B------:R-:W-:Y:S02]  /*1db00*/  IMAD.MOV.U32 R25, RZ, RZ, R50 ;  /* 0x000000ffff197224 */ /* 0x000fe400078e0032 */
[----:B------:R-:W-:Y:S02]  /*1db10*/  IMAD.MOV.U32 R26, RZ, RZ, R118 ;  /* 0x000000ffff1a7224 */ /* 0x000fe400078e0076 */
[----:B------:R-:W-:Y:S01]  /*1db20*/  IMAD.MOV.U32 R27, RZ, RZ, R110 ;  /* 0x000000ffff1b7224 */ /* 0x000fe200078e006e */
[----:B------:R3:W-:Y:S01]  /*1db30*/  STS.128 [R12+0x400], R8 ;  /* 0x000400080c007388 */ /* 0x0007e20000000c00 */
[----:B------:R-:W-:-:S03]  /*1db40*/  IMAD.MOV.U32 R31, RZ, RZ, R38 ;  /* 0x000000ffff1f7224 */ /* 0x000fc600078e0026 */
[----:B------:R4:W-:Y:S01]  /*1db50*/  STS.128 [R12+0x80], R16 ;  /* 0x000080100c007388 */ /* 0x0009e20000000c00 */
[----:B-1----:R-:W-:Y:S02]  /*1db60*/  IMAD.MOV.U32 R4, RZ, RZ, R64 ;  /* 0x000000ffff047224 */ /* 0x002fe400078e0040 */
[----:B------:R-:W-:Y:S02]  /*1db70*/  IMAD.MOV.U32 R5, RZ, RZ, R48 ;  /* 0x000000ffff057224 */ /* 0x000fe400078e0030 */
[----:B------:R-:W-:Y:S02]  /*1db80*/  IMAD.MOV.U32 R6, RZ, RZ, R116 ;  /* 0x000000ffff067224 */ /* 0x000fe400078e0074 */
[----:B------:R-:W-:Y:S01]  /*1db90*/  IMAD.MOV.U32 R7, RZ, RZ, R108 ;  /* 0x000000ffff077224 */ /* 0x000fe200078e006c */
[----:B------:R1:W-:Y:S01]  /*1dba0*/  STS.128 [R12+0x500], R20 ;  /* 0x000500140c007388 */ /* 0x0003e20000000c00 */
[----:B---3--:R-:W-:Y:S02]  /*1dbb0*/  IMAD.MOV.U32 R11, RZ, RZ, R96 ;  /* 0x000000ffff0b7224 */ /* 0x008fe400078e0060 */
[----:B----4-:R-:W-:Y:S01]  /*1dbc0*/  IMAD.MOV.U32 R19, RZ, RZ, R98 ;  /* 0x000000ffff137224 */ /* 0x010fe200078e0062 */
[----:B------:R3:W-:Y:S01]  /*1dbd0*/  STS.128 [R12+0x100], R4 ;  /* 0x000100040c007388 */ /* 0x0007e20000000c00 */
[----:B------:R-:W-:-:S03]  /*1dbe0*/  IMAD.MOV.U32 R120, RZ, RZ, R79 ;  /* 0x000000ffff787224 */ /* 0x000fc600078e004f */
[----:B------:R4:W-:Y:S01]  /*1dbf0*/  STS.128 [R12+0x180], R24 ;  /* 0x000180180c007388 */ /* 0x0009e20000000c00 */
[----:B------:R-:W-:Y:S02]  /*1dc00*/  IMAD.MOV.U32 R121, RZ, RZ, R63 ;  /* 0x000000ffff797224 */ /* 0x000fe400078e003f */
[----:B------:R-:W-:Y:S02]  /*1dc10*/  IMAD.MOV.U32 R122, RZ, RZ, R83 ;  /* 0x000000ffff7a7224 */ /* 0x000fe400078e0053 */
[----:B------:R-:W-:Y:S02]  /*1dc20*/  IMAD.MOV.U32 R108, RZ, RZ, R67 ;  /* 0x000000ffff6c7224 */ /* 0x000fe400078e0043 */
[----:B------:R-:W-:Y:S02]  /*1dc30*/  IMAD.MOV.U32 R109, RZ, RZ, R51 ;  /* 0x000000ffff6d7224 */ /* 0x000fe400078e0033 */
[----:B-1----:R-:W-:Y:S02]  /*1dc40*/  IMAD.MOV.U32 R23, RZ, RZ, R36 ;  /* 0x000000ffff177224 */ /* 0x002fe400078e0024 */
[----:B------:R-:W-:-:S02]  /*1dc50*/  IMAD.MOV.U32 R110, RZ, RZ, R119 ;  /* 0x000000ffff6e7224 */ /* 0x000fc400078e0077 */
[----:B---3--:R-:W-:Y:S02]  /*1dc60*/  IMAD.MOV.U32 R7, RZ, RZ, R97 ;  /* 0x000000ffff077224 */ /* 0x008fe400078e0061 */
[----:B------:R-:W-:Y:S02]  /*1dc70*/  IMAD.MOV.U32 R8, RZ, RZ, R68 ;  /* 0x000000ffff087224 */ /* 0x000fe400078e0044 */
[----:B----4-:R-:W-:Y:S02]  /*1dc80*/  IMAD.MOV.U32 R27, RZ, RZ, R37 ;  /* 0x000000ffff1b7224 */ /* 0x010fe400078e0025 */
        /* <DEDUP_REMOVED lines=23> */
[----:B------:R-:W-:Y:S04]  /*1de00*/  STS.128 [R12+0x480], R120 ;  /* 0x000480780c007388 */ /* 0x000fe80000000c00 */
[----:B------:R-:W-:Y:S04]  /*1de10*/  STS.128 [R12+0x580], R108 ;  /* 0x0005806c0c007388 */ /* 0x000fe80000000c00 */
[----:B------:R-:W-:Y:S04]  /*1de20*/  STS.128 [R12+0x200], R8 ;  /* 0x000200080c007388 */ /* 0x000fe80000000c00 */
[----:B------:R-:W-:Y:S04]  /*1de30*/  STS.128 [R12+0x600], R4 ;  /* 0x000600040c007388 */ /* 0x000fe80000000c00 */
[----:B------:R-:W-:Y:S04]  /*1de40*/  STS.128 [R12+0x280], R16 ;  /* 0x000280100c007388 */ /* 0x000fe80000000c00 */
[----:B------:R-:W-:Y:S04]  /*1de50*/  STS.128 [R12+0x680], R96 ;  /* 0x000680600c007388 */ /* 0x000fe80000000c00 */
[----:B------:R-:W-:Y:S04]  /*1de60*/  STS.128 [R12+0x300], R20 ;  /* 0x000300140c007388 */ /* 0x000fe80000000c00 */
[----:B------:R1:W-:Y:S04]  /*1de70*/  STS.128 [R12+0x700], R24 ;  /* 0x000700180c007388 */ /* 0x0003e80000000c00 */
[----:B------:R3:W-:Y:S04]  /*1de80*/  STS.128 [R12+0x380], R28 ;  /* 0x0003801c0c007388 */ /* 0x0007e80000000c00 */
[----:B------:R-:W-:Y:S04]  /*1de90*/  STS.128 [R12+0x780], R36 ;  /* 0x000780240c007388 */ /* 0x000fe80000000c00 */
[----:B------:R-:W-:Y:S01]  /*1dea0*/  BAR.SYNC.DEFER_BLOCKING 0x0 ;  /* 0x0000000000007b1d */ /* 0x000fe20000010000 */
[----:B------:R-:W-:-:S02]  /*1deb0*/  LOP3.LUT R64, R72, 0x20, RZ, 0x3c, !PT ;  /* 0x0000002048407812 */ /* 0x000fc400078e3cff */
[----:B------:R-:W-:Y:S02]  /*1dec0*/  LOP3.LUT R2, R0, R3, RZ, 0xfc, !PT ;  /* 0x0000000300027212 */ /* 0x000fe400078efcff */
[C---:B------:R-:W-:Y:S02]  /*1ded0*/  LOP3.LUT R78, R72.reuse, 0x40, RZ, 0x3c, !PT ;  /* 0x00000040484e7812 */ /* 0x040fe400078e3cff */
[----:B------:R-:W-:Y:S01]  /*1dee0*/  LOP3.LUT R79, R72, 0x60, RZ, 0x3c, !PT ;  /* 0x00000060484f7812 */ /* 0x000fe200078e3cff */
[----:B------:R-:W4:Y:S04]  /*1def0*/  LDS.128 R8, [R72] ;  /* 0x0000000048087984 */ /* 0x000f280000000c00 */
[----:B------:R-:W2:Y:S01]  /*1df00*/  LDS.128 R4, [R64] ;  /* 0x0000000040047984 */ /* 0x000ea20000000c00 */
[----:B-1----:R-:W-:-:S03]  /*1df10*/  IMAD R25, R2, c[0x0][0x198], RZ ;  /* 0x0000660002197a24 */ /* 0x002fc600078e02ff */
[----:B------:R-:W-:Y:S01]  /*1df20*/  LDS.128 R20, [R79] ;  /* 0x000000004f147984 */ /* 0x000fe20000000c00 */
[C-C-:B------:R-:W-:Y:S02]  /*1df30*/  LOP3.LUT R24, R0.reuse, 0x2, R3.reuse, 0xfe, !PT ;  /* 0x0000000200187812 */ /* 0x140fe400078efe03 */
[--C-:B------:R-:W-:Y:S01]  /*1df40*/  LOP3.LUT R32, R0, 0x4, R3.reuse, 0xfe, !PT ;  /* 0x0000000400207812 */ /* 0x100fe200078efe03 */
[----:B------:R-:W-:Y:S02]  /*1df50*/  LDS.128 R36, [R79+0x800] ;  /* 0x000800004f247984 */ /* 0x000fe40000000c00 */
[----:B------:R-:W-:Y:S01]  /*1df60*/  IMAD R33, R24, c[0x0][0x198], RZ ;  /* 0x0000660018217a24 */ /* 0x000fe200078e02ff */
[--C-:B---3--:R-:W-:Y:S01]  /*1df70*/  LOP3.LUT R31, R0, 0x6, R3.reuse, 0xfe, !PT ;  /* 0x00000006001f7812 */ /* 0x108fe200078efe03 */
[----:B------:R-:W-:Y:S01]  /*1df80*/  IMAD R35, R32, c[0x0][0x198], RZ ;  /* 0x0000660020237a24 */ /* 0x000fe200078e02ff */
[----:B------:R-:W-:Y:S01]  /*1df90*/  LOP3.LUT R30, R0, 0x8, R3, 0xfe, !PT ;  /* 0x00000008001e7812 */ /* 0x000fe200078efe03 */
[----:B------:R-:W-:Y:S04]  /*1dfa0*/  LDS.128 R52, [R64+0x1000] ;  /* 0x0010000040347984 */ /* 0x000fe80000000c00 */
[----:B------:R-:W-:Y:S01]  /*1dfb0*/  IMAD R47, R30, c[0x0][0x198], RZ ;  /* 0x000066001e2f7a24 */ /* 0x000fe200078e02ff */
[----:B------:R-:W-:Y:S01]  /*1dfc0*/  LDS.128 R48, [R78+0x1000] ;  /* 0x001000004e307984 */ /* 0x000fe20000000c00 */
[C---:B--2---:R-:W-:Y:S01]  /*1dfd0*/  IMAD R16, R13.reuse, c[0x0][0x194], RZ ;  /* 0x000065000d107a24 */ /* 0x044fe200078e02ff */
[----:B------:R-:W-:-:S02]  /*1dfe0*/  ISETP.GE.AND P0, PT, R13, c[0x0][0x178], PT ;  /* 0x00005e000d007a0c */ /* 0x000fc40003f06270 */
[----:B------:R-:W1:Y:S02]  /*1dff0*/  LDS.128 R12, [R78] ;  /* 0x000000004e0c7984 */ /* 0x000e640000000c00 */
[----:B------:R-:W-:Y:S02]  /*1e000*/  LEA R68, P1, R16, c[0x0][0x170], 0x2 ;  /* 0x00005c0010447a11 */ /* 0x000fe400078210ff */
[----:B------:R-:W-:Y:S02]  /*1e010*/  ISETP.LT.AND P2, PT, R2, c[0x0][0x17c], !P0 ;  /* 0x00005f0002007a0c */ /* 0x000fe40004741270 */
[----:B------:R-:W-:Y:S02]  /*1e020*/  LEA.HI.X.SX32 R2, R16, c[0x0][0x174], 0x2, P1 ;  /* 0x00005d0010027a11 */ /* 0x000fe400008f16ff */
[C---:B------:R-:W-:Y:S01]  /*1e030*/  LEA R28, P1, R25.reuse, R68, 0x2 ;  /* 0x00000044191c7211 */ /* 0x040fe200078210ff */
[----:B------:R-:W2:Y:S03]  /*1e040*/  LDS.128 R16, [R72+0x800] ;  /* 0x0008000048107984 */ /* 0x000ea60000000c00 */
[----:B------:R-:W-:-:S02]  /*1e050*/  LEA.HI.X.SX32 R29, R25, R2, 0x2, P1 ;  /* 0x00000002191d7211 */ /* 0x000fc400008f16ff */
[----:B------:R-:W-:Y:S02]  /*1e060*/  ISETP.LT.AND P1, PT, R24, c[0x0][0x17c], !P0 ;  /* 0x00005f0018007a0c */ /* 0x000fe40004721270 */
[----:B------:R-:W3:Y:S01]  /*1e070*/  LDS.128 R24, [R64+0x800] ;  /* 0x0008000040187984 */ /* 0x000ee20000000c00 */
[----:B------:R-:W-:-:S03]  /*1e080*/  LEA R40, P4, R33, R68, 0x2 ;  /* 0x0000004421287211 */ /* 0x000fc600078810ff */
[----:B----4-:R4:W-:Y:S01]  /*1e090*/  @P2 STG.E [R28.64], R8 ;  /* 0x000000081c002986 */ /* 0x0109e2000c10190c */
[C---:B------:R-:W-:Y:S01]  /*1e0a0*/  ISETP.LT.AND P2, PT, R31.reuse, c[0x0][0x17c], !P0 ;  /* 0x00005f001f007a0c */ /* 0x040fe20004741270 */
[----:B------:R-:W-:Y:S01]  /*1e0b0*/  IMAD R31, R31, c[0x0][0x198], RZ ;  /* 0x000066001f1f7a24 */ /* 0x000fe200078e02ff */
[----:B------:R-:W-:Y:S01]  /*1e0c0*/  LEA.HI.X.SX32 R41, R33, R2, 0x2, P4 ;  /* 0x0000000221297211 */ /* 0x000fe200020f16ff */
[----:B------:R-:W-:Y:S01]  /*1e0d0*/  LDS.128 R64, [R64+0x1800] ;  /* 0x0018000040407984 */ /* 0x000fe20000000c00 */
[----:B------:R-:W-:Y:S02]  /*1e0e0*/  ISETP.LT.AND P3, PT, R32, c[0x0][0x17c], !P0 ;  /* 0x00005f0020007a0c */ /* 0x000fe40004761270 */
[-C--:B------:R-:W-:Y:S01]  /*1e0f0*/  LEA R42, P5, R35, R68.reuse, 0x2 ;  /* 0x00000044232a7211 */ /* 0x080fe200078a10ff */
[----:B------:R1:W-:Y:S01]  /*1e100*/  @P1 STG.E [R40.64], R4 ;  /* 0x0000000428001986 */ /* 0x0003e2000c10190c */
[----:B------:R-:W-:Y:S02]  /*1e110*/  LEA R44, P1, R31, R68, 0x2 ;  /* 0x000000441f2c7211 */ /* 0x000fe400078210ff */
[----:B------:R-:W-:-:S02]  /*1e120*/  LEA.HI.X.SX32 R43, R35, R2, 0x2, P5 ;  /* 0x00000002232b7211 */ /* 0x000fc400028f16ff */
[----:B------:R-:W3:Y:S01]  /*1e130*/  LDS.128 R32, [R78+0x800] ;  /* 0x000800004e207984 */ /* 0x000ee20000000c00 */
[--C-:B----4-:R-:W-:Y:S02]  /*1e140*/  LOP3.LUT R8, R0, 0xa, R3.reuse, 0xfe, !PT ;  /* 0x0000000a00087812 */ /* 0x110fe400078efe03 */
[----:B------:R-:W-:Y:S02]  /*1e150*/  ISETP.LT.AND P4, PT, R30, c[0x0][0x17c], !P0 ;  /* 0x00005f001e007a0c */ /* 0x000fe40004781270 */
[----:B------:R-:W-:Y:S02]  /*1e160*/  LEA R46, P5, R47, R68, 0x2 ;  /* 0x000000442f2e7211 */ /* 0x000fe400078a10ff */
[-C--:B------:R-:W-:Y:S02]  /*1e170*/  LEA.HI.X.SX32 R45, R31, R2.reuse, 0x2, P1 ;  /* 0x000000021f2d7211 */ /* 0x080fe400008f16ff */
[----:B------:R-:W4:Y:S01]  /*1e180*/  LDS.128 R28, [R72+0x1000] ;  /* 0x00100000481c7984 */ /* 0x000f220000000c00 */
[----:B------:R-:W-:Y:S01]  /*1e190*/  LEA.HI.X.SX32 R47, R47, R2, 0x2, P5 ;  /* 0x000000022f2f7211 */ /* 0x000fe200028f16ff */
[C---:B-1----:R-:W-:Y:S01]  /*1e1a0*/  IMAD R41, R8.reuse, c[0x0][0x198], RZ ;  /* 0x0000660008297a24 */ /* 0x042fe200078e02ff */
[----:B------:R-:W-:Y:S01]  /*1e1b0*/  ISETP.LT.AND P5, PT, R8, c[0x0][0x17c], !P0 ;  /* 0x00005f0008007a0c */ /* 0x000fe200047a1270 */
[----:B------:R1:W-:Y:S01]  /*1e1c0*/  @P3 STG.E [R42.64], R12 ;  /* 0x0000000c2a003986 */ /* 0x0003e2000c10190c */
[----:B------:R-:W-:-:S02]  /*1e1d0*/  LOP3.LUT R40, R0, 0xc, R3, 0xfe, !PT ;  /* 0x0000000c00287812 */ /* 0x000fc400078efe03 */
[----:B------:R-:W-:Y:S01]  /*1e1e0*/  LOP3.LUT R8, R0, 0xe, R3, 0xfe, !PT ;  /* 0x0000000e00087812 */ /* 0x000fe200078efe03 */
[----:B------:R-:W-:Y:S01]  /*1e1f0*/  @P2 STG.E [R44.64], R20 ;  /* 0x000000142c002986 */ /* 0x000fe2000c10190c */
[----:B------:R-:W-:-:S04]  /*1e200*/  LEA R56, P2, R41, R68, 0x2 ;  /* 0x0000004429387211 */ /* 0x000fc800078410ff */
[----:B------:R-:W-:Y:S01]  /*1e210*/  LEA.HI.X.SX32 R57, R41, R2, 0x2, P2 ;  /* 0x0000000229397211 */ /* 0x000fe200010f16ff */
[----:B------:R-:W-:Y:S02]  /*1e220*/  IMAD R41, R8, c[0x0][0x198], RZ ;  /* 0x0000660008297a24 */ /* 0x000fe400078e02ff */
[----:B-1----:R-:W-:Y:S01]  /*1e230*/  IMAD R43, R40, c[0x0][0x198], RZ ;  /* 0x00006600282b7a24 */ /* 0x002fe200078e02ff */
[----:B--2---:R1:W-:Y:S04]  /*1e240*/  @P4 STG.E [R46.64], R16 ;  /* 0x000000102e004986 */ /* 0x0043e8000c10190c */
[----:B---3--:R2:W-:Y:S01]  /*1e250*/  @P5 STG.E [R56.64], R24 ;  /* 0x0000001838005986 */ /* 0x0085e2000c10190c */
[-C--:B------:R-:W-:Y:S02]  /*1e260*/  LEA R58, P4, R43, R68.reuse, 0x2 ;  /* 0x000000442b3a7211 */ /* 0x080fe400078810ff */
[----:B------:R-:W-:Y:S01]  /*1e270*/  LEA R60, P5, R41, R68, 0x2 ;  /* 0x00000044293c7211 */ /* 0x000fe200078a10ff */
[----:B------:R-:W3:Y:S01]  /*1e280*/  LDS.128 R44, [R79+0x1000] ;  /* 0x001000004f2c7984 */ /* 0x000ee20000000c00 */
[----:B------:R-:W-:-:S02]  /*1e290*/  LOP3.LUT R4, R0, 0x10, R3, 0xfe, !PT ;  /* 0x0000001000047812 */ /* 0x000fc400078efe03 */
[----:B------:R-:W-:Y:S02]  /*1e2a0*/  ISETP.LT.AND P1, PT, R40, c[0x0][0x17c], !P0 ;  /* 0x00005f0028007a0c */ /* 0x000fe40004721270 */
[-C--:B------:R-:W-:Y:S02]  /*1e2b0*/  LEA.HI.X.SX32 R59, R43, R2.reuse, 0x2, P4 ;  /* 0x000000022b3b7211 */ /* 0x080fe400020f16ff */
[----:B------:R-:W-:Y:S02]  /*1e2c0*/  LEA.HI.X.SX32 R61, R41, R2, 0x2, P5 ;  /* 0x00000002293d7211 */ /* 0x000fe400028f16ff */
[----:B------:R2:W3:Y:S01]  /*1e2d0*/  LDS.128 R40, [R72+0x1800] ;  /* 0x0018000048287984 */ /* 0x0004e20000000c00 */
[----:B------:R-:W-:Y:S01]  /*1e2e0*/  ISETP.LT.AND P2, PT, R8, c[0x0][0x17c], !P0 ;  /* 0x00005f0008007a0c */ /* 0x000fe20004741270 */
[C---:B------:R-:W-:Y:S01]  /*1e2f0*/  IMAD R63, R4.reuse, c[0x0][0x198], RZ ;  /* 0x00006600043f7a24 */ /* 0x040fe200078e02ff */
[----:B------:R-:W-:Y:S02]  /*1e300*/  ISETP.LT.AND P3, PT, R4, c[0x0][0x17c], !P0 ;  /* 0x00005f0004007a0c */ /* 0x000fe40004761270 */
[----:B-1----:R-:W-:-:S02]  /*1e310*/  LOP3.LUT R16, R0, 0x12, R3, 0xfe, !PT ;  /* 0x0000001200107812 */ /* 0x002fc400078efe03 */
[----:B------:R-:W-:-:S03]  /*1e320*/  LEA R62, P6, R63, R68, 0x2 ;  /* 0x000000443f3e7211 */ /* 0x000fc600078c10ff */
[----:B--2---:R-:W-:Y:S01]  /*1e330*/  IMAD R57, R16, c[0x0][0x198], RZ ;  /* 0x0000660010397a24 */ /* 0x004fe200078e02ff */
[----:B------:R-:W-:Y:S01]  /*1e340*/  LEA.HI.X.SX32 R63, R63, R2, 0x2, P6 ;  /* 0x000000023f3f7211 */ /* 0x000fe200030f16ff */
[----:B------:R-:W-:Y:S01]  /*1e350*/  @P1 STG.E [R58.64], R32 ;  /* 0x000000203a001986 */ /* 0x000fe2000c10190c */
[C-C-:B------:R-:W-:Y:S02]  /*1e360*/  LOP3.LUT R12, R0.reuse, 0x14, R3.reuse, 0xfe, !PT ;  /* 0x00000014000c7812 */ /* 0x140fe400078efe03 */
[C---:B------:R-:W-:Y:S01]  /*1e370*/  LEA R70, P6, R57.reuse, R68, 0x2 ;  /* 0x0000004439467211 */ /* 0x040fe200078c10ff */
[----:B------:R-:W-:Y:S01]  /*1e380*/  @P2 STG.E [R60.64], R36 ;  /* 0x000000243c002986 */ /* 0x000fe2000c10190c */
[C-C-:B------:R-:W-:Y:S02]  /*1e390*/  LOP3.LUT R8, R0.reuse, 0x16, R3.reuse, 0xfe, !PT ;  /* 0x0000001600087812 */ /* 0x140fe400078efe03 */
[----:B------:R-:W-:Y:S01]  /*1e3a0*/  LEA.HI.X.SX32 R71, R57, R2, 0x2, P6 ;  /* 0x0000000239477211 */ /* 0x000fe200030f16ff */
[----:B----4-:R-:W-:Y:S01]  /*1e3b0*/  @P3 STG.E [R62.64], R28 ;  /* 0x0000001c3e003986 */ /* 0x010fe2000c10190c */
[----:B------:R-:W-:-:S03]  /*1e3c0*/  LOP3.LUT R4, R0, 0x18, R3, 0xfe, !PT ;  /* 0x0000001800047812 */ /* 0x000fc600078efe03 */
[----:B------:R-:W1:Y:S01]  /*1e3d0*/  LDS.128 R60, [R78+0x1800] ;  /* 0x001800004e3c7984 */ /* 0x000e620000000c00 */
[----:B------:R-:W-:Y:S01]  /*1e3e0*/  ISETP.LT.AND P4, PT, R16, c[0x0][0x17c], !P0 ;  /* 0x00005f0010007a0c */ /* 0x000fe20004781270 */
[C---:B------:R-:W-:Y:S02]  /*1e3f0*/  IMAD R69, R12.reuse, c[0x0][0x198], RZ ;  /* 0x000066000c457a24 */ /* 0x040fe400078e02ff */
[----:B------:R2:W4:Y:S01]  /*1e400*/  LDS.128 R56, [R79+0x1800] ;  /* 0x001800004f387984 */ /* 0x0005220000000c00 */
[----:B------:R-:W-:Y:S01]  /*1e410*/  ISETP.LT.AND P3, PT, R12, c[0x0][0x17c], !P0 ;  /* 0x00005f000c007a0c */ /* 0x000fe20004761270 */
[C---:B------:R-:W-:Y:S01]  /*1e420*/  IMAD R75, R8.reuse, c[0x0][0x198], RZ ;  /* 0x00006600084b7a24 */ /* 0x040fe200078e02ff */
[----:B------:R-:W-:Y:S01]  /*1e430*/  ISETP.LT.AND P2, PT, R8, c[0x0][0x17c], !P0 ;  /* 0x00005f0008007a0c */ /* 0x000fe20004741270 */
[C---:B------:R-:W-:Y:S01]  /*1e440*/  IMAD R77, R4.reuse, c[0x0][0x198], RZ ;  /* 0x00006600044d7a24 */ /* 0x040fe200078e02ff */
[----:B------:R-:W-:Y:S02]  /*1e450*/  LEA R72, P5, R69, R68, 0x2 ;  /* 0x0000004445487211 */ /* 0x000fe400078a10ff */
[----:B------:R-:W-:-:S02]  /*1e460*/  ISETP.LT.AND P1, PT, R4, c[0x0][0x17c], !P0 ;  /* 0x00005f0004007a0c */ /* 0x000fc40004721270 */
[----:B------:R-:W-:Y:S02]  /*1e470*/  LEA R74, P6, R75, R68, 0x2 ;  /* 0x000000444b4a7211 */ /* 0x000fe400078c10ff */
[----:B------:R-:W-:Y:S02]  /*1e480*/  LEA.HI.X.SX32 R73, R69, R2, 0x2, P5 ;  /* 0x0000000245497211 */ /* 0x000fe400028f16ff */
[----:B------:R-:W-:Y:S02]  /*1e490*/  LEA R76, P5, R77, R68, 0x2 ;  /* 0x000000444d4c7211 */ /* 0x000fe400078a10ff */
[-C--:B------:R-:W-:Y:S02]  /*1e4a0*/  LEA.HI.X.SX32 R75, R75, R2.reuse, 0x2, P6 ;  /* 0x000000024b4b7211 */ /* 0x080fe400030f16ff */
[----:B------:R-:W-:Y:S01]  /*1e4b0*/  LOP3.LUT R8, R0, 0x1a, R3, 0xfe, !PT ;  /* 0x0000001a00087812 */ /* 0x000fe200078efe03 */
[----:B------:R1:W-:Y:S01]  /*1e4c0*/  @P4 STG.E [R70.64], R52 ;  /* 0x0000003446004986 */ /* 0x0003e2000c10190c */
[----:B------:R-:W-:-:S02]  /*1e4d0*/  LEA.HI.X.SX32 R77, R77, R2, 0x2, P5 ;  /* 0x000000024d4d7211 */ /* 0x000fc400028f16ff */
[----:B------:R-:W-:Y:S01]  /*1e4e0*/  LOP3.LUT R4, R0, 0x1c, R3, 0xfe, !PT ;  /* 0x0000001c00047812 */ /* 0x000fe200078efe03 */
[----:B------:R-:W-:Y:S01]  /*1e4f0*/  @P3 STG.E [R72.64], R48 ;  /* 0x0000003048003986 */ /* 0x000fe2000c10190c */
[----:B------:R-:W-:-:S03]  /*1e500*/  IMAD R69, R8, c[0x0][0x198], RZ ;  /* 0x0000660008457a24 */ /* 0x000fc600078e02ff */
[----:B---3--:R3:W-:Y:S01]  /*1e510*/  @P2 STG.E [R74.64], R44 ;  /* 0x0000002c4a002986 */ /* 0x0087e2000c10190c */
[----:B------:R-:W-:Y:S01]  /*1e520*/  ISETP.LT.AND P2, PT, R8, c[0x0][0x17c], !P0 ;  /* 0x00005f0008007a0c */ /* 0x000fe20004741270 */
[----:B--2---:R-:W-:Y:S01]  /*1e530*/  IMAD R79, R4, c[0x0][0x198], RZ ;  /* 0x00006600044f7a24 */ /* 0x004fe200078e02ff */
[--C-:B------:R-:W-:Y:S01]  /*1e540*/  LOP3.LUT R8, R0, 0x1e, R3.reuse, 0xfe, !PT ;  /* 0x0000001e00087812 */ /* 0x100fe200078efe03 */
[----:B------:R2:W-:Y:S01]  /*1e550*/  @P1 STG.E [R76.64], R40 ;  /* 0x000000284c001986 */ /* 0x0005e2000c10190c */
[----:B------:R-:W-:Y:S02]  /*1e560*/  ISETP.LT.AND P3, PT, R4, c[0x0][0x17c], !P0 ;  /* 0x00005f0004007a0c */ /* 0x000fe40004761270 */
[----:B------:R-:W-:Y:S02]  /*1e570*/  LOP3.LUT R4, R0, 0x20, R3, 0xfe, !PT ;  /* 0x0000002000047812 */ /* 0x000fe400078efe03 */
[C---:B-1----:R-:W-:Y:S02]  /*1e580*/  LEA R70, P1, R69.reuse, R68, 0x2 ;  /* 0x0000004445467211 */ /* 0x042fe400078210ff */
[C---:B------:R-:W-:Y:S01]  /*1e590*/  ISETP.LT.AND P4, PT, R8.reuse, c[0x0][0x17c], !P0 ;  /* 0x00005f0008007a0c */ /* 0x040fe20004781270 */
[----:B---3--:R-:W-:Y:S01]  /*1e5a0*/  IMAD R75, R8, c[0x0][0x198], RZ ;  /* 0x00006600084b7a24 */ /* 0x008fe200078e02ff */
[----:B------:R-:W-:Y:S01]  /*1e5b0*/  LEA.HI.X.SX32 R71, R69, R2, 0x2, P1 ;  /* 0x0000000245477211 */ /* 0x000fe200008f16ff */
[C---:B------:R-:W-:Y:S01]  /*1e5c0*/  IMAD R69, R4.reuse, c[0x0][0x198], RZ ;  /* 0x0000660004457a24 */ /* 0x040fe200078e02ff */
[----:B------:R-:W-:-:S02]  /*1e5d0*/  ISETP.LT.AND P1, PT, R4, c[0x0][0x17c], !P0 ;  /* 0x00005f0004007a0c */ /* 0x000fc40004721270 */
[-C--:B------:R-:W-:Y:S01]  /*1e5e0*/  LEA R72, P5, R79, R68.reuse, 0x2 ;  /* 0x000000444f487211 */ /* 0x080fe200078a10ff */
[----:B------:R1:W-:Y:S01]  /*1e5f0*/  @P2 STG.E [R70.64], R64 ;  /* 0x0000004046002986 */ /* 0x0003e2000c10190c */
[-C--:B------:R-:W-:Y:S02]  /*1e600*/  LEA R74, P6, R75, R68.reuse, 0x2 ;  /* 0x000000444b4a7211 */ /* 0x080fe400078c10ff */
[----:B--2---:R-:W-:Y:S02]  /*1e610*/  LEA R76, P2, R69, R68, 0x2 ;  /* 0x00000044454c7211 */ /* 0x004fe400078410ff */
[----:B------:R-:W-:Y:S02]  /*1e620*/  LOP3.LUT R8, R0, 0x22, R3, 0xfe, !PT ;  /* 0x0000002200087812 */ /* 0x000fe400078efe03 */
[-C--:B------:R-:W-:Y:S02]  /*1e630*/  LEA.HI.X.SX32 R73, R79, R2.reuse, 0x2, P5 ;  /* 0x000000024f497211 */ /* 0x080fe400028f16ff */
[----:B------:R-:W-:-:S02]  /*1e640*/  LEA.HI.X.SX32 R75, R75, R2, 0x2, P6 ;  /* 0x000000024b4b7211 */ /* 0x000fc400030f16ff */
[----:B------:R-:W-:Y:S01]  /*1e650*/  LEA.HI.X.SX32 R77, R69, R2, 0x2, P2 ;  /* 0x00000002454d7211 */ /* 0x000fe200010f16ff */
[----:B------:R-:W-:Y:S01]  /*1e660*/  IMAD R69, R8, c[0x0][0x198], RZ ;  /* 0x0000660008457a24 */ /* 0x000fe200078e02ff */
[--C-:B------:R-:W-:Y:S01]  /*1e670*/  LOP3.LUT R4, R0, 0x24, R3.reuse, 0xfe, !PT ;  /* 0x0000002400047812 */ /* 0x100fe200078efe03 */
[----:B------:R-:W-:Y:S01]  /*1e680*/  @P3 STG.E [R72.64], R60 ;  /* 0x0000003c48003986 */ /* 0x000fe2000c10190c */
[----:B------:R-:W-:Y:S02]  /*1e690*/  ISETP.LT.AND P2, PT, R8, c[0x0][0x17c], !P0 ;  /* 0x00005f0008007a0c */ /* 0x000fe40004741270 */
[--C-:B------:R-:W-:Y:S01]  /*1e6a0*/  LOP3.LUT R8, R0, 0x26, R3.reuse, 0xfe, !PT ;  /* 0x0000002600087812 */ /* 0x100fe200078efe03 */
[----:B----4-:R2:W-:Y:S01]  /*1e6b0*/  @P4 STG.E [R74.64], R56 ;  /* 0x000000384a004986 */ /* 0x0105e2000c10190c */
[C---:B------:R-:W-:Y:S01]  /*1e6c0*/  ISETP.LT.AND P3, PT, R4.reuse, c[0x0][0x17c], !P0 ;  /* 0x00005f0004007a0c */ /* 0x040fe20004761270 */
[----:B------:R-:W-:Y:S01]  /*1e6d0*/  IMAD R79, R4, c[0x0][0x198], RZ ;  /* 0x00006600044f7a24 */ /* 0x000fe200078e02ff */
[----:B------:R-:W-:Y:S01]  /*1e6e0*/  LOP3.LUT R4, R0, 0x28, R3, 0xfe, !PT ;  /* 0x0000002800047812 */ /* 0x000fe200078efe03 */
[----:B------:R3:W-:Y:S01]  /*1e6f0*/  @P1 STG.E [R76.64], R9 ;  /* 0x000000094c001986 */ /* 0x0007e2000c10190c */
[----:B-1----:R-:W-:-:S02]  /*1e700*/  LEA R70, P1, R69, R68, 0x2 ;  /* 0x0000004445467211 */ /* 0x002fc400078210ff */
[----:B------:R-:W-:Y:S02]  /*1e710*/  ISETP.LT.AND P4, PT, R8, c[0x0][0x17c], !P0 ;  /* 0x00005f0008007a0c */ /* 0x000fe40004781270 */
[----:B------:R-:W-:Y:S01]  /*1e720*/  LEA.HI.X.SX32 R71, R69, R2, 0x2, P1 ;  /* 0x0000000245477211 */ /* 0x000fe200008f16ff */
[----:B------:R-:W-:Y:S02]  /*1e730*/  IMAD R69, R4, c[0x0][0x198], RZ ;  /* 0x0000660004457a24 */ /* 0x000fe400078e02ff */
[----:B--2---:R-:W-:Y:S01]  /*1e740*/  IMAD R75, R8, c[0x0][0x198], RZ ;  /* 0x00006600084b7a24 */ /* 0x004fe200078e02ff */
[----:B------:R-:W-:Y:S01]  /*1e750*/  ISETP.LT.AND P1, PT, R4, c[0x0][0x17c], !P0 ;  /* 0x00005f0004007a0c */ /* 0x000fe20004721270 */
[----:B------:R1:W-:Y:S01]  /*1e760*/  @P2 STG.E [R70.64], R5 ;  /* 0x0000000546002986 */ /* 0x0003e2000c10190c */
[-C--:B------:R-:W-:Y:S02]  /*1e770*/  LEA R72, P5, R79, R68.reuse, 0x2 ;  /* 0x000000444f487211 */ /* 0x080fe400078a10ff */
[----:B------:R-:W-:-:S02]  /*1e780*/  LEA R8, P6, R75, R68, 0x2 ;  /* 0x000000444b087211 */ /* 0x000fc400078c10ff */
[----:B------:R-:W-:Y:S02]  /*1e790*/  LEA R74, P2, R69, R68, 0x2 ;  /* 0x00000044454a7211 */ /* 0x000fe400078410ff */
[--C-:B------:R-:W-:Y:S02]  /*1e7a0*/  LOP3.LUT R12, R0, 0x2a, R3.reuse, 0xfe, !PT ;  /* 0x0000002a000c7812 */ /* 0x100fe400078efe03 */
[-C--:B------:R-:W-:Y:S02]  /*1e7b0*/  LEA.HI.X.SX32 R73, R79, R2.reuse, 0x2, P5 ;  /* 0x000000024f497211 */ /* 0x080fe400028f16ff */
[-C--:B---3--:R-:W-:Y:S02]  /*1e7c0*/  LEA.HI.X.SX32 R9, R75, R2.reuse, 0x2, P6 ;  /* 0x000000024b097211 */ /* 0x088fe400030f16ff */
[----:B------:R-:W-:Y:S01]  /*1e7d0*/  LEA.HI.X.SX32 R75, R69, R2, 0x2, P2 ;  /* 0x00000002454b7211 */ /* 0x000fe200010f16ff */
[----:B------:R-:W-:Y:S01]  /*1e7e0*/  IMAD R69, R12, c[0x0][0x198], RZ ;  /* 0x000066000c457a24 */ /* 0x000fe200078e02ff */
[----:B------:R-:W-:Y:S01]  /*1e7f0*/  LOP3.LUT R4, R0, 0x2c, R3, 0xfe, !PT ;  /* 0x0000002c00047812 */ /* 0x000fe200078efe03 */
[----:B------:R2:W-:Y:S01]  /*1e800*/  @P3 STG.E [R72.64], R13 ;  /* 0x0000000d48003986 */ /* 0x0005e2000c10190c */
[----:B------:R-:W-:-:S02]  /*1e810*/  ISETP.LT.AND P2, PT, R12, c[0x0][0x17c], !P0 ;  /* 0x00005f000c007a0c */ /* 0x000fc40004741270 */
[--C-:B-1----:R-:W-:Y:S01]  /*1e820*/  LOP3.LUT R5, R0, 0x2e, R3.reuse, 0xfe, !PT ;  /* 0x0000002e00057812 */ /* 0x102fe200078efe03 */
[----:B------:R-:W-:Y:S01]  /*1e830*/  @P4 STG.E [R8.64], R21 ;  /* 0x0000001508004986 */ /* 0x000fe2000c10190c */
[C---:B------:R-:W-:Y:S01]  /*1e840*/  ISETP.LT.AND P3, PT, R4.reuse, c[0x0][0x17c], !P0 ;  /* 0x00005f0004007a0c */ /* 0x040fe20004761270 */
[----:B------:R-:W-:Y:S01]  /*1e850*/  IMAD R71, R4, c[0x0][0x198], RZ ;  /* 0x0000660004477a24 */ /* 0x000fe200078e02ff */
[----:B------:R-:W-:Y:S01]  /*1e860*/  LOP3.LUT R12, R0, 0x30, R3, 0xfe, !PT ;  /* 0x00000030000c7812 */ /* 0x000fe200078efe03 */
[----:B------:R1:W-:Y:S01]  /*1e870*/  @P1 STG.E [R74.64], R17 ;  /* 0x000000114a001986 */ /* 0x0003e2000c10190c */
[----:B------:R-:W-:Y:S02]  /*1e880*/  LEA R4, P1, R69, R68, 0x2 ;  /* 0x0000004445047211 */ /* 0x000fe400078210ff */
[C---:B------:R-:W-:Y:S01]  /*1e890*/  ISETP.LT.AND P4, PT, R5.reuse, c[0x0][0x17c], !P0 ;  /* 0x00005f0005007a0c */ /* 0x040fe20004781270 */
[----:B--2---:R-:W-:Y:S01]  /*1e8a0*/  IMAD R13, R5, c[0x0][0x198], RZ ;  /* 0x00006600050d7a24 */ /* 0x004fe200078e02ff */
[----:B------:R-:W-:-:S02]  /*1e8b0*/  LEA.HI.X.SX32 R5, R69, R2, 0x2, P1 ;  /* 0x0000000245057211 */ /* 0x000fc400008f16ff */
[C---:B------:R-:W-:Y:S01]  /*1e8c0*/  ISETP.LT.AND P1, PT, R12.reuse, c[0x0][0x17c], !P0 ;  /* 0x00005f000c007a0c */ /* 0x040fe20004721270 */
[----:B-1----:R-:W-:Y:S01]  /*1e8d0*/  IMAD R17, R12, c[0x0][0x198], RZ ;  /* 0x000066000c117a24 */ /* 0x002fe200078e02ff */
[-C--:B------:R-:W-:Y:S01]  /*1e8e0*/  LEA R8, P5, R71, R68.reuse, 0x2 ;  /* 0x0000004447087211 */ /* 0x080fe200078a10ff */
[----:B------:R1:W-:Y:S01]  /*1e8f0*/  @P2 STG.E [R4.64], R25 ;  /* 0x0000001904002986 */ /* 0x0003e2000c10190c */
[-C--:B------:R-:W-:Y:S02]  /*1e900*/  LEA R12, P6, R13, R68.reuse, 0x2 ;  /* 0x000000440d0c7211 */ /* 0x080fe400078c10ff */
[----:B------:R-:W-:Y:S02]  /*1e910*/  LEA R16, P2, R17, R68, 0x2 ;  /* 0x0000004411107211 */ /* 0x000fe400078410ff */
[----:B------:R-:W-:Y:S02]  /*1e920*/  LOP3.LUT R21, R0, 0x32, R3, 0xfe, !PT ;  /* 0x0000003200157812 */ /* 0x000fe400078efe03 */
[----:B------:R-:W-:-:S02]  /*1e930*/  LEA.HI.X.SX32 R9, R71, R2, 0x2, P5 ;  /* 0x0000000247097211 */ /* 0x000fc400028f16ff */
[-C--:B------:R-:W-:Y:S02]  /*1e940*/  LEA.HI.X.SX32 R13, R13, R2.reuse, 0x2, P6 ;  /* 0x000000020d0d7211 */ /* 0x080fe400030f16ff */
[----:B------:R-:W-:Y:S02]  /*1e950*/  LEA.HI.X.SX32 R17, R17, R2, 0x2, P2 ;  /* 0x0000000211117211 */ /* 0x000fe400010f16ff */
[C---:B------:R-:W-:Y:S01]  /*1e960*/  ISETP.LT.AND P2, PT, R21.reuse, c[0x0][0x17c], !P0 ;  /* 0x00005f0015007a0c */ /* 0x040fe20004741270 */
[----:B------:R-:W-:Y:S01]  /*1e970*/  IMAD R21, R21, c[0x0][0x198], RZ ;  /* 0x0000660015157a24 */ /* 0x000fe200078e02ff */
[----:B------:R2:W-:Y:S01]  /*1e980*/  @P3 STG.E [R8.64], R33 ;  /* 0x0000002108003986 */ /* 0x0005e2000c10190c */
[C-C-:B-1----:R-:W-:Y:S02]  /*1e990*/  LOP3.LUT R5, R0.reuse, 0x36, R3.reuse, 0xfe, !PT ;  /* 0x0000003600057812 */ /* 0x142fe400078efe03 */
[----:B------:R-:W-:Y:S01]  /*1e9a0*/  LOP3.LUT R20, R0, 0x34, R3, 0xfe, !PT ;  /* 0x0000003400147812 */ /* 0x000fe200078efe03 */
[----:B------:R1:W-:Y:S04]  /*1e9b0*/  @P4 STG.E [R12.64], R37 ;  /* 0x000000250c004986 */ /* 0x0003e8000c10190c */
[----:B------:R3:W-:Y:S01]  /*1e9c0*/  @P1 STG.E [R16.64], R29 ;  /* 0x0000001d10001986 */ /* 0x0007e2000c10190c */
[----:B------:R-:W-:-:S02]  /*1e9d0*/  LEA R4, P1, R21, R68, 0x2 ;  /* 0x0000004415047211 */ /* 0x000fc400078210ff */
[----:B--2---:R-:W-:Y:S01]  /*1e9e0*/  LOP3.LUT R9, R0, 0x38, R3, 0xfe, !PT ;  /* 0x0000003800097812 */ /* 0x004fe200078efe03 */
[C---:B------:R-:W-:Y:S01]  /*1e9f0*/  IMAD R25, R20.reuse, c[0x0][0x198], RZ ;  /* 0x0000660014197a24 */ /* 0x040fe200078e02ff */
[C---:B------:R-:W-:Y:S01]  /*1ea00*/  ISETP.LT.AND P4, PT, R5.reuse, c[0x0][0x17c], !P0 ;  /* 0x00005f0005007a0c */ /* 0x040fe20004781270 */
[----:B-1----:R-:W-:Y:S01]  /*1ea10*/  IMAD R13, R5, c[0x0][0x198], RZ ;  /* 0x00006600050d7a24 */ /* 0x002fe200078e02ff */
[----:B------:R-:W-:Y:S02]  /*1ea20*/  LEA.HI.X.SX32 R5, R21, R2, 0x2, P1 ;  /* 0x0000000215057211 */ /* 0x000fe400008f16ff */
[----:B------:R-:W-:Y:S01]  /*1ea30*/  ISETP.LT.AND P3, PT, R20, c[0x0][0x17c], !P0 ;  /* 0x00005f0014007a0c */ /* 0x000fe20004761270 */
[C---:B---3--:R-:W-:Y:S01]  /*1ea40*/  IMAD R17, R9.reuse, c[0x0][0x198], RZ ;  /* 0x0000660009117a24 */ /* 0x048fe200078e02ff */
[----:B------:R-:W-:Y:S01]  /*1ea50*/  ISETP.LT.AND P1, PT, R9, c[0x0][0x17c], !P0 ;  /* 0x00005f0009007a0c */ /* 0x000fe20004721270 */
[----:B------:R1:W-:Y:S01]  /*1ea60*/  @P2 STG.E [R4.64], R53 ;  /* 0x0000003504002986 */ /* 0x0003e2000c10190c */
[----:B------:R-:W-:-:S02]  /*1ea70*/  LEA R8, P5, R25, R68, 0x2 ;  /* 0x0000004419087211 */ /* 0x000fc400078a10ff */
[-C--:B------:R-:W-:Y:S02]  /*1ea80*/  LEA R12, P6, R13, R68.reuse, 0x2 ;  /* 0x000000440d0c7211 */ /* 0x080fe400078c10ff */
[----:B------:R-:W-:Y:S02]  /*1ea90*/  LEA R16, P2, R17, R68, 0x2 ;  /* 0x0000004411107211 */ /* 0x000fe400078410ff */
[----:B------:R-:W-:Y:S02]  /*1eaa0*/  LOP3.LUT R21, R0, 0x3a, R3, 0xfe, !PT ;  /* 0x0000003a00157812 */ /* 0x000fe400078efe03 */
[-C--:B------:R-:W-:Y:S02]  /*1eab0*/  LEA.HI.X.SX32 R9, R25, R2.reuse, 0x2, P5 ;  /* 0x0000000219097211 */ /* 0x080fe400028f16ff */
[-C--:B------:R-:W-:Y:S02]  /*1eac0*/  LEA.HI.X.SX32 R13, R13, R2.reuse, 0x2, P6 ;  /* 0x000000020d0d7211 */ /* 0x080fe400030f16ff */
[----:B------:R-:W-:-:S02]  /*1ead0*/  LEA.HI.X.SX32 R17, R17, R2, 0x2, P2 ;  /* 0x0000000211117211 */ /* 0x000fc400010f16ff */
        /* <DEDUP_REMOVED lines=27> */
[C-C-:B------:R-:W-:Y:S02]  /*1ec90*/  LOP3.LUT R20, R0.reuse, 0x44, R3.reuse, 0xfe, !PT ;  /* 0x0000004400147812 */ /* 0x140fe400078efe03 */
[----:B-1----:R-:W-:Y:S01]  /*1eca0*/  LOP3.LUT R5, R0, 0x46, R3, 0xfe, !PT ;  /* 0x0000004600057812 */ /* 0x002fe200078efe03 */
[----:B------:R1:W-:Y:S04]  /*1ecb0*/  @P4 STG.E [R12.64], R57 ;  /* 0x000000390c004986 */ /* 0x0003e8000c10190c */
[----:B------:R3:W-:Y:S01]  /*1ecc0*/  @P1 STG.E [R16.64], R10 ;  /* 0x0000000a10001986 */ /* 0x0007e2000c10190c */
[----:B------:R-:W-:-:S02]  /*1ecd0*/  LEA R4, P1, R21, R68, 0x2 ;  /* 0x0000004415047211 */ /* 0x000fc400078210ff */
[----:B--2---:R-:W-:Y:S01]  /*1ece0*/  LOP3.LUT R9, R0, 0x48, R3, 0xfe, !PT ;  /* 0x0000004800097812 */ /* 0x004fe200078efe03 */
[C---:B------:R-:W-:Y:S01]  /*1ecf0*/  IMAD R25, R20.reuse, c[0x0][0x198], RZ ;  /* 0x0000660014197a24 */ /* 0x040fe200078e02ff */
[C---:B------:R-:W-:Y:S01]  /*1ed00*/  ISETP.LT.AND P4, PT, R5.reuse, c[0x0][0x17c], !P0 ;  /* 0x00005f0005007a0c */ /* 0x040fe20004781270 */
[----:B-1----:R-:W-:Y:S01]  /*1ed10*/  IMAD R13, R5, c[0x0][0x198], RZ ;  /* 0x00006600050d7a24 */ /* 0x002fe200078e02ff */
[----:B------:R-:W-:Y:S02]  /*1ed20*/  ISETP.LT.AND P3, PT, R20, c[0x0][0x17c], !P0 ;  /* 0x00005f0014007a0c */ /* 0x000fe40004761270 */
[----:B------:R-:W-:Y:S01]  /*1ed30*/  LEA.HI.X.SX32 R5, R21, R2, 0x2, P1 ;  /* 0x0000000215057211 */ /* 0x000fe200008f16ff */
[C---:B---3--:R-:W-:Y:S01]  /*1ed40*/  IMAD R17, R9.reuse, c[0x0][0x198], RZ ;  /* 0x0000660009117a24 */ /* 0x048fe200078e02ff */
[----:B------:R-:W-:Y:S02]  /*1ed50*/  ISETP.LT.AND P1, PT, R9, c[0x0][0x17c], !P0 ;  /* 0x00005f0009007a0c */ /* 0x000fe40004721270 */
[-C--:B------:R-:W-:Y:S01]  /*1ed60*/  LEA R8, P5, R25, R68.reuse, 0x2 ;  /* 0x0000004419087211 */ /* 0x080fe200078a10ff */
[----:B------:R1:W-:Y:S01]  /*1ed70*/  @P2 STG.E [R4.64], R6 ;  /* 0x0000000604002986 */ /* 0x0003e2000c10190c */
[----:B------:R-:W-:-:S02]  /*1ed80*/  LEA R12, P6, R13, R68, 0x2 ;  /* 0x000000440d0c7211 */ /* 0x000fc400078c10ff */
[----:B------:R-:W-:Y:S02]  /*1ed90*/  LEA R16, P2, R17, R68, 0x2 ;  /* 0x0000004411107211 */ /* 0x000fe400078410ff */
[----:B------:R-:W-:Y:S02]  /*1eda0*/  LOP3.LUT R20, R0, 0x4a, R3, 0xfe, !PT ;  /* 0x0000004a00147812 */ /* 0x000fe400078efe03 */
[-C--:B------:R-:W-:Y:S02]  /*1edb0*/  LEA.HI.X.SX32 R9, R25, R2.reuse, 0x2, P5 ;  /* 0x0000000219097211 */ /* 0x080fe400028f16ff */
[-C--:B------:R-:W-:Y:S01]  /*1edc0*/  LEA.HI.X.SX32 R13, R13, R2.reuse, 0x2, P6 ;  /* 0x000000020d0d7211 */ /* 0x080fe200030f16ff */
[C---:B------:R-:W-:Y:S01]  /*1edd0*/  IMAD R21, R20.reuse, c[0x0][0x198], RZ ;  /* 0x0000660014157a24 */ /* 0x040fe200078e02ff */
[----:B------:R-:W-:Y:S01]  /*1ede0*/  LEA.HI.X.SX32 R17, R17, R2, 0x2, P2 ;  /* 0x0000000211117211 */ /* 0x000fe200010f16ff */
[----:B------:R-:W-:Y:S01]  /*1edf0*/  @P3 STG.E [R8.64], R14 ;  /* 0x0000000e08003986 */ /* 0x000fe2000c10190c */
[----:B------:R-:W-:-:S02]  /*1ee00*/  ISETP.LT.AND P2, PT, R20, c[0x0][0x17c], !P0 ;  /* 0x00005f0014007a0c */ /* 0x000fc40004741270 */
[C-C-:B------:R-:W-:Y:S01]  /*1ee10*/  LOP3.LUT R10, R0.reuse, 0x4c, R3.reuse, 0xfe, !PT ;  /* 0x0000004c000a7812 */ /* 0x140fe200078efe03 */
[----:B------:R2:W-:Y:S01]  /*1ee20*/  @P4 STG.E [R12.64], R22 ;  /* 0x000000160c004986 */ /* 0x0005e2000c10190c */
[C-C-:B-1----:R-:W-:Y:S02]  /*1ee30*/  LOP3.LUT R5, R0.reuse, 0x4e, R3.reuse, 0xfe, !PT ;  /* 0x0000004e00057812 */ /* 0x142fe400078efe03 */
[----:B------:R-:W-:Y:S01]  /*1ee40*/  LOP3.LUT R6, R0, 0x50, R3, 0xfe, !PT ;  /* 0x0000005000067812 */ /* 0x000fe200078efe03 */
[----:B------:R1:W-:Y:S01]  /*1ee50*/  @P1 STG.E [R16.64], R18 ;  /* 0x0000001210001986 */ /* 0x0003e2000c10190c */
[----:B------:R-:W-:Y:S01]  /*1ee60*/  LEA R4, P1, R21, R68, 0x2 ;  /* 0x0000004415047211 */ /* 0x000fe200078210ff */
[C---:B------:R-:W-:Y:S01]  /*1ee70*/  IMAD R25, R10.reuse, c[0x0][0x198], RZ ;  /* 0x000066000a197a24 */ /* 0x040fe200078e02ff */
[C---:B------:R-:W-:Y:S02]  /*1ee80*/  ISETP.LT.AND P4, PT, R5.reuse, c[0x0][0x17c], !P0 ;  /* 0x00005f0005007a0c */ /* 0x040fe40004781270 */
[----:B------:R-:W-:Y:S01]  /*1ee90*/  ISETP.LT.AND P3, PT, R10, c[0x0][0x17c], !P0 ;  /* 0x00005f000a007a0c */ /* 0x000fe20004761270 */
        /* <DEDUP_REMOVED lines=10> */
[-C--:B------:R-:W-:Y:S01]  /*1ef40*/  LEA.HI.X.SX32 R13, R13, R2.reuse, 0x2, P6 ;  /* 0x000000020d0d7211 */ /* 0x080fe200030f16ff */
[----:B------:R-:W-:Y:S01]  /*1ef50*/  IMAD R21, R10, c[0x0][0x198], RZ ;  /* 0x000066000a157a24 */ /* 0x000fe200078e02ff */
[----:B------:R-:W-:Y:S02]  /*1ef60*/  LEA.HI.X.SX32 R17, R17, R2, 0x2, P2 ;  /* 0x0000000211117211 */ /* 0x000fe400010f16ff */
[--C-:B------:R-:W-:Y:S01]  /*1ef70*/  LOP3.LUT R6, R0, 0x54, R3.reuse, 0xfe, !PT ;  /* 0x0000005400067812 */ /* 0x100fe200078efe03 */
[----:B------:R-:W-:Y:S01]  /*1ef80*/  @P3 STG.E [R8.64], R34 ;  /* 0x0000002208003986 */ /* 0x000fe2000c10190c */
[----:B------:R-:W-:Y:S02]  /*1ef90*/  ISETP.LT.AND P2, PT, R10, c[0x0][0x17c], !P0 ;  /* 0x00005f000a007a0c */ /* 0x000fe40004741270 */
[--C-:B-1----:R-:W-:Y:S01]  /*1efa0*/  LOP3.LUT R5, R0, 0x56, R3.reuse, 0xfe, !PT ;  /* 0x0000005600057812 */ /* 0x102fe200078efe03 */
[----:B------:R1:W-:Y:S01]  /*1efb0*/  @P4 STG.E [R12.64], R38 ;  /* 0x000000260c004986 */ /* 0x0003e2000c10190c */
[C---:B------:R-:W-:Y:S01]  /*1efc0*/  ISETP.LT.AND P3, PT, R6.reuse, c[0x0][0x17c], !P0 ;  /* 0x00005f0006007a0c */ /* 0x040fe20004761270 */
[----:B------:R-:W-:Y:S01]  /*1efd0*/  IMAD R25, R6, c[0x0][0x198], RZ ;  /* 0x0000660006197a24 */ /* 0x000fe200078e02ff */
[----:B------:R-:W-:Y:S01]  /*1efe0*/  LOP3.LUT R6, R0, 0x58, R3, 0xfe, !PT ;  /* 0x0000005800067812 */ /* 0x000fe200078efe03 */
[----:B------:R2:W-:Y:S01]  /*1eff0*/  @P1 STG.E [R16.64], R30 ;  /* 0x0000001e10001986 */ /* 0x0005e2000c10190c */
[----:B------:R-:W-:-:S02]  /*1f000*/  LEA R4, P1, R21, R68, 0x2 ;  /* 0x0000004415047211 */ /* 0x000fc400078210ff */
[C---:B------:R-:W-:Y:S01]  /*1f010*/  ISETP.LT.AND P4, PT, R5.reuse, c[0x0][0x17c], !P0 ;  /* 0x00005f0005007a0c */ /* 0x040fe20004781270 */
[----:B-1----:R-:W-:Y:S01]  /*1f020*/  IMAD R13, R5, c[0x0][0x198], RZ ;  /* 0x00006600050d7a24 */ /* 0x002fe200078e02ff */
[----:B------:R-:W-:Y:S02]  /*1f030*/  LEA.HI.X.SX32 R5, R21, R2, 0x2, P1 ;  /* 0x0000000215057211 */ /* 0x000fe400008f16ff */
[C---:B------:R-:W-:Y:S01]  /*1f040*/  ISETP.LT.AND P1, PT, R6.reuse, c[0x0][0x17c], !P0 ;  /* 0x00005f0006007a0c */ /* 0x040fe20004721270 */
[----:B--2---:R-:W-:Y:S01]  /*1f050*/  IMAD R17, R6, c[0x0][0x198], RZ ;  /* 0x0000660006117a24 */ /* 0x004fe200078e02ff */
[-C--:B------:R-:W-:Y:S01]  /*1f060*/  LEA R8, P5, R25, R68.reuse, 0x2 ;  /* 0x0000004419087211 */ /* 0x080fe200078a10ff */
[----:B------:R1:W-:Y:S01]  /*1f070*/  @P2 STG.E [R4.64], R54 ;  /* 0x0000003604002986 */ /* 0x0003e2000c10190c */
[-C--:B------:R-:W-:Y:S02]  /*1f080*/  LEA R12, P6, R13, R68.reuse, 0x2 ;  /* 0x000000440d0c7211 */ /* 0x080fe400078c10ff */
[----:B------:R-:W-:-:S02]  /*1f090*/  LEA R16, P2, R17, R68, 0x2 ;  /* 0x0000004411107211 */ /* 0x000fc400078410ff */
[--C-:B------:R-:W-:Y:S02]  /*1f0a0*/  LOP3.LUT R10, R0, 0x5a, R3.reuse, 0xfe, !PT ;  /* 0x0000005a000a7812 */ /* 0x100fe400078efe03 */
[-C--:B------:R-:W-:Y:S02]  /*1f0b0*/  LEA.HI.X.SX32 R9, R25, R2.reuse, 0x2, P5 ;  /* 0x0000000219097211 */ /* 0x080fe400028f16ff */
[-C--:B------:R-:W-:Y:S02]  /*1f0c0*/  LEA.HI.X.SX32 R13, R13, R2.reuse, 0x2, P6 ;  /* 0x000000020d0d7211 */ /* 0x080fe400030f16ff */
[----:B------:R-:W-:Y:S01]  /*1f0d0*/  LEA.HI.X.SX32 R17, R17, R2, 0x2, P2 ;  /* 0x0000000211117211 */ /* 0x000fe200010f16ff */
[----:B------:R-:W-:Y:S01]  /*1f0e0*/  IMAD R21, R10, c[0x0][0x198], RZ ;  /* 0x000066000a157a24 */ /* 0x000fe200078e02ff */
[----:B------:R-:W-:Y:S01]  /*1f0f0*/  LOP3.LUT R6, R0, 0x5c, R3, 0xfe, !PT ;  /* 0x0000005c00067812 */ /* 0x000fe200078efe03 */
[----:B------:R-:W-:Y:S01]  /*1f100*/  @P3 STG.E [R8.64], R50 ;  /* 0x0000003208003986 */ /* 0x000fe2000c10190c */
[----:B------:R-:W-:-:S02]  /*1f110*/  ISETP.LT.AND P2, PT, R10, c[0x0][0x17c], !P0 ;  /* 0x00005f000a007a0c */ /* 0x000fc40004741270 */
[--C-:B-1----:R-:W-:Y:S01]  /*1f120*/  LOP3.LUT R5, R0, 0x5e, R3.reuse, 0xfe, !PT ;  /* 0x0000005e00057812 */ /* 0x102fe200078efe03 */
[----:B------:R1:W-:Y:S01]  /*1f130*/  @P4 STG.E [R12.64], R46 ;  /* 0x0000002e0c004986 */ /* 0x0003e2000c10190c */
[C---:B------:R-:W-:Y:S01]  /*1f140*/  IMAD R25, R6.reuse, c[0x0][0x198], RZ ;  /* 0x0000660006197a24 */ /* 0x040fe200078e02ff */
[----:B------:R-:W-:Y:S02]  /*1f150*/  LEA R4, P5, R21, R68, 0x2 ;  /* 0x0000004415047211 */ /* 0x000fe400078a10ff */
[----:B------:R2:W-:Y:S01]  /*1f160*/  @P1 STG.E [R16.64], R42 ;  /* 0x0000002a10001986 */ /* 0x0005e2000c10190c */
[----:B------:R-:W-:Y:S02]  /*1f170*/  ISETP.LT.AND P1, PT, R6, c[0x0][0x17c], !P0 ;  /* 0x00005f0006007a0c */ /* 0x000fe40004721270 */
[----:B------:R-:W-:Y:S02]  /*1f180*/  LOP3.LUT R6, R0, 0x60, R3, 0xfe, !PT ;  /* 0x0000006000067812 */ /* 0x000fe400078efe03 */
[C---:B------:R-:W-:Y:S01]  /*1f190*/  ISETP.LT.AND P3, PT, R5.reuse, c[0x0][0x17c], !P0 ;  /* 0x00005f0005007a0c */ /* 0x040fe20004761270 */
[----:B-1----:R-:W-:Y:S01]  /*1f1a0*/  IMAD R13, R5, c[0x0][0x198], RZ ;  /* 0x00006600050d7a24 */ /* 0x002fe200078e02ff */
[----:B------:R-:W-:-:S02]  /*1f1b0*/  LEA.HI.X.SX32 R5, R21, R2, 0x2, P5 ;  /* 0x0000000215057211 */ /* 0x000fc400028f16ff */
[C---:B------:R-:W-:Y:S01]  /*1f1c0*/  ISETP.LT.AND P5, PT, R6.reuse, c[0x0][0x17c], !P0 ;  /* 0x00005f0006007a0c */ /* 0x040fe200047a1270 */
[----:B--2---:R-:W-:Y:S01]  /*1f1d0*/  IMAD R17, R6, c[0x0][0x198], RZ ;  /* 0x0000660006117a24 */ /* 0x004fe200078e02ff */
[----:B------:R-:W-:Y:S02]  /*1f1e0*/  LOP3.LUT R6, R0, 0x62, R3, 0xfe, !PT ;  /* 0x0000006200067812 */ /* 0x000fe400078efe03 */
[-C--:B------:R-:W-:Y:S01]  /*1f1f0*/  LEA R8, P4, R25, R68.reuse, 0x2 ;  /* 0x0000004419087211 */ /* 0x080fe200078810ff */
[----:B------:R1:W-:Y:S01]  /*1f200*/  @P2 STG.E [R4.64], R66 ;  /* 0x0000004204002986 */ /* 0x0003e2000c10190c */
[----:B------:R-:W-:Y:S01]  /*1f210*/  LEA R12, P6, R13, R68, 0x2 ;  /* 0x000000440d0c7211 */ /* 0x000fe200078c10ff */
[----:B------:R-:W-:Y:S01]  /*1f220*/  IMAD R21, R6, c[0x0][0x198], RZ ;  /* 0x0000660006157a24 */ /* 0x000fe200078e02ff */
[----:B------:R-:W-:Y:S02]  /*1f230*/  LEA.HI.X.SX32 R9, R25, R2, 0x2, P4 ;  /* 0x0000000219097211 */ /* 0x000fe400020f16ff */
[----:B------:R-:W-:-:S02]  /*1f240*/  LEA R16, P2, R17, R68, 0x2 ;  /* 0x0000004411107211 */ /* 0x000fc400078410ff */
[----:B------:R-:W-:Y:S02]  /*1f250*/  ISETP.LT.AND P4, PT, R6, c[0x0][0x17c], !P0 ;  /* 0x00005f0006007a0c */ /* 0x000fe40004781270 */
[C-C-:B------:R-:W-:Y:S01]  /*1f260*/  LOP3.LUT R18, R0.reuse, 0x64, R3.reuse, 0xfe, !PT ;  /* 0x0000006400127812 */ /* 0x140fe200078efe03 */
[----:B------:R2:W-:Y:S01]  /*1f270*/  @P1 STG.E [R8.64], R62 ;  /* 0x0000003e08001986 */ /* 0x0005e2000c10190c */
[-C--:B------:R-:W-:Y:S02]  /*1f280*/  LEA.HI.X.SX32 R13, R13, R2.reuse, 0x2, P6 ;  /* 0x000000020d0d7211 */ /* 0x080fe400030f16ff */
[----:B------:R-:W-:Y:S02]  /*1f290*/  LEA.HI.X.SX32 R17, R17, R2, 0x2, P2 ;  /* 0x0000000211117211 */ /* 0x000fe400010f16ff */
[C-C-:B------:R-:W-:Y:S02]  /*1f2a0*/  LOP3.LUT R14, R0.reuse, 0x66, R3.reuse, 0xfe, !PT ;  /* 0x00000066000e7812 */ /* 0x140fe400078efe03 */
[C---:B-1----:R-:W-:Y:S01]  /*1f2b0*/  LEA R4, P2, R21.reuse, R68, 0x2 ;  /* 0x0000004415047211 */ /* 0x042fe200078410ff */
[----:B------:R1:W-:Y:S01]  /*1f2c0*/  @P3 STG.E [R12.64], R58 ;  /* 0x0000003a0c003986 */ /* 0x0003e2000c10190c */
[----:B------:R-:W-:Y:S01]  /*1f2d0*/  LOP3.LUT R10, R0, 0x68, R3, 0xfe, !PT ;  /* 0x00000068000a7812 */ /* 0x000fe200078efe03 */
[----:B--2---:R-:W-:Y:S01]  /*1f2e0*/  IMAD R9, R18, c[0x0][0x198], RZ ;  /* 0x0000660012097a24 */ /* 0x004fe200078e02ff */
[----:B------:R-:W-:-:S02]  /*1f2f0*/  LEA.HI.X.SX32 R5, R21, R2, 0x2, P2 ;  /* 0x0000000215057211 */ /* 0x000fc400010f16ff */
[----:B------:R-:W-:Y:S02]  /*1f300*/  LOP3.LUT R6, R0, 0x6a, R3, 0xfe, !PT ;  /* 0x0000006a00067812 */ /* 0x000fe400078efe03 */
[----:B------:R-:W-:Y:S02]  /*1f310*/  ISETP.LT.AND P1, PT, R18, c[0x0][0x17c], !P0 ;  /* 0x00005f0012007a0c */ /* 0x000fe40004721270 */
[C---:B------:R-:W-:Y:S01]  /*1f320*/  LEA R8, P6, R9.reuse, R68, 0x2 ;  /* 0x0000004409087211 */ /* 0x040fe200078c10ff */
[C---:B-1----:R-:W-:Y:S01]  /*1f330*/  IMAD R13, R14.reuse, c[0x0][0x198], RZ ;  /* 0x000066000e0d7a24 */ /* 0x042fe200078e02ff */
[----:B------:R1:W-:Y:S01]  /*1f340*/  @P5 STG.E [R16.64], R11 ;  /* 0x0000000b10005986 */ /* 0x0003e2000c10190c */
[----:B------:R-:W-:Y:S01]  /*1f350*/  ISETP.LT.AND P3, PT, R14, c[0x0][0x17c], !P0 ;  /* 0x00005f000e007a0c */ /* 0x000fe20004761270 */
[----:B------:R-:W-:Y:S01]  /*1f360*/  IMAD R21, R6, c[0x0][0x198], RZ ;  /* 0x0000660006157a24 */ /* 0x000fe200078e02ff */
[----:B------:R-:W-:Y:S01]  /*1f370*/  ISETP.LT.AND P2, PT, R10, c[0x0][0x17c], !P0 ;  /* 0x00005f000a007a0c */ /* 0x000fe20004741270 */
[----:B------:R2:W-:Y:S01]  /*1f380*/  @P4 STG.E [R4.64], R7 ;  /* 0x0000000704004986 */ /* 0x0005e2000c10190c */
[----:B------:R-:W-:-:S02]  /*1f390*/  LEA.HI.X.SX32 R9, R9, R2, 0x2, P6 ;  /* 0x0000000209097211 */ /* 0x000fc400030f16ff */
[----:B------:R-:W-:Y:S01]  /*1f3a0*/  ISETP.LT.AND P6, PT, R6, c[0x0][0x17c], !P0 ;  /* 0x00005f0006007a0c */ /* 0x000fe200047c1270 */
[----:B-1----:R-:W-:Y:S01]  /*1f3b0*/  IMAD R17, R10, c[0x0][0x198], RZ ;  /* 0x000066000a117a24 */ /* 0x002fe200078e02ff */
[-C--:B------:R-:W-:Y:S02]  /*1f3c0*/  LEA R10, P4, R13, R68.reuse, 0x2 ;  /* 0x000000440d0a7211 */ /* 0x080fe400078810ff */
[----:B------:R-:W-:Y:S02]  /*1f3d0*/  LOP3.LUT R6, R0, 0x6e, R3, 0xfe, !PT ;  /* 0x0000006e00067812 */ /* 0x000fe400078efe03 */
[----:B------:R-:W-:Y:S02]  /*1f3e0*/  LEA R12, P5, R17, R68, 0x2 ;  /* 0x00000044110c7211 */ /* 0x000fe400078a10ff */
[----:B------:R-:W-:Y:S02]  /*1f3f0*/  LEA.HI.X.SX32 R11, R13, R2, 0x2, P4 ;  /* 0x000000020d0b7211 */ /* 0x000fe400020f16ff */
[----:B------:R-:W-:-:S02]  /*1f400*/  LEA R16, P4, R21, R68, 0x2 ;  /* 0x0000004415107211 */ /* 0x000fc400078810ff */
[C-C-:B--2---:R-:W-:Y:S01]  /*1f410*/  LOP3.LUT R7, R0.reuse, 0x6c, R3.reuse, 0xfe, !PT ;  /* 0x0000006c00077812 */ /* 0x144fe200078efe03 */
[----:B------:R1:W-:Y:S01]  /*1f420*/  @P1 STG.E [R8.64], R15 ;  /* 0x0000000f08001986 */ /* 0x0003e2000c10190c */
[-C--:B------:R-:W-:Y:S02]  /*1f430*/  LEA.HI.X.SX32 R13, R17, R2.reuse, 0x2, P5 ;  /* 0x00000002110d7211 */ /* 0x080fe400028f16ff */
[----:B------:R-:W-:Y:S02]  /*1f440*/  LEA.HI.X.SX32 R17, R21, R2, 0x2, P4 ;  /* 0x0000000215117211 */ /* 0x000fe400020f16ff */
[C-C-:B------:R-:W-:Y:S02]  /*1f450*/  LOP3.LUT R4, R0.reuse, 0x70, R3.reuse, 0xfe, !PT ;  /* 0x0000007000047812 */ /* 0x140fe400078efe03 */
[C---:B------:R-:W-:Y:S01]  /*1f460*/  ISETP.LT.AND P1, PT, R7.reuse, c[0x0][0x17c], !P0 ;  /* 0x00005f0007007a0c */ /* 0x040fe20004721270 */
[----:B------:R-:W-:Y:S01]  /*1f470*/  IMAD R7, R7, c[0x0][0x198], RZ ;  /* 0x0000660007077a24 */ /* 0x000fe200078e02ff */
[----:B------:R-:W-:Y:S01]  /*1f480*/  LOP3.LUT R5, R0, 0x72, R3, 0xfe, !PT ;  /* 0x0000007200057812 */ /* 0x000fe200078efe03 */
[----:B------:R2:W-:Y:S01]  /*1f490*/  @P3 STG.E [R10.64], R23 ;  /* 0x000000170a003986 */ /* 0x0005e2000c10190c */
[----:B-1----:R-:W-:-:S03]  /*1f4a0*/  IMAD R9, R6, c[0x0][0x198], RZ ;  /* 0x0000660006097a24 */ /* 0x002fc600078e02ff */
[----:B------:R1:W-:Y:S01]  /*1f4b0*/  @P2 STG.E [R12.64], R19 ;  /* 0x000000130c002986 */ /* 0x0003e2000c10190c */
[----:B------:R-:W-:Y:S02]  /*1f4c0*/  ISETP.LT.AND P2, PT, R4, c[0x0][0x17c], !P0 ;  /* 0x00005f0004007a0c */ /* 0x000fe40004741270 */
[----:B------:R-:W-:Y:S01]  /*1f4d0*/  ISETP.LT.AND P3, PT, R6, c[0x0][0x17c], !P0 ;  /* 0x00005f0006007a0c */ /* 0x000fe20004761270 */
[----:B------:R3:W-:Y:S01]  /*1f4e0*/  @P6 STG.E [R16.64], R27 ;  /* 0x0000001b10006986 */ /* 0x0007e2000c10190c */
[-C--:B------:R-:W-:Y:S01]  /*1f4f0*/  LEA R6, P5, R9, R68.reuse, 0x2 ;  /* 0x0000004409067211 */ /* 0x080fe200078a10ff */
[----:B--2---:R-:W-:Y:S01]  /*1f500*/  IMAD R11, R4, c[0x0][0x198], RZ ;  /* 0x00006600040b7a24 */ /* 0x004fe200078e02ff */
[----:B------:R-:W-:Y:S01]  /*1f510*/  LEA R4, P6, R7, R68, 0x2 ;  /* 0x0000004407047211 */ /* 0x000fe200078c10ff */
[C---:B-1----:R-:W-:Y:S01]  /*1f520*/  IMAD R13, R5.reuse, c[0x0][0x198], RZ ;  /* 0x00006600050d7a24 */ /* 0x042fe200078e02ff */
[----:B------:R-:W-:Y:S02]  /*1f530*/  ISETP.LT.AND P4, PT, R5, c[0x0][0x17c], !P0 ;  /* 0x00005f0005007a0c */ /* 0x000fe40004781270 */
[----:B------:R-:W-:-:S02]  /*1f540*/  LEA.HI.X.SX32 R5, R7, R2, 0x2, P6 ;  /* 0x0000000207057211 */ /* 0x000fc400030f16ff */
[----:B------:R-:W-:Y:S02]  /*1f550*/  LEA R8, P6, R11, R68, 0x2 ;  /* 0x000000440b087211 */ /* 0x000fe400078c10ff */
[----:B------:R-:W-:Y:S02]  /*1f560*/  LEA.HI.X.SX32 R7, R9, R2, 0x2, P5 ;  /* 0x0000000209077211 */ /* 0x000fe400028f16ff */
[----:B------:R-:W-:Y:S02]  /*1f570*/  LEA R10, P5, R13, R68, 0x2 ;  /* 0x000000440d0a7211 */ /* 0x000fe400078a10ff */
[----:B------:R-:W-:Y:S02]  /*1f580*/  LOP3.LUT R21, R0, 0x74, R3, 0xfe, !PT ;  /* 0x0000007400157812 */ /* 0x000fe400078efe03 */
[-C--:B------:R-:W-:Y:S02]  /*1f590*/  LEA.HI.X.SX32 R9, R11, R2.reuse, 0x2, P6 ;  /* 0x000000020b097211 */ /* 0x080fe400030f16ff */
[----:B------:R-:W-:-:S02]  /*1f5a0*/  LEA.HI.X.SX32 R11, R13, R2, 0x2, P5 ;  /* 0x000000020d0b7211 */ /* 0x000fc400028f16ff */
[C-C-:B------:R-:W-:Y:S02]  /*1f5b0*/  LOP3.LUT R18, R0.reuse, 0x78, R3.reuse, 0xfe, !PT ;  /* 0x0000007800127812 */ /* 0x140fe400078efe03 */
[C---:B------:R-:W-:Y:S01]  /*1f5c0*/  ISETP.LT.AND P5, PT, R21.reuse, c[0x0][0x17c], !P0 ;  /* 0x00005f0015007a0c */ /* 0x040fe200047a1270 */
[----:B------:R-:W-:Y:S01]  /*1f5d0*/  IMAD R21, R21, c[0x0][0x198], RZ ;  /* 0x0000660015157a24 */ /* 0x000fe200078e02ff */
[C-C-:B------:R-:W-:Y:S01]  /*1f5e0*/  LOP3.LUT R15, R0.reuse, 0x7a, R3.reuse, 0xfe, !PT ;  /* 0x0000007a000f7812 */ /* 0x140fe200078efe03 */
[----:B------:R1:W-:Y:S01]  /*1f5f0*/  @P1 STG.E [R4.64], R35 ;  /* 0x0000002304001986 */ /* 0x0003e2000c10190c */
[--C-:B------:R-:W-:Y:S01]  /*1f600*/  LOP3.LUT R20, R0, 0x76, R3.reuse, 0xfe, !PT ;  /* 0x0000007600147812 */ /* 0x100fe200078efe03 */
[----:B------:R-:W-:Y:S02]  /*1f610*/  IMAD R13, R18, c[0x0][0x198], RZ ;  /* 0x00006600120d7a24 */ /* 0x000fe400078e02ff */
[----:B---3--:R-:W-:Y:S01]  /*1f620*/  IMAD R17, R15, c[0x0][0x198], RZ ;  /* 0x000066000f117a24 */ /* 0x008fe200078e02ff */
[C-C-:B------:R-:W-:Y:S01]  /*1f630*/  LOP3.LUT R14, R0.reuse, 0x7c, R3.reuse, 0xfe, !PT ;  /* 0x0000007c000e7812 */ /* 0x140fe200078efe03 */
[----:B------:R-:W-:Y:S01]  /*1f640*/  @P3 STG.E [R6.64], R39 ;  /* 0x0000002706003986 */ /* 0x000fe2000c10190c */
[----:B------:R-:W-:Y:S01]  /*1f650*/  LOP3.LUT R0, R0, 0x7e, R3, 0xfe, !PT ;  /* 0x0000007e00007812 */ /* 0x000fe200078efe03 */
[C---:B------:R-:W-:Y:S01]  /*1f660*/  IMAD R3, R20.reuse, c[0x0][0x198], RZ ;  /* 0x0000660014037a24 */ /* 0x040fe200078e02ff */
[C---:B-1----:R-:W-:Y:S01]  /*1f670*/  LEA R4, P1, R21.reuse, R68, 0x2 ;  /* 0x0000004415047211 */ /* 0x042fe200078210ff */
[----:B------:R1:W-:Y:S03]  /*1f680*/  @P2 STG.E [R8.64], R31 ;  /* 0x0000001f08002986 */ /* 0x0003e6000c10190c */
[----:B------:R-:W-:Y:S01]  /*1f690*/  LEA.HI.X.SX32 R5, R21, R2, 0x2, P1 ;  /* 0x0000000215057211 */ /* 0x000fe200008f16ff */
[----:B------:R2:W-:Y:S01]  /*1f6a0*/  @P4 STG.E [R10.64], R55 ;  /* 0x000000370a004986 */ /* 0x0005e2000c10190c */
[----:B------:R-:W-:Y:S01]  /*1f6b0*/  ISETP.LT.AND P4, PT, R20, c[0x0][0x17c], !P0 ;  /* 0x00005f0014007a0c */ /* 0x000fe20004781270 */
[----:B------:R-:W-:Y:S01]  /*1f6c0*/  IMAD R19, R14, c[0x0][0x198], RZ ;  /* 0x000066000e137a24 */ /* 0x000fe200078e02ff */
[----:B------:R-:W-:-:S02]  /*1f6d0*/  ISETP.LT.AND P3, PT, R18, c[0x0][0x17c], !P0 ;  /* 0x00005f0012007a0c */ /* 0x000fc40004761270 */
[-C--:B-1----:R-:W-:Y:S02]  /*1f6e0*/  LEA R8, P2, R13, R68.reuse, 0x2 ;  /* 0x000000440d087211 */ /* 0x082fe400078410ff */
[----:B--2---:R-:W-:Y:S02]  /*1f6f0*/  LEA R10, P1, R17, R68, 0x2 ;  /* 0x00000044110a7211 */ /* 0x004fe400078210ff */
[----:B------:R-:W-:Y:S02]  /*1f700*/  LEA.HI.X.SX32 R9, R13, R2, 0x2, P2 ;  /* 0x000000020d097211 */ /* 0x000fe400010f16ff */
[----:B------:R-:W-:Y:S02]  /*1f710*/  LEA R6, P6, R3, R68, 0x2 ;  /* 0x0000004403067211 */ /* 0x000fe400078c10ff */
[----:B------:R-:W-:Y:S02]  /*1f720*/  ISETP.LT.AND P2, PT, R15, c[0x0][0x17c], !P0 ;  /* 0x00005f000f007a0c */ /* 0x000fe40004741270 */
[----:B------:R-:W-:-:S02]  /*1f730*/  LEA.HI.X.SX32 R11, R17, R2, 0x2, P1 ;  /* 0x00000002110b7211 */ /* 0x000fc400008f16ff */
[----:B------:R-:W-:Y:S02]  /*1f740*/  ISETP.LT.AND P1, PT, R14, c[0x0][0x17c], !P0 ;  /* 0x00005f000e007a0c */ /* 0x000fe40004721270 */
[C---:B------:R-:W-:Y:S02]  /*1f750*/  ISETP.LT.AND P0, PT, R0.reuse, c[0x0][0x17c], !P0 ;  /* 0x00005f0000007a0c */ /* 0x040fe40004701270 */
[----:B------:R-:W-:Y:S02]  /*1f760*/  LEA.HI.X.SX32 R7, R3, R2, 0x2, P6 ;  /* 0x0000000203077211 */ /* 0x000fe400030f16ff */
[C---:B------:R-:W-:Y:S01]  /*1f770*/  LEA R12, P6, R19.reuse, R68, 0x2 ;  /* 0x00000044130c7211 */ /* 0x040fe200078c10ff */
[----:B------:R-:W-:Y:S01]  /*1f780*/  IMAD R23, R0, c[0x0][0x198], RZ ;  /* 0x0000660000177a24 */ /* 0x000fe200078e02ff */
[----:B------:R1:W-:Y:S02]  /*1f790*/  @P5 STG.E [R4.64], R51 ;  /* 0x0000003304005986 */ /* 0x0003e4000c10190c */
[----:B------:R-:W-:-:S02]  /*1f7a0*/  LEA.HI.X.SX32 R13, R19, R2, 0x2, P6 ;  /* 0x00000002130d7211 */ /* 0x000fc400030f16ff */
[----:B------:R1:W-:Y:S01]  /*1f7b0*/  @P4 STG.E [R6.64], R47 ;  /* 0x0000002f06004986 */ /* 0x0003e2000c10190c */
[----:B------:R-:W-:-:S03]  /*1f7c0*/  LEA R68, P6, R23, R68, 0x2 ;  /* 0x0000004417447211 */ /* 0x000fc600078c10ff */
[----:B------:R1:W-:Y:S04]  /*1f7d0*/  @P3 STG.E [R8.64], R43 ;  /* 0x0000002b08003986 */ /* 0x0003e8000c10190c */
[----:B------:R1:W-:Y:S01]  /*1f7e0*/  @P2 STG.E [R10.64], R67 ;  /* 0x000000430a002986 */ /* 0x0003e2000c10190c */
[----:B------:R-:W-:-:S03]  /*1f7f0*/  LEA.HI.X.SX32 R69, R23, R2, 0x2, P6 ;  /* 0x0000000217457211 */ /* 0x000fc600030f16ff */
[----:B------:R1:W-:Y:S01]  /*1f800*/  @P1 STG.E [R12.64], R63 ;  /* 0x0000003f0c001986 */ /* 0x0003e2000c10190c */
[----:B------:R-:W-:Y:S05]  /*1f810*/  @!P0 EXIT ;  /* 0x000000000000894d */ /* 0x000fea0003800000 */
[----:B------:R-:W-:Y:S01]  /*1f820*/  STG.E [R68.64], R59 ;  /* 0x0000003b44007986 */ /* 0x000fe2000c10190c */
[----:B------:R-:W-:Y:S05]  /*1f830*/  EXIT ;  /* 0x000000000000794d */ /* 0x000fea0003800000 */
.L_x_2:
[----:B------:R-:W-:-:S00]  /*1f840*/  BRA `(.L_x_2) ;  /* 0xfffffff000007947 */ /* 0x000fc0000383ffff */
[----:B------:R-:W-:-:S00]  /*1f850*/  NOP ;  /* 0x0000000000007918 */ /* 0x000fc00000000000 */
        /* <DEDUP_REMOVED lines=10> */
.L_x_3:


//--------------------- .nv.shared.matmul_kernel  --------------------------
	.section	.nv.shared.matmul_kernel,"aw",@nobits
	.sectionflags	@""
	.align	16
